def matmul_kernel(
    a_ptr,
    b_ptr,
    c_ptr,
    M,
    N,
    K,
    stride_am,
    stride_ak,
    stride_bk,
    stride_bn,
    stride_cm,
    stride_cn,
    BLOCK_M: tl.constexpr,
    BLOCK_N: tl.constexpr,
    BLOCK_K: tl.constexpr,
    GROUP_M: tl.constexpr,
):
    pid = tl.program_id(axis=0)
    num_pid_m = tl.cdiv(M, BLOCK_M)
    num_pid_n = tl.cdiv(N, BLOCK_N)
    num_pid_in_group = GROUP_M * num_pid_n
    group_id = pid // num_pid_in_group
    first_pid_m = group_id * GROUP_M
    group_size_m = min(num_pid_m - first_pid_m, GROUP_M)
    pid_m = first_pid_m + ((pid % num_pid_in_group) % group_size_m)
    pid_n = (pid % num_pid_in_group) // group_size_m

    offs_am = (pid_m * BLOCK_M + tl.arange(0, BLOCK_M)) % M
    offs_bn = (pid_n * BLOCK_N + tl.arange(0, BLOCK_N)) % N
    offs_k = tl.arange(0, BLOCK_K)
    a_ptrs = a_ptr + offs_am[:, None] * stride_am + offs_k[None, :] * stride_ak
    b_ptrs = b_ptr + offs_k[:, None] * stride_bk + offs_bn[None, :] * stride_bn

    acc = tl.zeros((BLOCK_M, BLOCK_N), dtype=tl.float32)
    for kk in range(0, tl.cdiv(K, BLOCK_K)):
        a = tl.load(a_ptrs, mask=offs_k[None, :] < K - kk * BLOCK_K, other=0.0)
        b = tl.load(b_ptrs, mask=offs_k[:, None] < K - kk * BLOCK_K, other=0.0)
        acc = tl.dot(a, b, acc)
        a_ptrs += BLOCK_K * stride_ak
        b_ptrs += BLOCK_K * stride_bk

    c = acc.to(c_ptr.dtype.element_ty)
    offs_cm = pid_m * BLOCK_M + tl.arange(0, BLOCK_M)
    offs_cn = pid_n * BLOCK_N + tl.arange(0, BLOCK_N)
    c_ptrs = c_ptr + offs_cm[:, None] * stride_cm + offs_cn[None, :] * stride_cn
    mask = (offs_cm[:, None] < M) & (offs_cn[None, :] < N)
    tl.store(c_ptrs, c, mask=mask)

# config = {"BLOCK_K": 128, "BLOCK_M": 128, "BLOCK_N": 256, "GROUP_M": 8, "arch": "sm_100", "dtype": "fp8e5m2", "num_ctas": 1, "num_stages": 3, "num_warps": 8}
# arch = sm_100


// ===== COMPILED SASS (sm_100a) =====

	.target	sm_100a

	.elftype	@"ET_EXEC"


//--------------------- .note.nv.tkinfo           --------------------------
	.section	.note.nv.tkinfo,"",@"SHT_NOTE"
	.sectionflags	@"SHF_NOTE_NV_TKINFO"
	.tkinfo
        /*0018*/ 	.word	0x00000081
        /*0030*/ 	.string	""
        /*0030*/ 	.string	"ptxas-blackwell"
        /*0030*/ 	.string	"Cuda compilation tools, release 12.9, V12.9.86"
        /*0030*/ 	.string	"Build cuda_12.9.r12.9/compiler.36037853_0"
        /*0030*/ 	.string	"-v  -suppress-debug-info  -lineinfo  -arch sm_100a "



//--------------------- .note.nv.cuver            --------------------------
	.section	.note.nv.cuver,"",@"SHT_NOTE"
	.sectionflags	@"SHF_NOTE_NV_CUVER"
        /*0018*/ 	.short	0x0001
        /*001a*/ 	.short	0x0064
        /*001c*/ 	.short	0x0001
        /*001e*/ 	.short	0x0000
        /*0020*/ 	.short	0x0001
        /*0022*/ 	.short	0x0000


//--------------------- .nv.info                  --------------------------
	.section	.nv.info,"",@"SHT_CUDA_INFO"
	.align	4


	//----- nvinfo : EIATTR_REGCOUNT
	.align		4
        /*0000*/ 	.byte	0x04, 0x2f
        /*0002*/ 	.short	(.L_4 - .L_3)
	.align		4
.L_3:
        /*0004*/ 	.word	index@(matmul_kernel)
        /*0008*/ 	.word	0x000000ff


	//----- nvinfo : EIATTR_FRAME_SIZE
	.align		4
.L_4:
        /*000c*/ 	.byte	0x04, 0x11
        /*000e*/ 	.short	(.L_6 - .L_5)
	.align		4
.L_5:
        /*0010*/ 	.word	index@($__internal_2_$__cuda_sm10x_tcgen05_guardrail_trap_unallocated_columns_being_dealloced)
        /*0014*/ 	.word	0x000007e8


	//----- nvinfo : EIATTR_FRAME_SIZE
	.align		4
.L_6:
        /*0018*/ 	.byte	0x04, 0x11
        /*001a*/ 	.short	(.L_8 - .L_7)
	.align		4
.L_7:
        /*001c*/ 	.word	index@($__internal_1_$__cuda_sm10x_tcgen05_guardrail_trap_phase_invalid_during_alloc)
        /*0020*/ 	.word	0x000007e8


	//----- nvinfo : EIATTR_FRAME_SIZE
	.align		4
.L_8:
        /*0024*/ 	.byte	0x04, 0x11
        /*0026*/ 	.short	(.L_10 - .L_9)
	.align		4
.L_9:
        /*0028*/ 	.word	index@($__internal_0_$__cuda_sm10x_tcgen05_guardrail_trap_col_being_dealloced_not_returned_by_alloc)
        /*002c*/ 	.word	0x000007e8


	//----- nvinfo : EIATTR_FRAME_SIZE
	.align		4
.L_10:
        /*0030*/ 	.byte	0x04, 0x11
        /*0032*/ 	.short	(.L_12 - .L_11)
	.align		4
.L_11:
        /*0034*/ 	.word	index@(matmul_kernel)
        /*0038*/ 	.word	0x000007e8


	//----- nvinfo : EIATTR_MIN_STACK_SIZE
	.align		4
.L_12:
        /*003c*/ 	.byte	0x04, 0x12
        /*003e*/ 	.short	(.L_14 - .L_13)
	.align		4
.L_13:
        /*0040*/ 	.word	index@(matmul_kernel)
        /*0044*/ 	.word	0x000007e8
.L_14:


//--------------------- .nv.info.matmul_kernel    --------------------------
	.section	.nv.info.matmul_kernel,"",@"SHT_CUDA_INFO"
	.sectionflags	@""
	.align	4


	//----- nvinfo : EIATTR_CUDA_API_VERSION
	.align		4
        /*0000*/ 	.byte	0x04, 0x37
        /*0002*/ 	.short	(.L_16 - .L_15)
.L_15:
        /*0004*/ 	.word	0x00000081


	//----- nvinfo : EIATTR_KPARAM_INFO
	.align		4
.L_16:
        /*0008*/ 	.byte	0x04, 0x17
        /*000a*/ 	.short	(.L_18 - .L_17)
.L_17:
        /*000c*/ 	.word	0x00000000
        /*0010*/ 	.short	0x000d
        /*0012*/ 	.short	0x0048
        /*0014*/ 	.byte	0x00, 0xf4, 0x21, 0x00


	//----- nvinfo : EIATTR_KPARAM_INFO
	.align		4
.L_18:
        /*0018*/ 	.byte	0x04, 0x17
        /*001a*/ 	.short	(.L_20 - .L_19)
.L_19:
        /*001c*/ 	.word	0x00000000
        /*0020*/ 	.short	0x000c
        /*0022*/ 	.short	0x0040
        /*0024*/ 	.byte	0x00, 0xf4, 0x21, 0x00


	//----- nvinfo : EIATTR_KPARAM_INFO
	.align		4
.L_20:
        /*0028*/ 	.byte	0x04, 0x17
        /*002a*/ 	.short	(.L_22 - .L_21)
.L_21:
        /*002c*/ 	.word	0x00000000
        /*0030*/ 	.short	0x000b
        /*0032*/ 	.short	0x0038
        /*0034*/ 	.byte	0x00, 0xf0, 0x11, 0x00


	//----- nvinfo : EIATTR_KPARAM_INFO
	.align		4
.L_22:
        /*0038*/ 	.byte	0x04, 0x17
        /*003a*/ 	.short	(.L_24 - .L_23)
.L_23:
        /*003c*/ 	.word	0x00000000
        /*0040*/ 	.short	0x000a
        /*0042*/ 	.short	0x0034
        /*0044*/ 	.byte	0x00, 0xf0, 0x11, 0x00


	//----- nvinfo : EIATTR_KPARAM_INFO
	.align		4
.L_24:
        /*0048*/ 	.byte	0x04, 0x17
        /*004a*/ 	.short	(.L_26 - .L_25)
.L_25:
        /*004c*/ 	.word	0x00000000
        /*0050*/ 	.short	0x0009
        /*0052*/ 	.short	0x0030
        /*0054*/ 	.byte	0x00, 0xf0, 0x11, 0x00


	//----- nvinfo : EIATTR_KPARAM_INFO
	.align		4
.L_26:
        /*0058*/ 	.byte	0x04, 0x17
        /*005a*/ 	.short	(.L_28 - .L_27)
.L_27:
        /*005c*/ 	.word	0x00000000
        /*0060*/ 	.short	0x0008
        /*0062*/ 	.short	0x002c
        /*0064*/ 	.byte	0x00, 0xf0, 0x11, 0x00


	//----- nvinfo : EIATTR_KPARAM_INFO
	.align		4
.L_28:
        /*0068*/ 	.byte	0x04, 0x17
        /*006a*/ 	.short	(.L_30 - .L_29)
.L_29:
        /*006c*/ 	.word	0x00000000
        /*0070*/ 	.short	0x0007
        /*0072*/ 	.short	0x0028
        /*0074*/ 	.byte	0x00, 0xf0, 0x11, 0x00


	//----- nvinfo : EIATTR_KPARAM_INFO
	.align		4
.L_30:
        /*0078*/ 	.byte	0x04, 0x17
        /*007a*/ 	.short	(.L_32 - .L_31)
.L_31:
        /*007c*/ 	.word	0x00000000
        /*0080*/ 	.short	0x0006
        /*0082*/ 	.short	0x0024
        /*0084*/ 	.byte	0x00, 0xf0, 0x11, 0x00


	//----- nvinfo : EIATTR_KPARAM_INFO
	.align		4
.L_32:
        /*0088*/ 	.byte	0x04, 0x17
        /*008a*/ 	.short	(.L_34 - .L_33)
.L_33:
        /*008c*/ 	.word	0x00000000
        /*0090*/ 	.short	0x0005
        /*0092*/ 	.short	0x0020
        /*0094*/ 	.byte	0x00, 0xf0, 0x11, 0x00


	//----- nvinfo : EIATTR_KPARAM_INFO
	.align		4
.L_34:
        /*0098*/ 	.byte	0x04, 0x17
        /*009a*/ 	.short	(.L_36 - .L_35)
.L_35:
        /*009c*/ 	.word	0x00000000
        /*00a0*/ 	.short	0x0004
        /*00a2*/ 	.short	0x001c
        /*00a4*/ 	.byte	0x00, 0xf0, 0x11, 0x00


	//----- nvinfo : EIATTR_KPARAM_INFO
	.align		4
.L_36:
        /*00a8*/ 	.byte	0x04, 0x17
        /*00aa*/ 	.short	(.L_38 - .L_37)
.L_37:
        /*00ac*/ 	.word	0x00000000
        /*00b0*/ 	.short	0x0003
        /*00b2*/ 	.short	0x0018
        /*00b4*/ 	.byte	0x00, 0xf0, 0x11, 0x00


	//----- nvinfo : EIATTR_KPARAM_INFO
	.align		4
.L_38:
        /*00b8*/ 	.byte	0x04, 0x17
        /*00ba*/ 	.short	(.L_40 - .L_39)
.L_39:
        /*00bc*/ 	.word	0x00000000
        /*00c0*/ 	.short	0x0002
        /*00c2*/ 	.short	0x0010
        /*00c4*/ 	.byte	0x00, 0xf4, 0x21, 0x00


	//----- nvinfo : EIATTR_KPARAM_INFO
	.align		4
.L_40:
        /*00c8*/ 	.byte	0x04, 0x17
        /*00ca*/ 	.short	(.L_42 - .L_41)
.L_41:
        /*00cc*/ 	.word	0x00000000
        /*00d0*/ 	.short	0x0001
        /*00d2*/ 	.short	0x0008
        /*00d4*/ 	.byte	0x00, 0xf4, 0x21, 0x00


	//----- nvinfo : EIATTR_KPARAM_INFO
	.align		4
.L_42:
        /*00d8*/ 	.byte	0x04, 0x17
        /*00da*/ 	.short	(.L_44 - .L_43)
.L_43:
        /*00dc*/ 	.word	0x00000000
        /*00e0*/ 	.short	0x0000
        /*00e2*/ 	.short	0x0000
        /*00e4*/ 	.byte	0x00, 0xf4, 0x21, 0x00


	//----- nvinfo : EIATTR_AT_ENTRY_FRAGMENTS
	.align		4
.L_44:
        /*00e8*/ 	.byte	0x04, 0x4f
        /*00ea*/ 	.short	(.L_46 - .L_45)


	//   ....[0]....
.L_45:
        /*00ec*/ 	.word	0x00000004


	//----- nvinfo : EIATTR_RESERVED_SMEM_USED
	.align		4
.L_46:
        /*00f0*/ 	.byte	0x01, 0x41
	.zero		2


	//----- nvinfo : EIATTR_SPARSE_MMA_MASK
	.align		4
        /*00f4*/ 	.byte	0x03, 0x50
        /*00f6*/ 	.short	0x0000


	//----- nvinfo : EIATTR_TCGEN05_1CTA_USED
	.align		4
        /*00f8*/ 	.byte	0x01, 0x51
	.zero		2


	//----- nvinfo : EIATTR_MAXREG_COUNT
	.align		4
        /*00fc*/ 	.byte	0x03, 0x1b
        /*00fe*/ 	.short	0x00ff


	//----- nvinfo : EIATTR_NUM_BARRIERS
	.align		4
        /*0100*/ 	.byte	0x02, 0x4c
        /*0102*/ 	.byte	0x01
	.zero		1


	//----- nvinfo : EIATTR_ANNOTATIONS
	.align		4
        /*0104*/ 	.byte	0x04, 0x55
        /*0106*/ 	.short	(.L_48 - .L_47)


	//   ....[0]....
.L_47:
        /*0108*/ 	.word	0x00000001
        /*010c*/ 	.byte	0xf0, 0x0a, 0x00, 0x00, 0x01, 0x00, 0x00, 0x00, 0x40, 0x0e, 0x00, 0x00, 0x01, 0x00, 0x00, 0x00
        /* <DEDUP_REMOVED lines=712> */
        /*2d9c*/ 	.byte	0xd0, 0xf1, 0x01, 0x00


	//----- nvinfo : EIATTR_INT_WARP_WIDE_INSTR_OFFSETS
	.align		4
.L_48:
        /*2da0*/ 	.byte	0x04, 0x31
        /*2da2*/ 	.short	(.L_50 - .L_49)


	//   ....[0]....
.L_49:
        /*2da4*/ 	.word	0x00002330


	//   ....[1]....
        /*2da8*/ 	.word	0x00002340


	//   ....[2]....
        /*2dac*/ 	.word	0x0000b350


	//   ....[3]....
        /*2db0*/ 	.word	0x0001f6f0


	//   ....[4]....
        /*2db4*/ 	.word	0x0001f740


	//----- nvinfo : EIATTR_COOP_GROUP_MASK_REGIDS
	.align		4
.L_50:
        /*2db8*/ 	.byte	0x04, 0x29
        /*2dba*/ 	.short	(.L_52 - .L_51)


	//   ....[0]....
.L_51:
        /*2dbc*/ 	.word	0xffffffff


	//   ....[1]....
        /*2dc0*/ 	.word	0xffffffff


	//   ....[2]....
        /*2dc4*/ 	.word	0xffffffff


	//   ....[3]....
        /*2dc8*/ 	.word	0xffffffff


	//----- nvinfo : EIATTR_COOP_GROUP_INSTR_OFFSETS
	.align		4
.L_52:
        /*2dcc*/ 	.byte	0x04, 0x28
        /*2dce*/ 	.short	(.L_54 - .L_53)


	//   ....[0]....
.L_53:
        /*2dd0*/ 	.word	0x00000070


	//   ....[1]....
        /*2dd4*/ 	.word	0x00000330


	//   ....[2]....
        /*2dd8*/ 	.word	0x0001f580


	//   ....[3]....
        /*2ddc*/ 	.word	0x0001f7f0


	//----- nvinfo : EIATTR_VRC_CTA_INIT_COUNT
	.align		4
.L_54:
        /*2de0*/ 	.byte	0x02, 0x4a
        /*2de2*/ 	.byte	0x80
	.zero		1


	//----- nvinfo : EIATTR_MBARRIER_INSTR_OFFSETS
	.align		4
        /*2de4*/ 	.byte	0x04, 0x39
        /*2de6*/ 	.short	(.L_56 - .L_55)


	//   ....[0]....
.L_55:
        /*2de8*/ 	.word	0x00002520
        /*2dec*/ 	.word	0x000000ff
        /*2df0*/ 	.word	0x00000000
        /*2df4*/ 	.short	0x0100
        /*2df6*/ 	.byte	0x0c
	.zero		1


	//   ....[1]....
        /*2df8*/ 	.word	0x0000b3a0
        /*2dfc*/ 	.word	0x000000ff
        /*2e00*/ 	.word	0x00018008
        /*2e04*/ 	.short	0x0100
        /*2e06*/ 	.byte	0x0a
	.zero		1


	//   ....[2]....
        /*2e08*/ 	.word	0x00013790
        /*2e0c*/ 	.word	0x000000ff
        /*2e10*/ 	.word	0x00000000
        /*2e14*/ 	.short	0x010a
        /*2e16*/ 	.byte	0x0c
	.zero		1


	//   ....[3]....
        /*2e18*/ 	.word	0x00019de0
        /*2e1c*/ 	.word	0x000000ff
        /*2e20*/ 	.word	0x00000000
        /*2e24*/ 	.short	0x010a
        /*2e26*/ 	.byte	0x0c
	.zero		1


	//   ....[4]....
        /*2e28*/ 	.word	0x00019e90
        /*2e2c*/ 	.word	0x000000ff
        /*2e30*/ 	.word	0x00018000
        /*2e34*/ 	.short	0x0108
        /*2e36*/ 	.byte	0x0a
	.zero		1


	//   ....[5]....
        /*2e38*/ 	.word	0x00019ec0
        /*2e3c*/ 	.word	0x000000ff
        /*2e40*/ 	.word	0x00018008
        /*2e44*/ 	.short	0x0108
        /*2e46*/ 	.byte	0x0a
	.zero		1


	//   ....[6]....
        /*2e48*/ 	.word	0x0001f810
        /*2e4c*/ 	.word	0x000000ff
        /*2e50*/ 	.word	0x00000000
        /*2e54*/ 	.short	0x010a
        /*2e56*/ 	.byte	0x0c
	.zero		1


	//   ....[7]....
        /*2e58*/ 	.word	0x0001f840
        /*2e5c*/ 	.word	0x000000ff
        /*2e60*/ 	.word	0x00000000
        /*2e64*/ 	.short	0x010a
        /*2e66*/ 	.byte	0x0c
	.zero		1


	//----- nvinfo : EIATTR_NUM_MBARRIERS
	.align		4
.L_56:
        /*2e68*/ 	.byte	0x03, 0x38
        /*2e6a*/ 	.short	0x0002


	//----- nvinfo : EIATTR_EXIT_INSTR_OFFSETS
	.align		4
        /*2e6c*/ 	.byte	0x04, 0x1c
        /*2e6e*/ 	.short	(.L_58 - .L_57)


	//   ....[0]....
.L_57:
        /*2e70*/ 	.word	0x0001f800


	//----- nvinfo : EIATTR_REQNTID
	.align		4
.L_58:
        /*2e74*/ 	.byte	0x04, 0x10
        /*2e76*/ 	.short	(.L_60 - .L_59)
.L_59:
        /*2e78*/ 	.word	0x00000100
        /*2e7c*/ 	.word	0x00000001
        /*2e80*/ 	.word	0x00000001


	//----- nvinfo : EIATTR_CRS_STACK_SIZE
	.align		4
.L_60:
        /*2e84*/ 	.byte	0x04, 0x1e
        /*2e86*/ 	.short	(.L_62 - .L_61)
.L_61:
        /*2e88*/ 	.word	0x00000000


	//----- nvinfo : EIATTR_CBANK_PARAM_SIZE
	.align		4
.L_62:
        /*2e8c*/ 	.byte	0x03, 0x19
        /*2e8e*/ 	.short	0x0050


	//----- nvinfo : EIATTR_PARAM_CBANK
	.align		4
        /*2e90*/ 	.byte	0x04, 0x0a
        /*2e92*/ 	.short	(.L_64 - .L_63)
	.align		4
.L_63:
        /*2e94*/ 	.word	index@(.nv.constant0.matmul_kernel)
        /*2e98*/ 	.short	0x0380
        /*2e9a*/ 	.short	0x0050


	//----- nvinfo : EIATTR_SW_WAR
	.align		4
.L_64:
        /*2e9c*/ 	.byte	0x04, 0x36
        /*2e9e*/ 	.short	(.L_66 - .L_65)
.L_65:
        /*2ea0*/ 	.word	0x00000008
.L_66:


//--------------------- .nv.compat                --------------------------
	.section	.nv.compat,"",@"SHT_CUDA_COMPAT_INFO"
	.align	4
        /*0000*/ 	.byte	0x02, 0x02, 0x02, 0x00, 0x02, 0x05, 0x05, 0x00, 0x02, 0x03, 0x00, 0x00, 0x02, 0x06, 0x01, 0x00


//--------------------- .nv.callgraph             --------------------------
	.section	.nv.callgraph,"",@"SHT_CUDA_CALLGRAPH"
	.align	4
	.sectionentsize	8
	.align		4
        /*0000*/ 	.word	0x00000000
	.align		4
        /*0004*/ 	.word	0xffffffff
	.align		4
        /*0008*/ 	.word	0x00000000
	.align		4
        /*000c*/ 	.word	0xfffffffe
	.align		4
        /*0010*/ 	.word	0x00000000
	.align		4
        /*0014*/ 	.word	0xfffffffd
	.align		4
        /*0018*/ 	.word	0x00000000
	.align		4
        /*001c*/ 	.word	0xfffffffc


//--------------------- .text.matmul_kernel       --------------------------
	.section	.text.matmul_kernel,"ax",@progbits
	.align	128
        .global         matmul_kernel
        .type           matmul_kernel,@function
        .size           matmul_kernel,(.L_x_20 - matmul_kernel)
        .other          matmul_kernel,@"STO_CUDA_ENTRY STV_DEFAULT"
matmul_kernel:
.text.matmul_kernel:
[----:B------:R-:W0:Y:S01]  /*0000*/  LDC R1, c[0x0][0x37c] ;  /* 0x0000df00ff017b82 */ /* 0x000e220000000800 */
[----:B------:R-:W1:Y:S01]  /*0010*/  S2R R0, SR_TID.X ;  /* 0x0000000000007919 */ /* 0x000e620000002100 */
[----:B0-----:R-:W-:Y:S01]  /*0020*/  VIADD R1, R1, 0xfffff818 ;  /* 0xfffff81801017836 */ /* 0x001fe20000000000 */
[----:B-1----:R-:W-:-:S13]  /*0030*/  ISETP.GE.U32.AND P0, PT, R0, 0x20, PT ;  /* 0x000000200000780c */ /* 0x002fda0003f06070 */
[----:B------:R-:W-:Y:S02]  /*0040*/  VOTEU.ANY UP0, P0 ;  /* 0x0000000000ff7886 */ /* 0x000fe40000000100 */
[----:B------:R-:W-:Y:S05]  /*0050*/  BRA.U UP0, `(.L_x_0) ;  /* 0x0000000100b87547 */ /* 0x000fea000b800000 */
[----:B------:R-:W0:Y:S01]  /*0060*/  S2UR UR6, SR_CgaCtaId ;  /* 0x00000000000679c3 */ /* 0x000e220000008800 */
[----:B------:R-:W-:Y:S01]  /*0070*/  NOP ;  /* 0x0000000000007918 */ /* 0x000fe20000000000 */
[----:B------:R-:W-:Y:S02]  /*0080*/  UMOV UR4, 0x40 ;  /* 0x0000004000047882 */ /* 0x000fe40000000000 */
[----:B0-----:R-:W-:-:S09]  /*0090*/  ULEA UR4, UR6, UR4, 0x18 ;  /* 0x0000000406047291 */ /* 0x001fd2000f8ec0ff */
[----:B------:R-:W0:Y:S01]  /*00a0*/  LDS.U8 R0, [UR4] ;  /* 0x00000004ff007984 */ /* 0x000e220008000000 */
[----:B------:R-:W-:Y:S02]  /*00b0*/  UMOV UR4, 0x400 ;  /* 0x0000040000047882 */ /* 0x000fe40000000000 */
[----:B------:R-:W-:Y:S01]  /*00c0*/  ULEA UR4, UR6, UR4, 0x18 ;  /* 0x0000000406047291 */ /* 0x000fe2000f8ec0ff */
[----:B0-----:R-:W-:-:S13]  /*00d0*/  ISETP.NE.AND P0, PT, R0, RZ, PT ;  /* 0x000000ff0000720c */ /* 0x001fda0003f05270 */
[----:B------:R-:W-:Y:S05]  /*00e0*/  @P0 BRA `(.L_x_1) ;  /* 0x00000000007c0947 */ /* 0x000fea0003800000 */
[----:B------:R-:W-:-:S13]  /*00f0*/  ELECT P0, URZ, PT ;  /* 0x0000000000ff782f */ /* 0x000fda0003800000 */
[----:B------:R-:W-:Y:S05]  /*0100*/  @!P0 BRA `(.L_x_2) ;  /* 0x0000000000848947 */ /* 0x000fea0003800000 */
[----:B------:R-:W-:Y:S01]  /*0110*/  UMOV UR5, 0x8 ;  /* 0x0000000800057882 */ /* 0x000fe20000000000 */
[----:B------:R-:W-:Y:S02]  /*0120*/  IMAD.MOV.U32 R4, RZ, RZ, 0x1 ;  /* 0x00000001ff047424 */ /* 0x000fe400078e00ff */
[----:B------:R-:W-:Y:S02]  /*0130*/  IMAD.MOV.U32 R5, RZ, RZ, 0xff ;  /* 0x000000ffff057424 */ /* 0x000fe400078e00ff */
[----:B------:R-:W-:Y:S04]  /*0140*/  DEPBAR.LE SB0, 0x36 ;  /* 0x00008d800000791a */ /* 0x000fe80000000000 */
[----:B------:R-:W0:Y:S02]  /*0150*/  UTCATOMSWS.FIND_AND_SET.ALIGN UP1, UR5, UR5 ;  /* 0x00000005000575e3 */ /* 0x000e240008020800 */
[----:B0-----:R-:W-:-:S04]  /*0160*/  PLOP3.LUT P0, PT, PT, PT, UP1, 0x80, 0x8 ;  /* 0x000000000008781c */ /* 0x001fc80003f0f018 */
[----:B------:R-:W-:-:S04]  /*0170*/  SEL R0, RZ, 0xffffffff, !P0 ;  /* 0xffffffffff007807 */ /* 0x000fc80004000000 */
[----:B------:R-:W-:Y:S01]  /*0180*/  ISETP.NE.AND P0, PT, R0, RZ, PT ;  /* 0x000000ff0000720c */ /* 0x000fe20003f05270 */
[----:B------:R-:W-:-:S12]  /*0190*/  IMAD.U32 R0, RZ, RZ, UR5 ;  /* 0x00000005ff007e24 */ /* 0x000fd8000f8e00ff */
[----:B------:R-:W-:Y:S05]  /*01a0*/  @P0 BRA `(.L_x_3) ;  /* 0x0000000000240947 */ /* 0x000fea0003800000 */
.L_x_4:
[----:B------:R-:W-:Y:S05]  /*01b0*/  NANOSLEEP 0x64 ;  /* 0x000000640000795d */ /* 0x000fea0003800000 */
[----:B------:R-:W-:-:S05]  /*01c0*/  UMOV UR5, 0x8 ;  /* 0x0000000800057882 */ /* 0x000fca0000000000 */
[----:B------:R-:W-:Y:S04]  /*01d0*/  DEPBAR.LE SB0, 0x36 ;  /* 0x00008d800000791a */ /* 0x000fe80000000000 */
[----:B------:R-:W0:Y:S02]  /*01e0*/  UTCATOMSWS.FIND_AND_SET.ALIGN UP1, UR5, UR5 ;  /* 0x00000005000575e3 */ /* 0x000e240008020800 */
[----:B0-----:R-:W-:-:S04]  /*01f0*/  PLOP3.LUT P0, PT, PT, PT, UP1, 0x80, 0x8 ;  /* 0x000000000008781c */ /* 0x001fc80003f0f018 */
[----:B------:R-:W-:-:S04]  /*0200*/  SEL R0, RZ, 0xffffffff, !P0 ;  /* 0xffffffffff007807 */ /* 0x000fc80004000000 */
[----:B------:R-:W-:Y:S01]  /*0210*/  ISETP.NE.AND P0, PT, R0, RZ, PT ;  /* 0x000000ff0000720c */ /* 0x000fe20003f05270 */
[----:B------:R-:W-:-:S12]  /*0220*/  IMAD.U32 R0, RZ, RZ, UR5 ;  /* 0x00000005ff007e24 */ /* 0x000fd8000f8e00ff */
[----:B------:R-:W-:Y:S05]  /*0230*/  @!P0 BRA `(.L_x_4) ;  /* 0xfffffffc00dc8947 */ /* 0x000fea000383ffff */
.L_x_3:
[C---:B------:R-:W-:Y:S01]  /*0240*/  VIADD R3, R0.reuse, 0x10 ;  /* 0x0000001000037836 */ /* 0x040fe20000000000 */
[----:B------:R-:W-:Y:S01]  /*0250*/  UMOV UR5, 0x50 ;  /* 0x0000005000057882 */ /* 0x000fe20000000000 */
[----:B------:R-:W-:Y:S01]  /*0260*/  SHF.L.U32 R2, R5, R0, RZ ;  /* 0x0000000005027219 */ /* 0x000fe200000006ff */
[----:B------:R-:W-:Y:S01]  /*0270*/  ULEA UR5, UR6, UR5, 0x18 ;  /* 0x0000000506057291 */ /* 0x000fe2000f8ec0ff */
[----:B------:R-:W-:Y:S01]  /*0280*/  IMAD.SHL.U32 R0, R0, 0x20, RZ ;  /* 0x0000002000007824 */ /* 0x000fe200078e00ff */
[----:B------:R-:W-:-:S04]  /*0290*/  SHF.L.U32 R3, R4, R3, RZ ;  /* 0x0000000304037219 */ /* 0x000fc800000006ff */
[----:B------:R-:W-:-:S05]  /*02a0*/  LOP3.LUT R2, R3, R2, RZ, 0xfc, !PT ;  /* 0x0000000203027212 */ /* 0x000fca00078efcff */
[----:B------:R0:W-:Y:S04]  /*02b0*/  ATOMS.OR RZ, [UR5], R2 ;  /* 0x00000002ffff798c */ /* 0x0001e8000b000005 */
[----:B------:R0:W-:Y:S01]  /*02c0*/  STS [UR4], R0 ;  /* 0x00000000ff007988 */ /* 0x0001e20008000804 */
[----:B------:R-:W-:Y:S05]  /*02d0*/  BRA `(.L_x_2) ;  /* 0x0000000000107947 */ /* 0x000fea0003800000 */
.L_x_1:
[----:B------:R-:W-:Y:S01]  /*02e0*/  IMAD.MOV.U32 R0, RZ, RZ, -0x1 ;  /* 0xffffffffff007424 */ /* 0x000fe200078e00ff */
[----:B------:R-:W-:-:S04]  /*02f0*/  MOV R2, 0x320 ;  /* 0x0000032000027802 */ /* 0x000fc80000000f00 */
[----:B------:R0:W-:Y:S03]  /*0300*/  STS [UR4], R0 ;  /* 0x00000000ff007988 */ /* 0x0001e60008000804 */
[----:B0-----:R-:W-:Y:S05]  /*0310*/  CALL.REL.NOINC `($__internal_1_$__cuda_sm10x_tcgen05_guardrail_trap_phase_invalid_during_alloc) ;  /* 0x000001f400607944 */ /* 0x001fea0003c00000 */
.L_x_2:
[----:B------:R-:W-:Y:S05]  /*0320*/  WARPSYNC.ALL ;  /* 0x0000000000007948 */ /* 0x000fea0003800000 */
[----:B------:R-:W-:Y:S01]  /*0330*/  NOP ;  /* 0x0000000000007918 */ /* 0x000fe20000000000 */
.L_x_0:
[----:B------:R-:W1:Y:S01]  /*0340*/  LDC.64 R70, c[0x0][0x398] ;  /* 0x0000e600ff467b82 */ /* 0x000e620000000a00 */
[----:B------:R-:W2:Y:S01]  /*0350*/  S2R R7, SR_CTAID.X ;  /* 0x0000000000077919 */ /* 0x000ea20000002500 */
[----:B------:R-:W-:Y:S01]  /*0360*/  UMOV UR10, 0x400 ;  /* 0x00000400000a7882 */ /* 0x000fe20000000000 */
[----:B------:R-:W3:Y:S01]  /*0370*/  LDCU.64 UR8, c[0x0][0x3a8] ;  /* 0x00007500ff0877ac */ /* 0x000ee20008000a00 */
[----:B------:R-:W-:Y:S01]  /*0380*/  PRMT R215, RZ, 0x7610, R215 ;  /* 0x00007610ffd77816 */ /* 0x000fe200000000d7 */
[----:B------:R-:W4:Y:S01]  /*0390*/  S2R R13, SR_TID.X ;  /* 0x00000000000d7919 */ /* 0x000f220000002100 */
[----:B------:R-:W-:Y:S01]  /*03a0*/  PRMT R224, RZ, 0x7610, R224 ;  /* 0x00007610ffe07816 */ /* 0x000fe200000000e0 */
[----:B------:R-:W5:Y:S01]  /*03b0*/  LDCU UR4, c[0x0][0x3a4] ;  /* 0x00007480ff0477ac */ /* 0x000f620008000800 */
[----:B------:R-:W0:Y:S01]  /*03c0*/  S2UR UR6, SR_CgaCtaId ;  /* 0x00000000000679c3 */ /* 0x000e220000008800 */
[----:B------:R-:W0:Y:S01]  /*03d0*/  LDCU.128 UR16, c[0x0][0x380] ;  /* 0x00007000ff1077ac */ /* 0x000e220008000c00 */
[----:B------:R-:W-:-:S06]  /*03e0*/  UMOV UR13, 0x1 ;  /* 0x00000001000d7882 */ /* 0x000fcc0000000000 */
[----:B------:R-:W5:Y:S01]  /*03f0*/  LDC R92, c[0x0][0x3a0] ;  /* 0x0000e800ff5c7b82 */ /* 0x000f620000000800 */
[----:B------:R-:W0:Y:S01]  /*0400*/  LDCU.64 UR22, c[0x0][0x358] ;  /* 0x00006b00ff1677ac */ /* 0x000e220008000a00 */
[----:B---3--:R-:W-:Y:S02]  /*0410*/  IMAD.U32 R144, RZ, RZ, UR8 ;  /* 0x00000008ff907e24 */ /* 0x008fe4000f8e00ff */
[----:B------:R-:W-:Y:S01]  /*0420*/  IMAD.U32 R145, RZ, RZ, UR8 ;  /* 0x00000008ff917e24 */ /* 0x000fe2000f8e00ff */
[----:B-1----:R-:W-:Y:S01]  /*0430*/  IABS R99, R71 ;  /* 0x0000004700637213 */ /* 0x002fe20000000000 */
[----:B0-----:R-:W-:Y:S02]  /*0440*/  VIADD R0, R71, 0xff ;  /* 0x000000ff47007836 */ /* 0x001fe40000000000 */
[----:B------:R-:W-:Y:S02]  /*0450*/  IMAD.U32 R150, RZ, RZ, UR8 ;  /* 0x00000008ff967e24 */ /* 0x000fe4000f8e00ff */
[----:B------:R-:W-:Y:S01]  /*0460*/  IMAD.U32 R39, RZ, RZ, UR8 ;  /* 0x00000008ff277e24 */ /* 0x000fe2000f8e00ff */
[----:B------:R-:W-:Y:S01]  /*0470*/  SHF.R.S32.HI R3, RZ, 0x1f, R0 ;  /* 0x0000001fff037819 */ /* 0x000fe20000011400 */
[----:B------:R-:W-:Y:S01]  /*0480*/  ULEA UR10, UR6, UR10, 0x18 ;  /* 0x0000000a060a7291 */ /* 0x000fe2000f8ec0ff */
[----:B--2---:R-:W-:-:S02]  /*0490*/  IABS R8, R7 ;  /* 0x0000000700087213 */ /* 0x004fc40000000000 */
[----:B------:R-:W-:Y:S01]  /*04a0*/  LEA.HI R3, R3, R0, RZ, 0x8 ;  /* 0x0000000003037211 */ /* 0x000fe200078f40ff */
[----:B------:R-:W-:Y:S01]  /*04b0*/  UIADD3 UR12, UPT, UPT, UR10, 0x18000, URZ ;  /* 0x000180000a0c7890 */ /* 0x000fe2000fffe0ff */
[----:B----4-:R-:W-:Y:S02]  /*04c0*/  SHF.R.U32.HI R101, RZ, 0x7, R13 ;  /* 0x00000007ff657819 */ /* 0x010fe4000001160d */
[----:B------:R-:W-:Y:S02]  /*04d0*/  SHF.R.S32.HI R3, RZ, 0x8, R3 ;  /* 0x00000008ff037819 */ /* 0x000fe40000011403 */
[----:B------:R-:W-:-:S03]  /*04e0*/  SGXT.U32 R101, R101, 0x1 ;  /* 0x000000016565781a */ /* 0x000fc60000000000 */
[----:B------:R-:W-:-:S05]  /*04f0*/  IMAD.SHL.U32 R4, R3, 0x8, RZ ;  /* 0x0000000803047824 */ /* 0x000fca00078e00ff */
[-C--:B------:R-:W-:Y:S02]  /*0500*/  IABS R5, R4.reuse ;  /* 0x0000000400057213 */ /* 0x080fe40000000000 */
[----:B------:R-:W-:Y:S02]  /*0510*/  IABS R10, R4 ;  /* 0x00000004000a7213 */ /* 0x000fe40000000000 */
[----:B------:R-:W0:Y:S08]  /*0520*/  I2F.RP R0, R5 ;  /* 0x0000000500007306 */ /* 0x000e300000209400 */
[----:B0-----:R-:W0:Y:S02]  /*0530*/  MUFU.RCP R0, R0 ;  /* 0x0000000000007308 */ /* 0x001e240000001000 */
[----:B0-----:R-:W-:-:S02]  /*0540*/  VIADD R2, R0, 0xffffffe ;  /* 0x0ffffffe00027836 */ /* 0x001fc40000000000 */
[----:B------:R-:W-:-:S04]  /*0550*/  IMAD.MOV R0, RZ, RZ, -R10 ;  /* 0x000000ffff007224 */ /* 0x000fc800078e0a0a */
[----:B------:R0:W1:Y:S02]  /*0560*/  F2I.FTZ.U32.TRUNC.NTZ R3, R2 ;  /* 0x0000000200037305 */ /* 0x000064000021f000 */
[----:B0-----:R-:W-:Y:S02]  /*0570*/  IMAD.MOV.U32 R2, RZ, RZ, RZ ;  /* 0x000000ffff027224 */ /* 0x001fe400078e00ff */
[----:B-1----:R-:W-:-:S04]  /*0580*/  IMAD.MOV R6, RZ, RZ, -R3 ;  /* 0x000000ffff067224 */ /* 0x002fc800078e0a03 */
[----:B------:R-:W-:Y:S02]  /*0590*/  IMAD R9, R6, R5, RZ ;  /* 0x0000000506097224 */ /* 0x000fe400078e02ff */
[----:B------:R-:W-:Y:S02]  /*05a0*/  IMAD.MOV.U32 R6, RZ, RZ, R8 ;  /* 0x000000ffff067224 */ /* 0x000fe400078e0008 */
[----:B------:R-:W-:-:S06]  /*05b0*/  IMAD.HI.U32 R3, R3, R9, R2 ;  /* 0x0000000903037227 */ /* 0x000fcc00078e0002 */
[----:B------:R-:W-:-:S04]  /*05c0*/  IMAD.HI.U32 R3, R3, R6, RZ ;  /* 0x0000000603037227 */ /* 0x000fc800078e00ff */
[----:B------:R-:W-:Y:S01]  /*05d0*/  IMAD R0, R3, R0, R6 ;  /* 0x0000000003007224 */ /* 0x000fe200078e0206 */
[----:B------:R-:W-:Y:S04]  /*05e0*/  BAR.SYNC.DEFER_BLOCKING 0x0 ;  /* 0x0000000000007b1d */ /* 0x000fe80000010000 */
[----:B------:R-:W-:-:S13]  /*05f0*/  ISETP.GT.U32.AND P1, PT, R5, R0, PT ;  /* 0x000000000500720c */ /* 0x000fda0003f24070 */
[----:B------:R-:W-:Y:S02]  /*0600*/  @!P1 IMAD.IADD R0, R0, 0x1, -R5 ;  /* 0x0000000100009824 */ /* 0x000fe400078e0a05 */
[----:B------:R-:W-:Y:S01]  /*0610*/  @!P1 VIADD R3, R3, 0x1 ;  /* 0x0000000103039836 */ /* 0x000fe20000000000 */
[----:B------:R-:W-:Y:S02]  /*0620*/  ISETP.NE.AND P1, PT, R4, RZ, PT ;  /* 0x000000ff0400720c */ /* 0x000fe40003f25270 */
[----:B------:R-:W-:Y:S02]  /*0630*/  ISETP.GE.U32.AND P0, PT, R0, R5, PT ;  /* 0x000000050000720c */ /* 0x000fe40003f06070 */
[----:B------:R-:W-:-:S04]  /*0640*/  LOP3.LUT R0, R7, R4, RZ, 0x3c, !PT ;  /* 0x0000000407007212 */ /* 0x000fc800078e3cff */
[----:B------:R-:W-:Y:S01]  /*0650*/  ISETP.GE.AND P2, PT, R0, RZ, PT ;  /* 0x000000ff0000720c */ /* 0x000fe20003f46270 */
[----:B------:R-:W-:-:S06]  /*0660*/  VIADD R0, R70, 0x7f ;  /* 0x0000007f46007836 */ /* 0x000fcc0000000000 */
[----:B------:R-:W-:-:S04]  /*0670*/  @P0 VIADD R3, R3, 0x1 ;  /* 0x0000000103030836 */ /* 0x000fc80000000000 */
[----:B------:R-:W-:Y:S01]  /*0680*/  IMAD.MOV.U32 R2, RZ, RZ, R3 ;  /* 0x000000ffff027224 */ /* 0x000fe200078e0003 */
[----:B------:R-:W-:-:S03]  /*0690*/  SHF.R.S32.HI R3, RZ, 0x1f, R0 ;  /* 0x0000001fff037819 */ /* 0x000fc60000011400 */
[----:B------:R-:W-:Y:S01]  /*06a0*/  @!P2 IMAD.MOV R2, RZ, RZ, -R2 ;  /* 0x000000ffff02a224 */ /* 0x000fe200078e0a02 */
[----:B------:R-:W-:Y:S02]  /*06b0*/  @!P1 LOP3.LUT R2, RZ, R4, RZ, 0x33, !PT ;  /* 0x00000004ff029212 */ /* 0x000fe400078e33ff */
[----:B------:R-:W-:-:S03]  /*06c0*/  LEA.HI R3, R3, R0, RZ, 0x7 ;  /* 0x0000000003037211 */ /* 0x000fc600078f38ff */
[----:B------:R-:W-:Y:S02]  /*06d0*/  IMAD.SHL.U32 R12, R2, 0x8, RZ ;  /* 0x00000008020c7824 */ /* 0x000fe400078e00ff */
[----:B------:R-:W-:-:S03]  /*06e0*/  IMAD.MOV R2, RZ, RZ, -R2 ;  /* 0x000000ffff027224 */ /* 0x000fc600078e0a02 */
[----:B------:R-:W-:Y:S01]  /*06f0*/  LEA.HI.SX32 R3, R3, -R12, 0x19 ;  /* 0x8000000c03037211 */ /* 0x000fe200078fcaff */
[----:B------:R-:W-:Y:S02]  /*0700*/  IMAD R11, R4, R2, R7 ;  /* 0x00000002040b7224 */ /* 0x000fe400078e0207 */
[----:B------:R-:W-:Y:S01]  /*0710*/  IMAD.MOV.U32 R4, RZ, RZ, RZ ;  /* 0x000000ffff047224 */ /* 0x000fe200078e00ff */
[----:B------:R-:W-:Y:S01]  /*0720*/  VIMNMX R10, PT, PT, R3, 0x8, PT ;  /* 0x00000008030a7848 */ /* 0x000fe20003fe0100 */
[----:B------:R-:W-:Y:S01]  /*0730*/  I2F.RP R2, R99 ;  /* 0x0000006300027306 */ /* 0x000fe20000209400 */
[----:B------:R-:W-:Y:S02]  /*0740*/  IABS R3, R70 ;  /* 0x0000004600037213 */ /* 0x000fe40000000000 */
[-C--:B------:R-:W-:Y:S02]  /*0750*/  IABS R9, R10.reuse ;  /* 0x0000000a00097213 */ /* 0x080fe40000000000 */
[----:B------:R-:W-:-:S03]  /*0760*/  IABS R8, R10 ;  /* 0x0000000a00087213 */ /* 0x000fc60000000000 */
[----:B------:R-:W0:Y:S08]  /*0770*/  I2F.RP R0, R9 ;  /* 0x0000000900007306 */ /* 0x000e300000209400 */
[----:B------:R-:W1:Y:S08]  /*0780*/  I2F.RP R6, R3 ;  /* 0x0000000300067306 */ /* 0x000e700000209400 */
[----:B0-----:R-:W0:Y:S08]  /*0790*/  MUFU.RCP R0, R0 ;  /* 0x0000000000007308 */ /* 0x001e300000001000 */
[----:B-1----:R-:W-:Y:S08]  /*07a0*/  MUFU.RCP R6, R6 ;  /* 0x0000000600067308 */ /* 0x002ff00000001000 */
[----:B------:R-:W-:Y:S01]  /*07b0*/  MUFU.RCP R2, R2 ;  /* 0x0000000200027308 */ /* 0x000fe20000001000 */
[----:B0-----:R-:W-:-:S07]  /*07c0*/  VIADD R5, R0, 0xffffffe ;  /* 0x0ffffffe00057836 */ /* 0x001fce0000000000 */
[----:B------:R-:W0:Y:S02]  /*07d0*/  F2I.FTZ.U32.TRUNC.NTZ R5, R5 ;  /* 0x0000000500057305 */ /* 0x000e24000021f000 */
[----:B0-----:R-:W-:-:S04]  /*07e0*/  IMAD.MOV R0, RZ, RZ, -R5 ;  /* 0x000000ffff007224 */ /* 0x001fc800078e0a05 */
[----:B------:R-:W-:Y:S01]  /*07f0*/  IMAD R7, R0, R9, RZ ;  /* 0x0000000900077224 */ /* 0x000fe200078e02ff */
[----:B------:R-:W-:-:S03]  /*0800*/  IABS R0, R11 ;  /* 0x0000000b00007213 */ /* 0x000fc60000000000 */
[----:B------:R-:W-:-:S04]  /*0810*/  IMAD.HI.U32 R4, R5, R7, R4 ;  /* 0x0000000705047227 */ /* 0x000fc800078e0004 */
[----:B------:R-:W-:Y:S02]  /*0820*/  IMAD.MOV.U32 R5, RZ, RZ, R0 ;  /* 0x000000ffff057224 */ /* 0x000fe400078e0000 */
[----:B------:R-:W-:Y:S02]  /*0830*/  IMAD.MOV R0, RZ, RZ, -R8 ;  /* 0x000000ffff007224 */ /* 0x000fe400078e0a08 */
[----:B------:R-:W-:Y:S01]  /*0840*/  IMAD.HI.U32 R4, R4, R5, RZ ;  /* 0x0000000504047227 */ /* 0x000fe200078e00ff */
[----:B------:R-:W0:Y:S03]  /*0850*/  LDS R8, [UR10] ;  /* 0x0000000aff087984 */ /* 0x000e260008000800 */
[----:B------:R-:W-:Y:S02]  /*0860*/  IMAD R0, R4, R0, R5 ;  /* 0x0000000004007224 */ /* 0x000fe400078e0205 */
[----:B------:R-:W-:-:S02]  /*0870*/  VIADD R5, R6, 0xffffffe ;  /* 0x0ffffffe06057836 */ /* 0x000fc40000000000 */
[----:B------:R-:W-:Y:S01]  /*0880*/  VIADD R6, R2, 0xffffffe ;  /* 0x0ffffffe02067836 */ /* 0x000fe20000000000 */
[----:B------:R-:W-:Y:S01]  /*0890*/  BAR.SYNC.DEFER_BLOCKING 0x0 ;  /* 0x0000000000007b1d */ /* 0x000fe20000010000 */
[----:B------:R-:W-:Y:S02]  /*08a0*/  ISETP.GT.U32.AND P1, PT, R9, R0, PT ;  /* 0x000000000900720c */ /* 0x000fe40003f24070 */
[----:B------:R-:W-:-:S03]  /*08b0*/  SHF.R.U32.HI R2, RZ, 0x5, R13 ;  /* 0x00000005ff027819 */ /* 0x000fc6000001160d */
[----:B------:R-:W1:Y:S01]  /*08c0*/  F2I.FTZ.U32.TRUNC.NTZ R5, R5 ;  /* 0x0000000500057305 */ /* 0x000e62000021f000 */
[----:B------:R-:W-:-:S07]  /*08d0*/  R2UR UR14, R2 ;  /* 0x00000000020e72ca */ /* 0x000fce00000e0000 */
[----:B------:R-:W-:Y:S01]  /*08e0*/  @!P1 IMAD.IADD R0, R0, 0x1, -R9 ;  /* 0x0000000100009824 */ /* 0x000fe200078e0a09 */
[----:B------:R-:W2:Y:S01]  /*08f0*/  F2I.FTZ.U32.TRUNC.NTZ R7, R6 ;  /* 0x0000000600077305 */ /* 0x000ea2000021f000 */
[----:B------:R-:W-:Y:S01]  /*0900*/  @!P1 VIADD R4, R4, 0x1 ;  /* 0x0000000104049836 */ /* 0x000fe20000000000 */
[----:B------:R-:W-:Y:S02]  /*0910*/  ISETP.NE.AND P1, PT, R10, RZ, PT ;  /* 0x000000ff0a00720c */ /* 0x000fe40003f25270 */
[----:B------:R-:W-:Y:S01]  /*0920*/  ISETP.GE.U32.AND P0, PT, R0, R9, PT ;  /* 0x000000090000720c */ /* 0x000fe20003f06070 */
[----:B------:R-:W-:Y:S01]  /*0930*/  USHF.L.U32 UR5, UR14, 0x5, URZ ;  /* 0x000000050e057899 */ /* 0x000fe200080006ff */
[----:B------:R-:W-:-:S03]  /*0940*/  LOP3.LUT R0, R11, R10, RZ, 0x3c, !PT ;  /* 0x0000000a0b007212 */ /* 0x000fc600078e3cff */
[----:B------:R-:W-:Y:S01]  /*0950*/  ULOP3.LUT UR5, UR5, 0x80, URZ, 0xc0, !UPT ;  /* 0x0000008005057892 */ /* 0x000fe2000f8ec0ff */
[----:B------:R-:W-:Y:S01]  /*0960*/  ISETP.GE.AND P2, PT, R0, RZ, PT ;  /* 0x000000ff0000720c */ /* 0x000fe20003f46270 */
[----:B-1----:R-:W-:-:S04]  /*0970*/  IMAD.MOV R0, RZ, RZ, -R5 ;  /* 0x000000ffff007224 */ /* 0x002fc800078e0a05 */
[----:B------:R-:W-:Y:S02]  /*0980*/  IMAD R9, R0, R3, RZ ;  /* 0x0000000300097224 */ /* 0x000fe400078e02ff */
[----:B------:R-:W-:Y:S01]  /*0990*/  @P0 VIADD R4, R4, 0x1 ;  /* 0x0000000104040836 */ /* 0x000fe20000000000 */
[----:B0-----:R-:W-:Y:S01]  /*09a0*/  R2UR UR7, R8 ;  /* 0x00000000080772ca */ /* 0x001fe200000e0000 */
[----:B--2---:R-:W-:Y:S02]  /*09b0*/  IMAD.MOV R6, RZ, RZ, -R7 ;  /* 0x000000ffff067224 */ /* 0x004fe400078e0a07 */
[----:B------:R-:W-:Y:S02]  /*09c0*/  IMAD.MOV.U32 R2, RZ, RZ, R4 ;  /* 0x000000ffff027224 */ /* 0x000fe400078e0004 */
[----:B------:R-:W-:Y:S02]  /*09d0*/  IMAD.MOV.U32 R4, RZ, RZ, RZ ;  /* 0x000000ffff047224 */ /* 0x000fe400078e00ff */
[----:B------:R-:W-:Y:S01]  /*09e0*/  @!P2 IMAD.MOV R2, RZ, RZ, -R2 ;  /* 0x000000ffff02a224 */ /* 0x000fe200078e0a02 */
[----:B------:R-:W-:Y:S01]  /*09f0*/  @!P1 LOP3.LUT R2, RZ, R10, RZ, 0x33, !PT ;  /* 0x0000000aff029212 */ /* 0x000fe200078e33ff */
[----:B------:R-:W-:Y:S01]  /*0a00*/  IMAD.HI.U32 R4, R5, R9, R4 ;  /* 0x0000000905047227 */ /* 0x000fe200078e0004 */
[----:B------:R-:W-:-:S02]  /*0a10*/  LOP3.LUT P2, RZ, R13, 0xff, RZ, 0xc0, !PT ;  /* 0x000000ff0dff7812 */ /* 0x000fc4000784c0ff */
[----:B------:R-:W-:Y:S01]  /*0a20*/  PRMT R0, R101, 0x6540, R2 ;  /* 0x0000654065007816 */ /* 0x000fe20000000002 */
[----:B------:R-:W-:Y:S02]  /*0a30*/  IMAD R5, R6, R99, RZ ;  /* 0x0000006306057224 */ /* 0x000fe400078e02ff */
[----:B------:R-:W-:Y:S01]  /*0a40*/  IMAD.MOV.U32 R6, RZ, RZ, RZ ;  /* 0x000000ffff067224 */ /* 0x000fe200078e00ff */
[----:B------:R-:W-:Y:S01]  /*0a50*/  IABS R86, R0 ;  /* 0x0000000000567213 */ /* 0x000fe20000000000 */
[----:B------:R-:W-:Y:S01]  /*0a60*/  IMAD.SHL.U32 R100, R2, 0x100, RZ ;  /* 0x0000010002647824 */ /* 0x000fe200078e00ff */
[C---:B------:R-:W-:Y:S01]  /*0a70*/  LOP3.LUT R182, R0.reuse, 0xfe, RZ, 0xfc, !PT ;  /* 0x000000fe00b67812 */ /* 0x040fe200078efcff */
[----:B------:R-:W-:Y:S01]  /*0a80*/  IMAD.HI.U32 R98, R7, R5, R6 ;  /* 0x0000000507627227 */ /* 0x000fe200078e0006 */
[----:B------:R-:W-:Y:S02]  /*0a90*/  LOP3.LUT R87, R0, 0x90, RZ, 0xfc, !PT ;  /* 0x0000009000577812 */ /* 0x000fe400078efcff */
[C-C-:B------:R-:W-:Y:S01]  /*0aa0*/  LOP3.LUT R107, R100.reuse, 0x18, R101.reuse, 0xfe, !PT ;  /* 0x00000018646b7812 */ /* 0x140fe200078efe65 */
[----:B------:R-:W-:Y:S01]  /*0ab0*/  IMAD.MOV R5, RZ, RZ, -R2 ;  /* 0x000000ffff057224 */ /* 0x000fe200078e0a02 */
[----:B------:R-:W-:Y:S01]  /*0ac0*/  LOP3.LUT R106, R100, 0x10, R101, 0xfe, !PT ;  /* 0x00000010646a7812 */ /* 0x000fe200078efe65 */
[----:B------:R-:W-:Y:S01]  /*0ad0*/  IMAD.HI.U32 R2, R98, R86, RZ ;  /* 0x0000005662027227 */ /* 0x000fe200078e00ff */
[----:B------:R-:W-:Y:S01]  /*0ae0*/  IABS R82, R107 ;  /* 0x0000006b00527213 */ /* 0x000fe20000000000 */
[----:B------:R0:W-:Y:S01]  /*0af0*/  STL [R1+0x558], R182 ;  /* 0x000558b601007387 */ /* 0x0001e20000100800 */
[----:B------:R-:W-:Y:S01]  /*0b00*/  IABS R85, R182 ;  /* 0x000000b600557213 */ /* 0x000fe20000000000 */
[----:B------:R-:W-:Y:S01]  /*0b10*/  IMAD.MOV R2, RZ, RZ, -R2 ;  /* 0x000000ffff027224 */ /* 0x000fe200078e0a02 */
[----:B------:R-:W-:Y:S01]  /*0b20*/  IABS R81, R106 ;  /* 0x0000006a00517213 */ /* 0x000fe20000000000 */
[----:B------:R-:W-:Y:S01]  /*0b30*/  IMAD R5, R10, R5, R11 ;  /* 0x000000050a057224 */ /* 0x000fe200078e020b */
[C-C-:B------:R-:W-:Y:S01]  /*0b40*/  LOP3.LUT R88, R100.reuse, 0x40, R101.reuse, 0xfe, !PT ;  /* 0x0000004064587812 */ /* 0x140fe200078efe65 */
[----:B------:R-:W-:Y:S01]  /*0b50*/  IMAD R86, R99, R2, R86 ;  /* 0x0000000263567224 */ /* 0x000fe200078e0256 */
[----:B------:R-:W-:Y:S01]  /*0b60*/  LOP3.LUT R149, R100, 0x28, R101, 0xfe, !PT ;  /* 0x0000002864957812 */ /* 0x000fe200078efe65 */
[----:B------:R-:W-:Y:S01]  /*0b70*/  IMAD.HI.U32 R2, R98, R82, RZ ;  /* 0x0000005262027227 */ /* 0x000fe200078e00ff */
[----:B------:R-:W-:-:S02]  /*0b80*/  IABS R75, R88 ;  /* 0x00000058004b7213 */ /* 0x000fc40000000000 */
[--C-:B------:R-:W-:Y:S01]  /*0b90*/  LOP3.LUT R67, R100, 0x30, R101.reuse, 0xfe, !PT ;  /* 0x0000003064437812 */ /* 0x100fe200078efe65 */
[----:B------:R-:W-:Y:S01]  /*0ba0*/  IMAD.HI.U32 R8, R98, R85, RZ ;  /* 0x0000005562087227 */ /* 0x000fe200078e00ff */
[----:B------:R-:W-:Y:S02]  /*0bb0*/  IABS R84, R149 ;  /* 0x0000009500547213 */ /* 0x000fe40000000000 */
[----:B------:R-:W-:Y:S01]  /*0bc0*/  IABS R77, R67 ;  /* 0x00000043004d7213 */ /* 0x000fe20000000000 */
[----:B------:R-:W-:Y:S01]  /*0bd0*/  IMAD.MOV R2, RZ, RZ, -R2 ;  /* 0x000000ffff027224 */ /* 0x000fe200078e0a02 */
[--C-:B------:R-:W-:Y:S01]  /*0be0*/  LOP3.LUT R105, R100, 0x68, R101.reuse, 0xfe, !PT ;  /* 0x0000006864697812 */ /* 0x100fe200078efe65 */
[----:B------:R-:W-:Y:S01]  /*0bf0*/  IMAD.HI.U32 R7, R98, R81, RZ ;  /* 0x0000005162077227 */ /* 0x000fe200078e00ff */
[C-C-:B------:R-:W-:Y:S02]  /*0c00*/  LOP3.LUT R142, R100.reuse, 0x50, R101.reuse, 0xfe, !PT ;  /* 0x00000050648e7812 */ /* 0x140fe400078efe65 */
[----:B------:R-:W-:Y:S01]  /*0c10*/  IABS R73, R105 ;  /* 0x0000006900497213 */ /* 0x000fe20000000000 */
[----:B------:R-:W-:Y:S01]  /*0c20*/  IMAD.MOV R10, RZ, RZ, -R8 ;  /* 0x000000ffff0a7224 */ /* 0x000fe200078e0a08 */
[C-C-:B------:R-:W-:Y:S01]  /*0c30*/  LOP3.LUT R143, R100.reuse, 0x58, R101.reuse, 0xfe, !PT ;  /* 0x00000058648f7812 */ /* 0x140fe200078efe65 */
[----:B------:R-:W-:Y:S01]  /*0c40*/  IMAD R82, R99, R2, R82 ;  /* 0x0000000263527224 */ /* 0x000fe200078e0252 */
[----:B------:R-:W-:Y:S01]  /*0c50*/  LOP3.LUT R190, R100, 0x38, R101, 0xfe, !PT ;  /* 0x0000003864be7812 */ /* 0x000fe200078efe65 */
[----:B------:R-:W-:Y:S01]  /*0c60*/  IMAD.MOV R8, RZ, RZ, -R7 ;  /* 0x000000ffff087224 */ /* 0x000fe200078e0a07 */
[----:B------:R-:W-:Y:S01]  /*0c70*/  IABS R76, R142 ;  /* 0x0000008e004c7213 */ /* 0x000fe20000000000 */
[----:B------:R-:W-:Y:S01]  /*0c80*/  IMAD.HI.U32 R2, R98, R75, RZ ;  /* 0x0000004b62027227 */ /* 0x000fe200078e00ff */
[----:B------:R-:W-:-:S02]  /*0c90*/  IABS R78, R143 ;  /* 0x0000008f004e7213 */ /* 0x000fc40000000000 */
[----:B------:R-:W-:Y:S01]  /*0ca0*/  IABS R79, R190 ;  /* 0x000000be004f7213 */ /* 0x000fe20000000000 */
[----:B------:R-:W-:Y:S01]  /*0cb0*/  IMAD R81, R99, R8, R81 ;  /* 0x0000000863517224 */ /* 0x000fe200078e0251 */
[--C-:B------:R-:W-:Y:S01]  /*0cc0*/  LOP3.LUT R91, R100, 0x60, R101.reuse, 0xfe, !PT ;  /* 0x00000060645b7812 */ /* 0x100fe200078efe65 */
[----:B------:R-:W-:Y:S01]  /*0cd0*/  IMAD.HI.U32 R7, R98, R84, RZ ;  /* 0x0000005462077227 */ /* 0x000fe200078e00ff */
[----:B------:R-:W-:Y:S02]  /*0ce0*/  LOP3.LUT R147, R100, 0x78, R101, 0xfe, !PT ;  /* 0x0000007864937812 */ /* 0x000fe400078efe65 */
[----:B------:R-:W-:Y:S01]  /*0cf0*/  IABS R136, R87 ;  /* 0x0000005700887213 */ /* 0x000fe20000000000 */
[----:B------:R-:W-:Y:S01]  /*0d00*/  IMAD.MOV R2, RZ, RZ, -R2 ;  /* 0x000000ffff027224 */ /* 0x000fe200078e0a02 */
[----:B------:R-:W-:Y:S01]  /*0d10*/  LOP3.LUT R148, R0, 0x80, RZ, 0xfc, !PT ;  /* 0x0000008000947812 */ /* 0x000fe200078efcff */
[----:B------:R-:W-:Y:S01]  /*0d20*/  IMAD.HI.U32 R8, R98, R77, RZ ;  /* 0x0000004d62087227 */ /* 0x000fe200078e00ff */
[----:B------:R-:W-:-:S02]  /*0d30*/  IABS R72, R91 ;  /* 0x0000005b00487213 */ /* 0x000fc40000000000 */
[----:B------:R-:W-:Y:S01]  /*0d40*/  IABS R141, R147 ;  /* 0x00000093008d7213 */ /* 0x000fe20000000000 */
[----:B------:R-:W-:Y:S01]  /*0d50*/  IMAD.MOV R7, RZ, RZ, -R7 ;  /* 0x000000ffff077224 */ /* 0x000fe200078e0a07 */
[----:B------:R-:W-:Y:S01]  /*0d60*/  IABS R138, R148 ;  /* 0x00000094008a7213 */ /* 0x000fe20000000000 */
[C---:B------:R-:W-:Y:S01]  /*0d70*/  IMAD R75, R99.reuse, R2, R75 ;  /* 0x00000002634b7224 */ /* 0x040fe200078e024b */
[----:B------:R-:W-:Y:S01]  /*0d80*/  LOP3.LUT R65, R0, 0xb8, RZ, 0xfc, !PT ;  /* 0x000000b800417812 */ /* 0x000fe200078efcff */
[----:B------:R-:W-:Y:S01]  /*0d90*/  IMAD.MOV R8, RZ, RZ, -R8 ;  /* 0x000000ffff087224 */ /* 0x000fe200078e0a08 */
[----:B------:R-:W-:Y:S01]  /*0da0*/  LOP3.LUT R59, R100, 0x8, R101, 0xfe, !PT ;  /* 0x00000008643b7812 */ /* 0x000fe200078efe65 */
[----:B------:R-:W-:Y:S01]  /*0db0*/  IMAD.HI.U32 R2, R98, R73, RZ ;  /* 0x0000004962027227 */ /* 0x000fe200078e00ff */
[C---:B------:R-:W-:Y:S02]  /*0dc0*/  LOP3.LUT R89, R0.reuse, 0x88, RZ, 0xfc, !PT ;  /* 0x0000008800597812 */ /* 0x040fe400078efcff */
[----:B------:R-:W-:Y:S01]  /*0dd0*/  IABS R111, R65 ;  /* 0x00000041006f7213 */ /* 0x000fe20000000000 */
[C---:B------:R-:W-:Y:S01]  /*0de0*/  IMAD R84, R99.reuse, R7, R84 ;  /* 0x0000000763547224 */ /* 0x040fe200078e0254 */
[C---:B------:R-:W-:Y:S01]  /*0df0*/  LOP3.LUT R64, R0.reuse, 0xa8, RZ, 0xfc, !PT ;  /* 0x000000a800407812 */ /* 0x040fe200078efcff */
[C---:B------:R-:W-:Y:S01]  /*0e00*/  IMAD R77, R99.reuse, R8, R77 ;  /* 0x00000008634d7224 */ /* 0x040fe200078e024d */
[----:B------:R-:W-:Y:S01]  /*0e10*/  LOP3.LUT R161, R0, 0xd8, RZ, 0xfc, !PT ;  /* 0x000000d800a17812 */ /* 0x000fe200078efcff */
[----:B------:R-:W-:Y:S01]  /*0e20*/  IMAD.HI.U32 R7, R98, R76, RZ ;  /* 0x0000004c62077227 */ /* 0x000fe200078e00ff */
[----:B------:R-:W-:Y:S01]  /*0e30*/  IABS R80, R59 ;  /* 0x0000003b00507213 */ /* 0x000fe20000000000 */
[----:B------:R0:W-:Y:S01]  /*0e40*/  STL [R1+0x52c], R59 ;  /* 0x00052c3b01007387 */ /* 0x0001e20000100800 */
[----:B------:R-:W-:Y:S01]  /*0e50*/  IABS R139, R89 ;  /* 0x00000059008b7213 */ /* 0x000fe20000000000 */
[----:B------:R-:W-:Y:S01]  /*0e60*/  IMAD.MOV R2, RZ, RZ, -R2 ;  /* 0x000000ffff027224 */ /* 0x000fe200078e0a02 */
[----:B------:R-:W-:Y:S01]  /*0e70*/  LOP3.LUT R155, R0, 0xb0, RZ, 0xfc, !PT ;  /* 0x000000b0009b7812 */ /* 0x000fe200078efcff */
[C---:B------:R-:W-:Y:S01]  /*0e80*/  IMAD.HI.U32 R8, R98.reuse, R78, RZ ;  /* 0x0000004e62087227 */ /* 0x040fe200078e00ff */
[----:B------:R-:W-:Y:S01]  /*0e90*/  IABS R109, R64 ;  /* 0x00000040006d7213 */ /* 0x000fe20000000000 */
[----:B------:R0:W-:Y:S01]  /*0ea0*/  STL [R1+0x524], R106 ;  /* 0x0005246a01007387 */ /* 0x0001e20000100800 */
[----:B------:R-:W-:Y:S01]  /*0eb0*/  IABS R115, R161 ;  /* 0x000000a100737213 */ /* 0x000fe20000000000 */
[----:B------:R-:W-:Y:S01]  /*0ec0*/  IMAD.HI.U32 R9, R98, R79, RZ ;  /* 0x0000004f62097227 */ /* 0x000fe200078e00ff */
[----:B------:R-:W-:Y:S01]  /*0ed0*/  LOP3.LUT R90, R100, 0x20, R101, 0xfe, !PT ;  /* 0x00000020645a7812 */ /* 0x000fe200078efe65 */
[----:B------:R0:W-:Y:S01]  /*0ee0*/  STL [R1+0x51c], R107 ;  /* 0x00051c6b01007387 */ /* 0x0001e20000100800 */
[----:B------:R-:W-:Y:S01]  /*0ef0*/  IABS R110, R155 ;  /* 0x0000009b006e7213 */ /* 0x000fe20000000000 */
[----:B------:R-:W-:Y:S01]  /*0f00*/  IMAD.MOV R7, RZ, RZ, -R7 ;  /* 0x000000ffff077224 */ /* 0x000fe200078e0a07 */
[C---:B------:R-:W-:Y:S01]  /*0f10*/  LOP3.LUT R174, R0.reuse, 0xa0, RZ, 0xfc, !PT ;  /* 0x000000a000ae7812 */ /* 0x040fe200078efcff */
[C---:B------:R-:W-:Y:S01]  /*0f20*/  IMAD R73, R99.reuse, R2, R73 ;  /* 0x0000000263497224 */ /* 0x040fe200078e0249 */
[C---:B------:R-:W-:Y:S01]  /*0f30*/  LOP3.LUT R214, R0.reuse, 0xd0, RZ, 0xfc, !PT ;  /* 0x000000d000d67812 */ /* 0x040fe200078efcff */
[----:B------:R-:W-:Y:S01]  /*0f40*/  IMAD.MOV R8, RZ, RZ, -R8 ;  /* 0x000000ffff087224 */ /* 0x000fe200078e0a08 */
[----:B------:R-:W-:Y:S01]  /*0f50*/  LOP3.LUT R209, R0, 0xe0, RZ, 0xfc, !PT ;  /* 0x000000e000d17812 */ /* 0x000fe200078efcff */
[----:B------:R-:W-:Y:S01]  /*0f60*/  IMAD.HI.U32 R2, R98, R136, RZ ;  /* 0x0000008862027227 */ /* 0x000fe200078e00ff */
[----:B------:R-:W-:Y:S01]  /*0f70*/  IABS R83, R90 ;  /* 0x0000005a00537213 */ /* 0x000fe20000000000 */
[----:B------:R0:W-:Y:S01]  /*0f80*/  STL [R1+0x50c], R149 ;  /* 0x00050c9501007387 */ /* 0x0001e20000100800 */
[----:B------:R-:W-:Y:S01]  /*0f90*/  IABS R108, R174 ;  /* 0x000000ae006c7213 */ /* 0x000fe20000000000 */
[C---:B------:R-:W-:Y:S01]  /*0fa0*/  IMAD R85, R99.reuse, R10, R85 ;  /* 0x0000000a63557224 */ /* 0x040fe200078e0255 */
[----:B------:R-:W-:Y:S01]  /*0fb0*/  IABS R114, R214 ;  /* 0x000000d600727213 */ /* 0x000fe20000000000 */
[----:B------:R-:W-:Y:S01]  /*0fc0*/  IMAD.MOV R10, RZ, RZ, -R9 ;  /* 0x000000ffff0a7224 */ /* 0x000fe200078e0a09 */
[----:B------:R-:W-:Y:S01]  /*0fd0*/  IABS R116, R209 ;  /* 0x000000d100747213 */ /* 0x000fe20000000000 */
[C---:B------:R-:W-:Y:S01]  /*0fe0*/  IMAD R76, R99.reuse, R7, R76 ;  /* 0x00000007634c7224 */ /* 0x040fe200078e024c */
[--C-:B------:R-:W-:Y:S01]  /*0ff0*/  LOP3.LUT R241, R100, 0x2, R101.reuse, 0xfe, !PT ;  /* 0x0000000264f17812 */ /* 0x100fe200078efe65 */
[----:B------:R-:W-:Y:S01]  /*1000*/  IMAD.HI.U32 R9, R98, R72, RZ ;  /* 0x0000004862097227 */ /* 0x000fe200078e00ff */
[----:B------:R-:W-:Y:S01]  /*1010*/  LOP3.LUT R66, R100, 0x48, R101, 0xfe, !PT ;  /* 0x0000004864427812 */ /* 0x000fe200078efe65 */
[----:B------:R0:W-:Y:S01]  /*1020*/  STL [R1+0x504], R67 ;  /* 0x0005044301007387 */ /* 0x0001e20000100800 */
[C---:B------:R-:W-:Y:S01]  /*1030*/  LOP3.LUT R217, R0.reuse, 0xc8, RZ, 0xfc, !PT ;  /* 0x000000c800d97812 */ /* 0x040fe200078efcff */
[C---:B------:R-:W-:Y:S01]  /*1040*/  IMAD R78, R99.reuse, R8, R78 ;  /* 0x00000008634e7224 */ /* 0x040fe200078e024e */
[----:B------:R-:W-:Y:S01]  /*1050*/  LOP3.LUT R225, R0, 0xf8, RZ, 0xfc, !PT ;  /* 0x000000f800e17812 */ /* 0x000fe200078efcff */
[C---:B------:R-:W-:Y:S01]  /*1060*/  IMAD.HI.U32 R7, R98.reuse, R141, RZ ;  /* 0x0000008d62077227 */ /* 0x040fe200078e00ff */
[----:B------:R-:W-:Y:S01]  /*1070*/  IABS R120, R241 ;  /* 0x000000f100787213 */ /* 0x000fe20000000000 */
[----:B------:R0:W-:Y:S01]  /*1080*/  STL [R1+0x514], R90 ;  /* 0x0005145a01007387 */ /* 0x0001e20000100800 */
[----:B------:R-:W-:Y:S01]  /*1090*/  IABS R74, R66 ;  /* 0x00000042004a7213 */ /* 0x000fe20000000000 */
[----:B------:R-:W-:Y:S01]  /*10a0*/  IMAD.MOV R2, RZ, RZ, -R2 ;  /* 0x000000ffff027224 */ /* 0x000fe200078e0a02 */
[----:B------:R-:W-:Y:S01]  /*10b0*/  IABS R113, R217 ;  /* 0x000000d900717213 */ /* 0x000fe20000000000 */
[----:B------:R-:W-:Y:S01]  /*10c0*/  IMAD.HI.U32 R8, R98, R138, RZ ;  /* 0x0000008a62087227 */ /* 0x000fe200078e00ff */
[----:B------:R-:W-:Y:S01]  /*10d0*/  IABS R119, R225 ;  /* 0x000000e100777213 */ /* 0x000fe20000000000 */
[----:B------:R0:W-:Y:S01]  /*10e0*/  STL [R1+0x4fc], R190 ;  /* 0x0004fcbe01007387 */ /* 0x0001e20000100800 */
[----:B------:R-:W-:Y:S01]  /*10f0*/  LOP3.LUT R233, R0, 0xf0, RZ, 0xfc, !PT ;  /* 0x000000f000e97812 */ /* 0x000fe200078efcff */
[C---:B------:R-:W-:Y:S01]  /*1100*/  IMAD R79, R99.reuse, R10, R79 ;  /* 0x0000000a634f7224 */ /* 0x040fe200078e024f */
[C---:B------:R-:W-:Y:S01]  /*1110*/  LOP3.LUT R218, R100.reuse, 0xa, R101, 0xfe, !PT ;  /* 0x0000000a64da7812 */ /* 0x040fe200078efe65 */
[----:B------:R-:W-:Y:S01]  /*1120*/  IMAD.MOV R9, RZ, RZ, -R9 ;  /* 0x000000ffff097224 */ /* 0x000fe200078e0a09 */
[C---:B------:R-:W-:Y:S01]  /*1130*/  LOP3.LUT R154, R100.reuse, 0x70, R101, 0xfe, !PT ;  /* 0x00000070649a7812 */ /* 0x040fe200078efe65 */
[----:B------:R-:W-:Y:S01]  /*1140*/  IMAD.MOV R10, RZ, RZ, -R7 ;  /* 0x000000ffff0a7224 */ /* 0x000fe200078e0a07 */
[----:B------:R-:W-:Y:S01]  /*1150*/  IABS R118, R233 ;  /* 0x000000e900767213 */ /* 0x000fe20000000000 */
[C---:B------:R-:W-:Y:S01]  /*1160*/  IMAD R136, R99.reuse, R2, R136 ;  /* 0x0000000263887224 */ /* 0x040fe200078e0288 */
[----:B------:R-:W-:Y:S01]  /*1170*/  IABS R121, R218 ;  /* 0x000000da00797213 */ /* 0x000fe20000000000 */
[----:B------:R-:W-:Y:S01]  /*1180*/  IMAD.MOV R8, RZ, RZ, -R8 ;  /* 0x000000ffff087224 */ /* 0x000fe200078e0a08 */
[--C-:B------:R-:W-:Y:S01]  /*1190*/  LOP3.LUT R250, R100, 0x12, R101.reuse, 0xfe, !PT ;  /* 0x0000001264fa7812 */ /* 0x100fe200078efe65 */
[----:B------:R-:W-:Y:S01]  /*11a0*/  IMAD.HI.U32 R2, R98, R111, RZ ;  /* 0x0000006f62027227 */ /* 0x000fe200078e00ff */
[----:B------:R-:W-:Y:S01]  /*11b0*/  IABS R140, R154 ;  /* 0x0000009a008c7213 */ /* 0x000fe20000000000 */
[----:B------:R0:W-:Y:S01]  /*11c0*/  STL [R1+0x4f4], R88 ;  /* 0x0004f45801007387 */ /* 0x0001e20000100800 */
[----:B------:R-:W-:Y:S01]  /*11d0*/  LOP3.LUT R249, R100, 0x22, R101, 0xfe, !PT ;  /* 0x0000002264f97812 */ /* 0x000fe200078efe65 */
[C---:B------:R-:W-:Y:S01]  /*11e0*/  IMAD R72, R99.reuse, R9, R72 ;  /* 0x0000000963487224 */ /* 0x040fe200078e0248 */
[----:B------:R-:W-:Y:S01]  /*11f0*/  IABS R122, R250 ;  /* 0x000000fa007a7213 */ /* 0x000fe20000000000 */
[C---:B------:R-:W-:Y:S01]  /*1200*/  IMAD R141, R99.reuse, R10, R141 ;  /* 0x0000000a638d7224 */ /* 0x040fe200078e028d */
[----:B------:R-:W-:Y:S01]  /*1210*/  LOP3.LUT R58, R0, 0x98, RZ, 0xfc, !PT ;  /* 0x00000098003a7812 */ /* 0x000fe200078efcff */
[----:B------:R-:W-:Y:S01]  /*1220*/  IMAD.HI.U32 R6, R98, R80, RZ ;  /* 0x0000005062067227 */ /* 0x000fe200078e00ff */
[----:B------:R-:W-:Y:S01]  /*1230*/  IABS R124, R249 ;  /* 0x000000f9007c7213 */ /* 0x000fe20000000000 */
[----:B------:R0:W-:Y:S01]  /*1240*/  STL [R1+0x4ec], R66 ;  /* 0x0004ec4201007387 */ /* 0x0001e20000100800 */
[--C-:B------:R-:W-:Y:S01]  /*1250*/  LOP3.LUT R234, R100, 0x32, R101.reuse, 0xfe, !PT ;  /* 0x0000003264ea7812 */ /* 0x100fe200078efe65 */
[----:B------:R-:W-:Y:S01]  /*1260*/  IMAD.HI.U32 R9, R98, R139, RZ ;  /* 0x0000008b62097227 */ /* 0x000fe200078e00ff */
[----:B------:R-:W-:Y:S01]  /*1270*/  IABS R137, R58 ;  /* 0x0000003a00897213 */ /* 0x000fe20000000000 */
[----:B------:R0:W-:Y:S01]  /*1280*/  STL [R1+0x4e4], R142 ;  /* 0x0004e48e01007387 */ /* 0x0001e20000100800 */
[----:B------:R-:W-:Y:S01]  /*1290*/  IABS R126, R234 ;  /* 0x000000ea007e7213 */ /* 0x000fe20000000000 */
[C---:B------:R-:W-:Y:S01]  /*12a0*/  IMAD R138, R99.reuse, R8, R138 ;  /* 0x00000008638a7224 */ /* 0x040fe200078e028a */
[--C-:B------:R-:W-:Y:S01]  /*12b0*/  LOP3.LUT R237, R100, 0x3a, R101.reuse, 0xfe, !PT ;  /* 0x0000003a64ed7812 */ /* 0x100fe200078efe65 */
[----:B------:R-:W-:Y:S01]  /*12c0*/  IMAD.MOV R10, RZ, RZ, -R2 ;  /* 0x000000ffff0a7224 */ /* 0x000fe200078e0a02 */
[----:B------:R-:W-:Y:S01]  /*12d0*/  LOP3.LUT R242, R0, 0xc0, RZ, 0xfc, !PT ;  /* 0x000000c000f27812 */ /* 0x000fe200078efcff */
[C---:B------:R-:W-:Y:S01]  /*12e0*/  IMAD.HI.U32 R8, R98.reuse, R109, RZ ;  /* 0x0000006d62087227 */ /* 0x040fe200078e00ff */
[----:B------:R-:W-:Y:S01]  /*12f0*/  IABS R127, R237 ;  /* 0x000000ed007f7213 */ /* 0x000fe20000000000 */
[----:B------:R0:W-:Y:S01]  /*1300*/  STL [R1+0x4dc], R143 ;  /* 0x0004dc8f01007387 */ /* 0x0001e20000100800 */
[----:B------:R-:W-:Y:S01]  /*1310*/  IABS R112, R242 ;  /* 0x000000f200707213 */ /* 0x000fe20000000000 */
[----:B------:R-:W-:Y:S01]  /*1320*/  IMAD.HI.U32 R2, R98, R115, RZ ;  /* 0x0000007362027227 */ /* 0x000fe200078e00ff */
[----:B------:R-:W-:Y:S01]  /*1330*/  LOP3.LUT R210, R0, 0xe8, RZ, 0xfc, !PT ;  /* 0x000000e800d27812 */ /* 0x000fe200078efcff */
[----:B------:R0:W-:Y:S01]  /*1340*/  STL [R1+0x4d4], R91 ;  /* 0x0004d45b01007387 */ /* 0x0001e20000100800 */
[----:B------:R-:W-:Y:S01]  /*1350*/  LOP3.LUT R251, R100, 0x4a, R101, 0xfe, !PT ;  /* 0x0000004a64fb7812 */ /* 0x000fe200078efe65 */
[----:B------:R-:W-:Y:S01]  /*1360*/  IMAD.IADD R5, R12, 0x1, R5 ;  /* 0x000000010c057824 */ /* 0x000fe200078e0205 */
[----:B------:R-:W-:Y:S01]  /*1370*/  IABS R117, R210 ;  /* 0x000000d200757213 */ /* 0x000fe20000000000 */
[----:B------:R-:W-:Y:S01]  /*1380*/  IMAD.MOV R6, RZ, RZ, -R6 ;  /* 0x000000ffff067224 */ /* 0x000fe200078e0a06 */
[----:B------:R-:W-:Y:S01]  /*1390*/  IABS R129, R251 ;  /* 0x000000fb00817213 */ /* 0x000fe20000000000 */
[----:B------:R-:W-:Y:S01]  /*13a0*/  IMAD.MOV R12, RZ, RZ, -R9 ;  /* 0x000000ffff0c7224 */ /* 0x000fe200078e0a09 */
[--C-:B------:R-:W-:Y:S01]  /*13b0*/  LOP3.LUT R226, R100, 0x1a, R101.reuse, 0xfe, !PT ;  /* 0x0000001a64e27812 */ /* 0x100fe200078efe65 */
[----:B------:R-:W-:Y:S01]  /*13c0*/  IMAD.HI.U32 R9, R98, R110, RZ ;  /* 0x0000006e62097227 */ /* 0x000fe200078e00ff */
[C-C-:B------:R-:W-:Y:S01]  /*13d0*/  LOP3.LUT R221, R100.reuse, 0x2a, R101.reuse, 0xfe, !PT ;  /* 0x0000002a64dd7812 */ /* 0x140fe200078efe65 */
[----:B------:R0:W-:Y:S01]  /*13e0*/  STL [R1+0x4cc], R105 ;  /* 0x0004cc6901007387 */ /* 0x0001e20000100800 */
[----:B------:R-:W-:Y:S01]  /*13f0*/  IABS R123, R226 ;  /* 0x000000e2007b7213 */ /* 0x000fe20000000000 */
[----:B------:R-:W-:Y:S01]  /*1400*/  IMAD.MOV R8, RZ, RZ, -R8 ;  /* 0x000000ffff087224 */ /* 0x000fe200078e0a08 */
[----:B------:R-:W-:Y:S01]  /*1410*/  IABS R125, R221 ;  /* 0x000000dd007d7213 */ /* 0x000fe20000000000 */
[----:B------:R-:W-:Y:S01]  /*1420*/  IMAD.MOV R2, RZ, RZ, -R2 ;  /* 0x000000ffff027224 */ /* 0x000fe200078e0a02 */
[C-C-:B------:R-:W-:Y:S01]  /*1430*/  LOP3.LUT R252, R100.reuse, 0x42, R101.reuse, 0xfe, !PT ;  /* 0x0000004264fc7812 */ /* 0x140fe200078efe65 */
[C---:B------:R-:W-:Y:S01]  /*1440*/  IMAD R80, R99.reuse, R6, R80 ;  /* 0x0000000663507224 */ /* 0x040fe200078e0250 */
[----:B------:R-:W-:Y:S01]  /*1450*/  LOP3.LUT R244, R100, 0x52, R101, 0xfe, !PT ;  /* 0x0000005264f47812 */ /* 0x000fe200078efe65 */
[----:B------:R-:W-:Y:S01]  /*1460*/  IMAD.HI.U32 R6, R98, R83, RZ ;  /* 0x0000005362067227 */ /* 0x000fe200078e00ff */
[----:B------:R-:W-:Y:S01]  /*1470*/  IABS R128, R252 ;  /* 0x000000fc00807213 */ /* 0x000fe20000000000 */
[----:B------:R0:W-:Y:S01]  /*1480*/  STL [R1+0x4c4], R154 ;  /* 0x0004c49a01007387 */ /* 0x0001e20000100800 */
[----:B------:R-:W-:Y:S01]  /*1490*/  IABS R130, R244 ;  /* 0x000000f400827213 */ /* 0x000fe20000000000 */
[----:B------:R-:W-:Y:S01]  /*14a0*/  IMAD.MOV R9, RZ, RZ, -R9 ;  /* 0x000000ffff097224 */ /* 0x000fe200078e0a09 */
[C---:B------:R-:W-:Y:S01]  /*14b0*/  LOP3.LUT R243, R100.reuse, 0x5a, R101, 0xfe, !PT ;  /* 0x0000005a64f37812 */ /* 0x040fe200078efe65 */
[C---:B------:R-:W-:Y:S01]  /*14c0*/  IMAD R109, R99.reuse, R8, R109 ;  /* 0x00000008636d7224 */ /* 0x040fe200078e026d */
[----:B------:R-:W-:Y:S01]  /*14d0*/  LOP3.LUT R236, R100, 0x62, R101, 0xfe, !PT ;  /* 0x0000006264ec7812 */ /* 0x000fe200078efe65 */
[C---:B------:R-:W-:Y:S01]  /*14e0*/  IMAD R115, R99.reuse, R2, R115 ;  /* 0x0000000263737224 */ /* 0x040fe200078e0273 */
[----:B------:R-:W-:Y:S01]  /*14f0*/  IABS R131, R243 ;  /* 0x000000f300837213 */ /* 0x000fe20000000000 */
[----:B------:R-:W-:Y:S01]  /*1500*/  IMAD.HI.U32 R7, R98, R108, RZ ;  /* 0x0000006c62077227 */ /* 0x000fe200078e00ff */
[----:B------:R-:W-:Y:S01]  /*1510*/  IABS R132, R236 ;  /* 0x000000ec00847213 */ /* 0x000fe20000000000 */
[----:B------:R0:W-:Y:S01]  /*1520*/  STL [R1+0x4bc], R147 ;  /* 0x0004bc9301007387 */ /* 0x0001e20000100800 */
[--C-:B------:R-:W-:Y:S01]  /*1530*/  LOP3.LUT R228, R100, 0x72, R101.reuse, 0xfe, !PT ;  /* 0x0000007264e47812 */ /* 0x100fe200078efe65 */
[----:B------:R-:W-:Y:S01]  /*1540*/  IMAD.HI.U32 R8, R98, R114, RZ ;  /* 0x0000007262087227 */ /* 0x000fe200078e00ff */
[--C-:B------:R-:W-:Y:S01]  /*1550*/  LOP3.LUT R235, R100, 0x6a, R101.reuse, 0xfe, !PT ;  /* 0x0000006a64eb7812 */ /* 0x100fe200078efe65 */
[----:B------:R0:W-:Y:S01]  /*1560*/  STL [R1+0x5ac], R89 ;  /* 0x0005ac5901007387 */ /* 0x0001e20000100800 */
[----:B------:R-:W-:Y:S01]  /*1570*/  IABS R134, R228 ;  /* 0x000000e400867213 */ /* 0x000fe20000000000 */
[----:B------:R-:W-:Y:S01]  /*1580*/  IMAD.HI.U32 R2, R98, R116, RZ ;  /* 0x0000007462027227 */ /* 0x000fe200078e00ff */
[----:B------:R-:W-:Y:S01]  /*1590*/  IABS R133, R235 ;  /* 0x000000eb00857213 */ /* 0x000fe20000000000 */
[----:B------:R0:W-:Y:S01]  /*15a0*/  STL [R1+0x4b4], R148 ;  /* 0x0004b49401007387 */ /* 0x0001e20000100800 */
[----:B------:R-:W-:Y:S01]  /*15b0*/  LOP3.LUT R227, R100, 0x7a, R101, 0xfe, !PT ;  /* 0x0000007a64e37812 */ /* 0x000fe200078efe65 */
[----:B------:R-:W-:Y:S01]  /*15c0*/  IMAD.MOV R6, RZ, RZ, -R6 ;  /* 0x000000ffff067224 */ /* 0x000fe200078e0a06 */
[C---:B------:R-:W-:Y:S01]  /*15d0*/  LOP3.LUT R222, R0.reuse, 0x82, RZ, 0xfc, !PT ;  /* 0x0000008200de7812 */ /* 0x040fe200078efcff */
[C---:B------:R-:W-:Y:S01]  /*15e0*/  IMAD R110, R99.reuse, R9, R110 ;  /* 0x00000009636e7224 */ /* 0x040fe200078e026e */
[----:B------:R-:W-:Y:S01]  /*15f0*/  IABS R135, R227 ;  /* 0x000000e300877213 */ /* 0x000fe20000000000 */
[----:B------:R-:W-:Y:S01]  /*1600*/  IMAD.MOV R7, RZ, RZ, -R7 ;  /* 0x000000ffff077224 */ /* 0x000fe200078e0a07 */
[C---:B------:R-:W-:Y:S01]  /*1610*/  LOP3.LUT R219, R0.reuse, 0x92, RZ, 0xfc, !PT ;  /* 0x0000009200db7812 */ /* 0x040fe200078efcff */
[----:B------:R-:W-:Y:S01]  /*1620*/  IMAD.MOV R8, RZ, RZ, -R8 ;  /* 0x000000ffff087224 */ /* 0x000fe200078e0a08 */
[----:B------:R-:W-:Y:S01]  /*1630*/  IABS R104, R222 ;  /* 0x000000de00687213 */ /* 0x000fe20000000000 */
[----:B------:R-:W-:Y:S01]  /*1640*/  IMAD.MOV R9, RZ, RZ, -R2 ;  /* 0x000000ffff097224 */ /* 0x000fe200078e0a02 */
[----:B------:R-:W-:Y:S01]  /*1650*/  LOP3.LUT R220, R0, 0x8a, RZ, 0xfc, !PT ;  /* 0x0000008a00dc7812 */ /* 0x000fe200078efcff */
[----:B------:R-:W-:Y:S01]  /*1660*/  IMAD.HI.U32 R2, R98, R120, RZ ;  /* 0x0000007862027227 */ /* 0x000fe200078e00ff */
[----:B------:R-:W-:Y:S01]  /*1670*/  IABS R102, R219 ;  /* 0x000000db00667213 */ /* 0x000fe20000000000 */
[----:B------:R0:W-:Y:S01]  /*1680*/  STL [R1+0x5a4], R87 ;  /* 0x0005a45701007387 */ /* 0x0001e20000100800 */
[----:B------:R-:W-:Y:S01]  /*1690*/  IABS R103, R220 ;  /* 0x000000dc00677213 */ /* 0x000fe20000000000 */
[C---:B------:R-:W-:Y:S01]  /*16a0*/  IMAD R83, R99.reuse, R6, R83 ;  /* 0x0000000663537224 */ /* 0x040fe200078e0253 */
[----:B------:R-:W-:Y:S01]  /*16b0*/  LOP3.LUT R212, R0, 0xa2, RZ, 0xfc, !PT ;  /* 0x000000a200d47812 */ /* 0x000fe200078efcff */
[----:B------:R-:W-:Y:S01]  /*16c0*/  IMAD.HI.U32 R6, R98, R74, RZ ;  /* 0x0000004a62067227 */ /* 0x000fe200078e00ff */
[C---:B------:R-:W-:Y:S01]  /*16d0*/  LOP3.LUT R213, R0.reuse, 0x9a, RZ, 0xfc, !PT ;  /* 0x0000009a00d57812 */ /* 0x040fe200078efcff */
[----:B------:R0:W-:Y:S01]  /*16e0*/  STL [R1+0x59c], R58 ;  /* 0x00059c3a01007387 */ /* 0x0001e20000100800 */
[----:B------:R-:W-:Y:S01]  /*16f0*/  IABS R93, R212 ;  /* 0x000000d4005d7213 */ /* 0x000fe20000000000 */
[C---:B------:R-:W-:Y:S01]  /*1700*/  IMAD R108, R99.reuse, R7, R108 ;  /* 0x00000007636c7224 */ /* 0x040fe200078e026c */
[----:B------:R-:W-:Y:S01]  /*1710*/  LOP3.LUT R211, R0, 0xaa, RZ, 0xfc, !PT ;  /* 0x000000aa00d37812 */ /* 0x000fe200078efcff */
[----:B------:R-:W-:Y:S01]  /*1720*/  IMAD R114, R99, R8, R114 ;  /* 0x0000000863727224 */ /* 0x000fe200078e0272 */
[----:B------:R-:W-:Y:S01]  /*1730*/  IABS R94, R213 ;  /* 0x000000d5005e7213 */ /* 0x000fe20000000000 */
[C---:B------:R-:W-:Y:S01]  /*1740*/  IMAD.HI.U32 R7, R98.reuse, R113, RZ ;  /* 0x0000007162077227 */ /* 0x040fe200078e00ff */
[----:B------:R-:W-:Y:S01]  /*1750*/  IABS R95, R211 ;  /* 0x000000d3005f7213 */ /* 0x000fe20000000000 */
[----:B------:R0:W-:Y:S02]  /*1760*/  STL [R1+0x58c], R64 ;  /* 0x00058c4001007387 */ /* 0x0001e40000100800 */
[----:B------:R-:W-:-:S02]  /*1770*/  IMAD.HI.U32 R8, R98, R119, RZ ;  /* 0x0000007762087227 */ /* 0x000fc400078e00ff */
[----:B------:R0:W-:Y:S02]  /*1780*/  STL [R1+0x594], R174 ;  /* 0x000594ae01007387 */ /* 0x0001e40000100800 */
[----:B------:R-:W-:Y:S02]  /*1790*/  IMAD.MOV R2, RZ, RZ, -R2 ;  /* 0x000000ffff027224 */ /* 0x000fe400078e0a02 */
[----:B------:R-:W-:Y:S01]  /*17a0*/  IMAD.MOV R6, RZ, RZ, -R6 ;  /* 0x000000ffff067224 */ /* 0x000fe200078e0a06 */
[----:B------:R0:W-:Y:S01]  /*17b0*/  STL [R1+0x584], R155 ;  /* 0x0005849b01007387 */ /* 0x0001e20000100800 */
[----:B------:R-:W-:Y:S02]  /*17c0*/  IMAD R139, R99, R12, R139 ;  /* 0x0000000c638b7224 */ /* 0x000fe400078e028b */
[----:B------:R-:W-:Y:S01]  /*17d0*/  IMAD.MOV R12, RZ, RZ, -R7 ;  /* 0x000000ffff0c7224 */ /* 0x000fe200078e0a07 */
[----:B------:R0:W-:Y:S01]  /*17e0*/  STL [R1+0x580], R65 ;  /* 0x0005804101007387 */ /* 0x0001e20000100800 */
[----:B------:R-:W-:-:S02]  /*17f0*/  IMAD.MOV R8, RZ, RZ, -R8 ;  /* 0x000000ffff087224 */ /* 0x000fc400078e0a08 */
[----:B------:R-:W-:Y:S01]  /*1800*/  IMAD R120, R99, R2, R120 ;  /* 0x0000000263787224 */ /* 0x000fe200078e0278 */
[----:B------:R0:W-:Y:S01]  /*1810*/  STL [R1+0x57c], R242 ;  /* 0x00057cf201007387 */ /* 0x0001e20000100800 */
[----:B------:R-:W-:-:S03]  /*1820*/  IMAD.HI.U32 R7, R98, R118, RZ ;  /* 0x0000007662077227 */ /* 0x000fc600078e00ff */
[----:B------:R0:W-:Y:S01]  /*1830*/  STL [R1+0x578], R217 ;  /* 0x000578d901007387 */ /* 0x0001e20000100800 */
[----:B------:R-:W-:-:S03]  /*1840*/  IMAD.HI.U32 R2, R98, R121, RZ ;  /* 0x0000007962027227 */ /* 0x000fc600078e00ff */
[----:B------:R0:W-:Y:S01]  /*1850*/  STL [R1+0x574], R214 ;  /* 0x000574d601007387 */ /* 0x0001e20000100800 */
[C---:B------:R-:W-:Y:S02]  /*1860*/  IMAD R74, R99.reuse, R6, R74 ;  /* 0x00000006634a7224 */ /* 0x040fe400078e024a */
[C---:B------:R-:W-:Y:S01]  /*1870*/  IMAD.HI.U32 R6, R98.reuse, R140, RZ ;  /* 0x0000008c62067227 */ /* 0x040fe200078e00ff */
[----:B------:R0:W-:Y:S03]  /*1880*/  STL [R1+0x570], R161 ;  /* 0x000570a101007387 */ /* 0x0001e60000100800 */
[----:B------:R-:W-:Y:S01]  /*1890*/  IMAD R119, R99, R8, R119 ;  /* 0x0000000863777224 */ /* 0x000fe200078e0277 */
[----:B------:R0:W-:Y:S01]  /*18a0*/  STL [R1+0x56c], R209 ;  /* 0x00056cd101007387 */ /* 0x0001e20000100800 */
[----:B------:R-:W-:Y:S02]  /*18b0*/  IMAD.MOV R7, RZ, RZ, -R7 ;  /* 0x000000ffff077224 */ /* 0x000fe400078e0a07 */
[----:B------:R-:W-:Y:S01]  /*18c0*/  IMAD.MOV R8, RZ, RZ, -R2 ;  /* 0x000000ffff087224 */ /* 0x000fe200078e0a02 */
[----:B------:R0:W-:Y:S01]  /*18d0*/  STL [R1+0x568], R210 ;  /* 0x000568d201007387 */ /* 0x0001e20000100800 */
[----:B------:R-:W-:-:S03]  /*18e0*/  IMAD.HI.U32 R2, R98, R122, RZ ;  /* 0x0000007a62027227 */ /* 0x000fc600078e00ff */
[----:B------:R0:W-:Y:S01]  /*18f0*/  STL [R1+0x564], R233 ;  /* 0x000564e901007387 */ /* 0x0001e20000100800 */
[----:B------:R-:W-:Y:S02]  /*1900*/  IMAD.MOV R6, RZ, RZ, -R6 ;  /* 0x000000ffff067224 */ /* 0x000fe400078e0a06 */
[----:B------:R-:W-:Y:S01]  /*1910*/  IMAD R118, R99, R7, R118 ;  /* 0x0000000763767224 */ /* 0x000fe200078e0276 */
        /* <DEDUP_REMOVED lines=14> */
[C---:B------:R-:W-:Y:S01]  /*1a00*/  IMAD R124, R99.reuse, R7, R124 ;  /* 0x00000007637c7224 */ /* 0x040fe200078e027c */
[----:B------:R0:W-:Y:S01]  /*1a10*/  STL [R1+0x508], R221 ;  /* 0x000508dd01007387 */ /* 0x0001e20000100800 */
[----:B------:R-:W-:Y:S02]  /*1a20*/  IMAD.MOV R7, RZ, RZ, -R2 ;  /* 0x000000ffff077224 */ /* 0x000fe400078e0a02 */
[C---:B------:R-:W-:Y:S01]  /*1a30*/  IMAD.HI.U32 R2, R98.reuse, R127, RZ ;  /* 0x0000007f62027227 */ /* 0x040fe200078e00ff */
[----:B------:R0:W-:Y:S03]  /*1a40*/  STL [R1+0x500], R234 ;  /* 0x000500ea01007387 */ /* 0x0001e60000100800 */
[----:B------:R-:W-:Y:S01]  /*1a50*/  IMAD R137, R99, R6, R137 ;  /* 0x0000000663897224 */ /* 0x000fe200078e0289 */
[----:B------:R0:W-:Y:S01]  /*1a60*/  STL [R1+0x4f8], R237 ;  /* 0x0004f8ed01007387 */ /* 0x0001e20000100800 */
[----:B------:R-:W-:-:S03]  /*1a70*/  IMAD.HI.U32 R6, R98, R112, RZ ;  /* 0x0000007062067227 */ /* 0x000fc600078e00ff */
[----:B------:R0:W-:Y:S01]  /*1a80*/  STL [R1+0x4f0], R252 ;  /* 0x0004f0fc01007387 */ /* 0x0001e20000100800 */
[----:B------:R-:W-:Y:S02]  /*1a90*/  IMAD.MOV R2, RZ, RZ, -R2 ;  /* 0x000000ffff027224 */ /* 0x000fe400078e0a02 */
[----:B------:R-:W-:Y:S01]  /*1aa0*/  IMAD.MOV R6, RZ, RZ, -R6 ;  /* 0x000000ffff067224 */ /* 0x000fe200078e0a06 */
[----:B------:R0:W-:Y:S01]  /*1ab0*/  STL [R1+0x4e8], R251 ;  /* 0x0004e8fb01007387 */ /* 0x0001e20000100800 */
[----:B------:R-:W-:Y:S01]  /*1ac0*/  IMAD R127, R99, R2, R127 ;  /* 0x00000002637f7224 */ /* 0x000fe200078e027f */
[----:B------:R-:W-:Y:S01]  /*1ad0*/  LOP3.LUT R2, R13, 0x7f, RZ, 0xc0, !PT ;  /* 0x0000007f0d027812 */ /* 0x000fe200078ec0ff */
[----:B------:R-:W-:Y:S01]  /*1ae0*/  IMAD R112, R99, R6, R112 ;  /* 0x0000000663707224 */ /* 0x000fe200078e0270 */
[----:B------:R0:W-:Y:S01]  /*1af0*/  STL [R1+0x4e0], R244 ;  /* 0x0004e0f401007387 */ /* 0x0001e20000100800 */
[----:B------:R-:W-:-:S03]  /*1b00*/  IMAD.HI.U32 R6, R98, R117, RZ ;  /* 0x0000007562067227 */ /* 0x000fc600078e00ff */
[----:B------:R0:W-:Y:S01]  /*1b10*/  STL [R1+0x4d8], R243 ;  /* 0x0004d8f301007387 */ /* 0x0001e20000100800 */
[----:B------:R-:W-:Y:S02]  /*1b20*/  IMAD R126, R99, R7, R126 ;  /* 0x00000007637e7224 */ /* 0x000fe400078e027e */
[----:B------:R-:W-:Y:S01]  /*1b30*/  IMAD.HI.U32 R7, R98, R129, RZ ;  /* 0x0000008162077227 */ /* 0x000fe200078e00ff */
[----:B------:R0:W-:Y:S03]  /*1b40*/  STL [R1+0x4d0], R236 ;  /* 0x0004d0ec01007387 */ /* 0x0001e60000100800 */
[----:B------:R-:W-:Y:S01]  /*1b50*/  IMAD R14, R5, 0x80, R2 ;  /* 0x00000080050e7824 */ /* 0x000fe200078e0202 */
[----:B------:R0:W-:Y:S01]  /*1b60*/  STL [R1+0x4c8], R235 ;  /* 0x0004c8eb01007387 */ /* 0x0001e20000100800 */
[----:B------:R-:W-:Y:S02]  /*1b70*/  IMAD.MOV R6, RZ, RZ, -R6 ;  /* 0x000000ffff067224 */ /* 0x000fe400078e0a06 */
[C---:B------:R-:W-:Y:S01]  /*1b80*/  IMAD R111, R99.reuse, R10, R111 ;  /* 0x0000000a636f7224 */ /* 0x040fe200078e026f */
[----:B------:R-:W-:Y:S01]  /*1b90*/  ISETP.GE.AND P1, PT, R14, RZ, PT ;  /* 0x000000ff0e00720c */ /* 0x000fe20003f26270 */
[----:B------:R-:W-:Y:S01]  /*1ba0*/  IMAD.MOV R10, RZ, RZ, -R7 ;  /* 0x000000ffff0a7224 */ /* 0x000fe200078e0a07 */
[----:B------:R-:W-:Y:S01]  /*1bb0*/  IABS R7, R14 ;  /* 0x0000000e00077213 */ /* 0x000fe20000000000 */
[----:B------:R-:W-:Y:S01]  /*1bc0*/  IMAD R117, R99, R6, R117 ;  /* 0x0000000663757224 */ /* 0x000fe200078e0275 */
[----:B------:R0:W-:Y:S01]  /*1bd0*/  STL [R1+0x4c0], R228 ;  /* 0x0004c0e401007387 */ /* 0x0001e20000100800 */
[----:B------:R-:W-:-:S03]  /*1be0*/  IMAD.HI.U32 R6, R98, R123, RZ ;  /* 0x0000007b62067227 */ /* 0x000fc600078e00ff */
[----:B------:R0:W-:Y:S01]  /*1bf0*/  STL [R1+0x4ac], R14 ;  /* 0x0004ac0e01007387 */ /* 0x0001e20000100800 */
[----:B------:R-:W-:Y:S02]  /*1c00*/  IMAD R121, R99, R8, R121 ;  /* 0x0000000863797224 */ /* 0x000fe400078e0279 */
[----:B------:R-:W-:Y:S01]  /*1c10*/  IMAD.HI.U32 R8, R98, R125, RZ ;  /* 0x0000007d62087227 */ /* 0x000fe200078e00ff */
[----:B------:R0:W-:Y:S03]  /*1c20*/  STL [R1+0x4b8], R227 ;  /* 0x0004b8e301007387 */ /* 0x0001e60000100800 */
[----:B------:R-:W-:Y:S01]  /*1c30*/  IMAD.MOV R6, RZ, RZ, -R6 ;  /* 0x000000ffff067224 */ /* 0x000fe200078e0a06 */
[----:B------:R0:W-:Y:S01]  /*1c40*/  STL [R1+0x55c], R222 ;  /* 0x00055cde01007387 */ /* 0x0001e20000100800 */
[----:B------:R-:W-:-:S03]  /*1c50*/  IMAD.HI.U32 R4, R4, R7, RZ ;  /* 0x0000000704047227 */ /* 0x000fc600078e00ff */
[----:B------:R0:W-:Y:S01]  /*1c60*/  STL [R1+0x5a8], R220 ;  /* 0x0005a8dc01007387 */ /* 0x0001e20000100800 */
[----:B------:R-:W-:Y:S02]  /*1c70*/  IMAD.MOV R8, RZ, RZ, -R8 ;  /* 0x000000ffff087224 */ /* 0x000fe400078e0a08 */
[C---:B------:R-:W-:Y:S01]  /*1c80*/  IMAD R123, R99.reuse, R6, R123 ;  /* 0x00000006637b7224 */ /* 0x040fe200078e027b */
[----:B------:R0:W-:Y:S01]  /*1c90*/  STL [R1+0x5a0], R219 ;  /* 0x0005a0db01007387 */ /* 0x0001e20000100800 */
[----:B------:R-:W-:Y:S02]  /*1ca0*/  IMAD.MOV R4, RZ, RZ, -R4 ;  /* 0x000000ffff047224 */ /* 0x000fe400078e0a04 */
[----:B------:R-:W-:Y:S01]  /*1cb0*/  IMAD.HI.U32 R6, R98, R128, RZ ;  /* 0x0000008062067227 */ /* 0x000fe200078e00ff */
[----:B------:R0:W-:Y:S03]  /*1cc0*/  STL [R1+0x598], R213 ;  /* 0x000598d501007387 */ /* 0x0001e60000100800 */
[----:B------:R-:W-:Y:S01]  /*1cd0*/  IMAD R125, R99, R8, R125 ;  /* 0x00000008637d7224 */ /* 0x000fe200078e027d */
[----:B------:R0:W-:Y:S01]  /*1ce0*/  STL [R1+0x590], R212 ;  /* 0x000590d401007387 */ /* 0x0001e20000100800 */
[----:B------:R-:W-:-:S02]  /*1cf0*/  IMAD R4, R3, R4, R7 ;  /* 0x0000000403047224 */ /* 0x000fc400078e0207 */
[C---:B------:R-:W-:Y:S01]  /*1d00*/  IMAD.HI.U32 R8, R98.reuse, R130, RZ ;  /* 0x0000008262087227 */ /* 0x040fe200078e00ff */
[----:B------:R0:W-:Y:S02]  /*1d10*/  STL [R1+0x588], R211 ;  /* 0x000588d301007387 */ /* 0x0001e40000100800 */
[----:B------:R-:W-:Y:S01]  /*1d20*/  ISETP.GT.U32.AND P0, PT, R3, R4, PT ;  /* 0x000000040300720c */ /* 0x000fe20003f04070 */
[----:B------:R-:W-:Y:S02]  /*1d30*/  IMAD.MOV R6, RZ, RZ, -R6 ;  /* 0x000000ffff067224 */ /* 0x000fe400078e0a06 */
[----:B------:R-:W-:Y:S02]  /*1d40*/  IMAD.MOV R8, RZ, RZ, -R8 ;  /* 0x000000ffff087224 */ /* 0x000fe400078e0a08 */
[----:B------:R-:W-:Y:S02]  /*1d50*/  IMAD R128, R99, R6, R128 ;  /* 0x0000000663807224 */ /* 0x000fe400078e0280 */
[----:B------:R-:W-:-:S04]  /*1d60*/  IMAD.HI.U32 R6, R98, R131, RZ ;  /* 0x0000008362067227 */ /* 0x000fc800078e00ff */
[----:B------:R-:W-:-:S04]  /*1d70*/  IMAD.HI.U32 R5, R98, R132, RZ ;  /* 0x0000008462057227 */ /* 0x000fc800078e00ff */
[----:B------:R-:W-:Y:S02]  /*1d80*/  IMAD R130, R99, R8, R130 ;  /* 0x0000000863827224 */ /* 0x000fe400078e0282 */
[----:B------:R-:W-:Y:S02]  /*1d90*/  IMAD.MOV R6, RZ, RZ, -R6 ;  /* 0x000000ffff067224 */ /* 0x000fe400078e0a06 */
[----:B------:R-:W-:Y:S02]  /*1da0*/  IMAD.MOV R8, RZ, RZ, -R5 ;  /* 0x000000ffff087224 */ /* 0x000fe400078e0a05 */
[----:B------:R-:W-:-:S04]  /*1db0*/  IMAD.HI.U32 R5, R98, R134, RZ ;  /* 0x0000008662057227 */ /* 0x000fc800078e00ff */
[----:B------:R-:W-:Y:S02]  /*1dc0*/  IMAD R131, R99, R6, R131 ;  /* 0x0000000663837224 */ /* 0x000fe400078e0283 */
[----:B------:R-:W-:-:S04]  /*1dd0*/  IMAD.HI.U32 R6, R98, R133, RZ ;  /* 0x0000008562067227 */ /* 0x000fc800078e00ff */
[----:B------:R-:W-:Y:S02]  /*1de0*/  IMAD.MOV R5, RZ, RZ, -R5 ;  /* 0x000000ffff057224 */ /* 0x000fe400078e0a05 */
[----:B------:R-:W-:Y:S02]  /*1df0*/  @!P0 IMAD.IADD R4, R4, 0x1, -R3 ;  /* 0x0000000104048824 */ /* 0x000fe400078e0a03 */
[----:B------:R-:W-:Y:S02]  /*1e00*/  IMAD.MOV R6, RZ, RZ, -R6 ;  /* 0x000000ffff067224 */ /* 0x000fe400078e0a06 */
[----:B------:R-:W-:Y:S01]  /*1e10*/  IMAD R134, R99, R5, R134 ;  /* 0x0000000563867224 */ /* 0x000fe200078e0286 */
[----:B------:R-:W-:Y:S01]  /*1e20*/  ISETP.GT.U32.AND P0, PT, R3, R4, PT ;  /* 0x000000040300720c */ /* 0x000fe20003f04070 */
[----:B------:R-:W-:-:S04]  /*1e30*/  IMAD.HI.U32 R5, R98, R135, RZ ;  /* 0x0000008762057227 */ /* 0x000fc800078e00ff */
[----:B------:R-:W-:Y:S02]  /*1e40*/  IMAD R133, R99, R6, R133 ;  /* 0x0000000663857224 */ /* 0x000fe400078e0285 */
[----:B------:R-:W-:Y:S02]  /*1e50*/  IMAD.MOV R6, RZ, RZ, -R5 ;  /* 0x000000ffff067224 */ /* 0x000fe400078e0a05 */
[----:B------:R-:W-:-:S04]  /*1e60*/  IMAD.HI.U32 R5, R98, R104, RZ ;  /* 0x0000006862057227 */ /* 0x000fc800078e00ff */
[----:B------:R-:W-:Y:S02]  /*1e70*/  IMAD R135, R99, R6, R135 ;  /* 0x0000000663877224 */ /* 0x000fe400078e0287 */
[----:B------:R-:W-:-:S04]  /*1e80*/  IMAD.HI.U32 R6, R98, R102, RZ ;  /* 0x0000006662067227 */ /* 0x000fc800078e00ff */
[----:B------:R-:W-:Y:S02]  /*1e90*/  IMAD.MOV R7, RZ, RZ, -R5 ;  /* 0x000000ffff077224 */ /* 0x000fe400078e0a05 */
[----:B------:R-:W-:-:S04]  /*1ea0*/  IMAD.HI.U32 R5, R98, R103, RZ ;  /* 0x0000006762057227 */ /* 0x000fc800078e00ff */
[----:B------:R-:W-:Y:S02]  /*1eb0*/  IMAD.MOV R6, RZ, RZ, -R6 ;  /* 0x000000ffff067224 */ /* 0x000fe400078e0a06 */
[C---:B------:R-:W-:Y:S02]  /*1ec0*/  IMAD R132, R99.reuse, R8, R132 ;  /* 0x0000000863847224 */ /* 0x040fe400078e0284 */
[----:B------:R-:W-:Y:S01]  /*1ed0*/  @!P0 IMAD.IADD R4, R4, 0x1, -R3 ;  /* 0x0000000104048824 */ /* 0x000fe200078e0a03 */
[----:B------:R-:W-:Y:S01]  /*1ee0*/  ISETP.NE.AND P0, PT, R70, RZ, PT ;  /* 0x000000ff4600720c */ /* 0x000fe20003f05270 */
[----:B------:R-:W-:Y:S02]  /*1ef0*/  IMAD.MOV R8, RZ, RZ, -R5 ;  /* 0x000000ffff087224 */ /* 0x000fe400078e0a05 */
[----:B------:R-:W-:Y:S02]  /*1f00*/  IMAD R102, R99, R6, R102 ;  /* 0x0000000663667224 */ /* 0x000fe400078e0266 */
[----:B------:R-:W-:-:S02]  /*1f10*/  IMAD.U32 R6, RZ, RZ, UR8 ;  /* 0x00000008ff067e24 */ /* 0x000fc4000f8e00ff */
[----:B------:R-:W-:Y:S02]  /*1f20*/  IMAD R5, R101, UR8, RZ ;  /* 0x0000000865057c24 */ /* 0x000fe4000f8e02ff */
[----:B------:R-:W-:-:S04]  /*1f30*/  IMAD.HI.U32 R3, R98, R93, RZ ;  /* 0x0000005d62037227 */ /* 0x000fc800078e00ff */
[C---:B------:R-:W-:Y:S02]  /*1f40*/  IMAD R103, R99.reuse, R8, R103 ;  /* 0x0000000863677224 */ /* 0x040fe400078e0267 */
[----:B------:R-:W-:Y:S02]  /*1f50*/  IMAD.U32 R8, RZ, RZ, UR8 ;  /* 0x00000008ff087e24 */ /* 0x000fe4000f8e00ff */
[----:B------:R-:W-:Y:S02]  /*1f60*/  IMAD R31, R6, 0x2, R5 ;  /* 0x00000002061f7824 */ /* 0x000fe400078e0205 */
[----:B------:R-:W-:Y:S02]  /*1f70*/  IMAD.MOV.U32 R207, RZ, RZ, R4 ;  /* 0x000000ffffcf7224 */ /* 0x000fe400078e0004 */
[----:B------:R-:W-:Y:S02]  /*1f80*/  IMAD R104, R99, R7, R104 ;  /* 0x0000000763687224 */ /* 0x000fe400078e0268 */
[----:B------:R-:W-:-:S02]  /*1f90*/  IMAD.MOV R4, RZ, RZ, -R3 ;  /* 0x000000ffff047224 */ /* 0x000fc400078e0a03 */
[----:B------:R-:W-:-:S04]  /*1fa0*/  IMAD.HI.U32 R7, R98, R94, RZ ;  /* 0x0000005e62077227 */ /* 0x000fc800078e00ff */
[----:B------:R-:W-:-:S04]  /*1fb0*/  IMAD.HI.U32 R3, R98, R95, RZ ;  /* 0x0000005f62037227 */ /* 0x000fc800078e00ff */
[----:B------:R-:W-:Y:S02]  /*1fc0*/  IMAD R53, R8, 0x2, R31 ;  /* 0x0000000208357824 */ /* 0x000fe400078e021f */
[----:B------:R-:W-:Y:S02]  /*1fd0*/  IMAD R93, R99, R4, R93 ;  /* 0x00000004635d7224 */ /* 0x000fe400078e025d */
[----:B------:R-:W-:Y:S02]  /*1fe0*/  IMAD.MOV R7, RZ, RZ, -R7 ;  /* 0x000000ffff077224 */ /* 0x000fe400078e0a07 */
[----:B------:R-:W-:Y:S01]  /*1ff0*/  @!P1 IMAD.MOV R207, RZ, RZ, -R207 ;  /* 0x000000ffffcf9224 */ /* 0x000fe200078e0acf */
[----:B------:R-:W-:Y:S01]  /*2000*/  @!P0 LOP3.LUT R207, RZ, R70, RZ, 0x33, !PT ;  /* 0x00000046ffcf8212 */ /* 0x000fe200078e33ff */
[----:B------:R-:W-:Y:S02]  /*2010*/  IMAD.MOV R4, RZ, RZ, -R3 ;  /* 0x000000ffff047224 */ /* 0x000fe400078e0a03 */
[----:B------:R-:W-:-:S02]  /*2020*/  IMAD.U32 R3, RZ, RZ, UR8 ;  /* 0x00000008ff037e24 */ /* 0x000fc4000f8e00ff */
[----:B------:R-:W-:Y:S02]  /*2030*/  IMAD R144, R144, 0x2, R53 ;  /* 0x0000000290907824 */ /* 0x000fe400078e0235 */
[----:B------:R-:W-:Y:S02]  /*2040*/  IMAD R94, R99, R7, R94 ;  /* 0x00000007635e7224 */ /* 0x000fe400078e025e */
[----:B------:R-:W-:Y:S02]  /*2050*/  IMAD.U32 R7, RZ, RZ, UR8 ;  /* 0x00000008ff077e24 */ /* 0x000fe4000f8e00ff */
[----:B------:R-:W-:Y:S01]  /*2060*/  IMAD R6, R3, 0x2, R144 ;  /* 0x0000000203067824 */ /* 0x000fe200078e0290 */
[----:B------:R-:W-:Y:S01]  /*2070*/  SHF.R.U32.HI R3, RZ, 0x7, R13 ;  /* 0x00000007ff037819 */ /* 0x000fe2000001160d */
[----:B-----5:R-:W-:Y:S01]  /*2080*/  IMAD R207, R207, UR4, RZ ;  /* 0x00000004cfcf7c24 */ /* 0x020fe2000f8e02ff */
[----:B------:R-:W-:Y:S01]  /*2090*/  USHF.L.U32 UR4, UR14, 0x15, URZ ;  /* 0x000000150e047899 */ /* 0x000fe200080006ff */
[----:B------:R-:W-:Y:S01]  /*20a0*/  IMAD R116, R99, R9, R116 ;  /* 0x0000000963747224 */ /* 0x000fe200078e0274 */
[----:B------:R-:W-:Y:S01]  /*20b0*/  SGXT.U32 R3, R3, 0x1 ;  /* 0x000000010303781a */ /* 0x000fe20000000000 */
[----:B------:R-:W-:Y:S01]  /*20c0*/  IMAD.U32 R9, RZ, RZ, UR8 ;  /* 0x00000008ff097e24 */ /* 0x000fe2000f8e00ff */
[----:B------:R-:W-:Y:S01]  /*20d0*/  IADD3 R208, P0, PT, R207, UR16, RZ ;  /* 0x00000010cfd07c10 */ /* 0x000fe2000ff1e0ff */
[----:B------:R-:W-:Y:S01]  /*20e0*/  IMAD R30, R7, 0x2, R6 ;  /* 0x00000002071e7824 */ /* 0x000fe200078e0206 */
[----:B------:R-:W-:Y:S01]  /*20f0*/  ULOP3.LUT UR4, UR4, 0x600000, URZ, 0xc0, !UPT ;  /* 0x0060000004047892 */ /* 0x000fe2000f8ec0ff */
[----:B------:R-:W-:Y:S01]  /*2100*/  IMAD R129, R99, R10, R129 ;  /* 0x0000000a63817224 */ /* 0x000fe200078e0281 */
[----:B------:R-:W-:Y:S01]  /*2110*/  LEA.HI.X.SX32 R207, R207, UR17, 0x1, P0 ;  /* 0x00000011cfcf7c11 */ /* 0x000fe200080f0eff */
[----:B------:R-:W-:Y:S01]  /*2120*/  VIADD R10, R92, 0x7f ;  /* 0x0000007f5c0a7836 */ /* 0x000fe20000000000 */
[----:B------:R-:W-:Y:S01]  /*2130*/  UIADD3 UR11, UPT, UPT, UR5, UR4, UR7 ;  /* 0x00000004050b7290 */ /* 0x000fe2000fffe007 */
[----:B------:R-:W-:-:S02]  /*2140*/  IMAD R52, R9, 0x2, R30 ;  /* 0x0000000209347824 */ /* 0x000fc400078e021e */
[----:B------:R-:W-:Y:S01]  /*2150*/  IMAD.U32 R11, RZ, RZ, UR8 ;  /* 0x00000008ff0b7e24 */ /* 0x000fe2000f8e00ff */
[----:B------:R-:W-:Y:S01]  /*2160*/  ISETP.GT.AND P0, PT, R10, 0x7f, PT ;  /* 0x0000007f0a00780c */ /* 0x000fe20003f04270 */
[----:B------:R-:W-:Y:S02]  /*2170*/  IMAD.U32 R10, RZ, RZ, UR8 ;  /* 0x00000008ff0a7e24 */ /* 0x000fe4000f8e00ff */
[----:B------:R-:W-:Y:S01]  /*2180*/  IMAD R145, R145, 0x2, R52 ;  /* 0x0000000291917824 */ /* 0x000fe200078e0234 */
[----:B------:R-:W-:Y:S01]  /*2190*/  ISETP.LT.AND P3, PT, R3, R92, P0 ;  /* 0x0000005c0300720c */ /* 0x000fe20000761270 */
[----:B------:R-:W-:Y:S02]  /*21a0*/  IMAD.U32 R3, RZ, RZ, UR8 ;  /* 0x00000008ff037e24 */ /* 0x000fe4000f8e00ff */
[----:B------:R-:W-:Y:S02]  /*21b0*/  IMAD R10, R10, 0x2, R145 ;  /* 0x000000020a0a7824 */ /* 0x000fe400078e0291 */
[----:B------:R-:W-:-:S02]  /*21c0*/  IMAD R95, R99, R4, R95 ;  /* 0x00000004635f7224 */ /* 0x000fc400078e025f */
[----:B------:R-:W-:Y:S02]  /*21d0*/  IMAD R32, R3, 0x2, R10 ;  /* 0x0000000203207824 */ /* 0x000fe400078e020a */
[----:B------:R-:W-:Y:S02]  /*21e0*/  IMAD.U32 R4, RZ, RZ, UR8 ;  /* 0x00000008ff047e24 */ /* 0x000fe4000f8e00ff */
[----:B------:R-:W-:Y:S02]  /*21f0*/  IMAD R54, R7, 0x2, R32 ;  /* 0x0000000207367824 */ /* 0x000fe400078e0220 */
[----:B------:R-:W-:Y:S02]  /*2200*/  IMAD R96, R2, UR9, RZ ;  /* 0x0000000902607c24 */ /* 0x000fe4000f8e02ff */
[----:B------:R-:W-:Y:S02]  /*2210*/  IMAD R146, R3, 0x2, R54 ;  /* 0x0000000203927824 */ /* 0x000fe400078e0236 */
[----:B------:R-:W-:Y:S01]  /*2220*/  IMAD R113, R99, R12, R113 ;  /* 0x0000000c63717224 */ /* 0x000fe200078e0271 */
[----:B------:R-:W-:Y:S01]  /*2230*/  IADD3 R97, P1, PT, R96, UR18, RZ ;  /* 0x0000001260617c10 */ /* 0x000fe2000ff3e0ff */
[----:B------:R-:W-:-:S02]  /*2240*/  IMAD R11, R11, 0x2, R146 ;  /* 0x000000020b0b7824 */ /* 0x000fc400078e0292 */
[----:B------:R-:W-:Y:S01]  /*2250*/  IMAD.U32 R12, RZ, RZ, UR8 ;  /* 0x00000008ff0c7e24 */ /* 0x000fe2000f8e00ff */
[----:B------:R-:W-:Y:S01]  /*2260*/  LEA.HI.X.SX32 R96, R96, UR19, 0x1, P1 ;  /* 0x0000001360607c11 */ /* 0x000fe200088f0eff */
[----:B------:R-:W-:-:S04]  /*2270*/  IMAD R33, R4, 0x2, R11 ;  /* 0x0000000204217824 */ /* 0x000fc800078e020b */
[----:B------:R-:W-:-:S04]  /*2280*/  IMAD R55, R8, 0x2, R33 ;  /* 0x0000000208377824 */ /* 0x000fc800078e0221 */
[----:B------:R-:W-:Y:S01]  /*2290*/  IMAD R150, R150, 0x2, R55 ;  /* 0x0000000296967824 */ /* 0x000fe200078e0237 */
[----:B0-----:R-:W-:Y:S06]  /*22a0*/  BRA.U UP0, `(.L_x_5) ;  /* 0x0000000100187547 */ /* 0x001fec000b800000 */
[----:B------:R-:W-:Y:S01]  /*22b0*/  ELECT P1, URZ, PT ;  /* 0x0000000000ff782f */ /* 0x000fe20003820000 */
[----:B------:R-:W-:Y:S01]  /*22c0*/  IMAD.MOV.U32 R3, RZ, RZ, 0x1 ;  /* 0x00000001ff037424 */ /* 0x000fe200078e00ff */
[----:B------:R-:W-:Y:S01]  /*22d0*/  UMOV UR4, 0x40 ;  /* 0x0000004000047882 */ /* 0x000fe20000000000 */
[----:B------:R-:W-:Y:S01]  /*22e0*/  UVIRTCOUNT.DEALLOC.SMPOOL 0x80 ;  /* 0x000000800000784c */ /* 0x000fe20000000000 */
[----:B------:R-:W-:-:S09]  /*22f0*/  ULEA UR4, UR6, UR4, 0x18 ;  /* 0x0000000406047291 */ /* 0x000fd2000f8ec0ff */
[----:B------:R0:W-:Y:S03]  /*2300*/  @P1 STS.U8 [UR4], R3 ;  /* 0x00000003ff001988 */ /* 0x0001e60008000004 */
.L_x_5:
[----:B------:R-:W-:Y:S01]  /*2310*/  STTM.x128 tmem[UR11], RZ ;  /* 0x000000ff000079ed */ /* 0x000fe200083c000b */
[----:B------:R-:W1:Y:S02]  /*2320*/  FENCE.VIEW.ASYNC.T ;  /* 0x00000000000073c6 */ /* 0x000e640000000200 */
[----:B-1----:R-:W-:Y:S01]  /*2330*/  VOTEU.ALL UP1, P2 ;  /* 0x0000000000ff7886 */ /* 0x002fe20001020000 */
[----:B------:R-:W-:Y:S01]  /*2340*/  VOTEU.ALL UP2, P2 ;  /* 0x0000000000ff7886 */ /* 0x000fe20001040000 */
[----:B------:R-:W-:Y:S01]  /*2350*/  IMAD R14, R7, 0x2, R150 ;  /* 0x00000002070e7824 */ /* 0x000fe200078e0296 */
[----:B0-----:R-:W-:Y:S01]  /*2360*/  LOP3.LUT R3, R101, 0x8, RZ, 0xfc, !PT ;  /* 0x0000000865037812 */ /* 0x001fe200078efcff */
[----:B------:R-:W-:Y:S01]  /*2370*/  IMAD.U32 R38, RZ, RZ, UR8 ;  /* 0x00000008ff267e24 */ /* 0x000fe2000f8e00ff */
[----:B------:R-:W-:-:S04]  /*2380*/  @!UP1 UIADD3 UR4, UPT, UPT, -UR13, 0x100000, URZ ;  /* 0x001000000d049890 */ /* 0x000fc8000fffe1ff */
[----:B------:R-:W-:Y:S02]  /*2390*/  @!UP1 USHF.L.U32 UR5, UR4, 0xb, URZ ;  /* 0x0000000b04059899 */ /* 0x000fe400080006ff */
[----:B------:R-:W-:Y:S01]  /*23a0*/  @!UP1 USHF.L.U32 UR4, UR4, 0x1, URZ ;  /* 0x0000000104049899 */ /* 0x000fe200080006ff */
[----:B------:R-:W-:Y:S01]  /*23b0*/  BAR.SYNC.DEFER_BLOCKING 0x0 ;  /* 0x0000000000007b1d */ /* 0x000fe20000010000 */
[----:B------:R-:W-:Y:S01]  /*23c0*/  IMAD R39, R39, 0x2, R14 ;  /* 0x0000000227277824 */ /* 0x000fe200078e020e */
[----:B------:R-:W-:Y:S02]  /*23d0*/  ISETP.LT.AND P1, PT, R3, R92, P0 ;  /* 0x0000005c0300720c */ /* 0x000fe40000721270 */
[CC--:B------:R-:W-:Y:S01]  /*23e0*/  IADD3 R3, P4, PT, R5.reuse, R208.reuse, RZ ;  /* 0x000000d005037210 */ /* 0x0c0fe20007f9e0ff */
[----:B------:R-:W-:Y:S01]  /*23f0*/  IMAD R61, R4, 0x2, R39 ;  /* 0x00000002043d7824 */ /* 0x000fe200078e0227 */
[----:B------:R-:W-:Y:S01]  /*2400*/  IADD3 R4, P5, PT, R6, R208, RZ ;  /* 0x000000d006047210 */ /* 0x000fe20007fbe0ff */
[----:B------:R-:W-:Y:S01]  /*2410*/  IMAD.U32 R13, RZ, RZ, UR8 ;  /* 0x00000008ff0d7e24 */ /* 0x000fe2000f8e00ff */
[-C--:B------:R-:W-:Y:S01]  /*2420*/  LEA.HI.X.SX32 R5, R5, R207.reuse, 0x1, P4 ;  /* 0x000000cf05057211 */ /* 0x080fe200020f0eff */
[----:B------:R-:W-:Y:S01]  /*2430*/  IMAD R151, R8, 0x2, R61 ;  /* 0x0000000208977824 */ /* 0x000fe200078e023d */
[----:B------:R-:W-:Y:S01]  /*2440*/  LEA.HI.X.SX32 R6, R6, R207, 0x1, P5 ;  /* 0x000000cf06067211 */ /* 0x000fe200028f0eff */
[----:B------:R-:W-:Y:S01]  /*2450*/  @P3 IMAD.MOV.U32 R8, RZ, RZ, R3 ;  /* 0x000000ffff083224 */ /* 0x000fe200078e0003 */
[C---:B------:R-:W-:Y:S01]  /*2460*/  LOP3.LUT R17, R101.reuse, 0x10, RZ, 0xfc, !PT ;  /* 0x0000001065117812 */ /* 0x040fe200078efcff */
[----:B------:R-:W-:Y:S01]  /*2470*/  IMAD R15, R12, 0x2, R151 ;  /* 0x000000020c0f7824 */ /* 0x000fe200078e0297 */
[----:B------:R-:W-:Y:S01]  /*2480*/  LOP3.LUT R16, R101, 0x18, RZ, 0xfc, !PT ;  /* 0x0000001865107812 */ /* 0x000fe200078efcff */
[----:B------:R-:W-:Y:S01]  /*2490*/  @P3 IMAD.MOV.U32 R9, RZ, RZ, R5 ;  /* 0x000000ffff093224 */ /* 0x000fe200078e0005 */
[----:B------:R-:W-:Y:S01]  /*24a0*/  PRMT R216, RZ, 0x7610, R216 ;  /* 0x00007610ffd87816 */ /* 0x000fe200000000d8 */
[----:B------:R-:W-:Y:S01]  /*24b0*/  STL [R1+0x7e0], R163 ;  /* 0x0007e0a301007387 */ /* 0x000fe20000100800 */
[----:B------:R-:W-:Y:S01]  /*24c0*/  PRMT R19, RZ, 0x7610, R19 ;  /* 0x00007610ff137816 */ /* 0x000fe20000000013 */
[----:B------:R-:W-:-:S02]  /*24d0*/  IMAD.U32 R153, RZ, RZ, UR8 ;  /* 0x00000008ff997e24 */ /* 0x000fc4000f8e00ff */
[----:B------:R-:W-:Y:S01]  /*24e0*/  IMAD.U32 R20, RZ, RZ, UR8 ;  /* 0x00000008ff147e24 */ /* 0x000fe2000f8e00ff */
[----:B------:R-:W-:Y:S01]  /*24f0*/  STL [R1+0x7c4], R162 ;  /* 0x0007c4a201007387 */ /* 0x000fe20000100800 */
[----:B------:R-:W-:-:S03]  /*2500*/  IMAD.U32 R156, RZ, RZ, UR8 ;  /* 0x00000008ff9c7e24 */ /* 0x000fc6000f8e00ff */
[----:B------:R-:W0:Y:S02]  /*2510*/  FENCE.VIEW.ASYNC.S ;  /* 0x00000000000073c6 */ /* 0x000e240000000000 */
[----:B0-----:R0:W1:Y:S01]  /*2520*/  @!UP2 SYNCS.EXCH.64 URZ, [UR12], UR4 ;  /* 0x000000040cffa5b2 */ /* 0x0010620008000100 */
[----:B------:R-:W-:Y:S01]  /*2530*/  IMAD.U32 R47, RZ, RZ, UR8 ;  /* 0x00000008ff2f7e24 */ /* 0x000fe2000f8e00ff */
[----:B-1----:R-:W-:Y:S01]  /*2540*/  BAR.SYNC.DEFER_BLOCKING 0x0 ;  /* 0x0000000000007b1d */ /* 0x002fe20000010000 */
[----:B------:R-:W-:Y:S02]  /*2550*/  IMAD.U32 R7, RZ, RZ, UR8 ;  /* 0x00000008ff077e24 */ /* 0x000fe4000f8e00ff */
[----:B------:R-:W-:Y:S01]  /*2560*/  IMAD R38, R38, 0x2, R15 ;  /* 0x0000000226267824 */ /* 0x000fe200078e020f */
[----:B------:R-:W-:Y:S01]  /*2570*/  PRMT R206, RZ, 0x7610, R206 ;  /* 0x00007610ffce7816 */ /* 0x000fe200000000ce */
[----:B------:R-:W-:Y:S01]  /*2580*/  IMAD.U32 R158, RZ, RZ, UR8 ;  /* 0x00000008ff9e7e24 */ /* 0x000fe2000f8e00ff */
[----:B------:R-:W-:Y:S01]  /*2590*/  LOP3.LUT R25, R101, 0x30, RZ, 0xfc, !PT ;  /* 0x0000003065197812 */ /* 0x000fe200078efcff */
[----:B------:R-:W-:Y:S01]  /*25a0*/  IMAD R60, R7, 0x2, R38 ;  /* 0x00000002073c7824 */ /* 0x000fe200078e0226 */
[----:B------:R-:W-:Y:S01]  /*25b0*/  STL [R1+0x7b8], R167 ;  /* 0x0007b8a701007387 */ /* 0x000fe20000100800 */
[----:B------:R-:W-:Y:S01]  /*25c0*/  PRMT R205, RZ, 0x7610, R205 ;  /* 0x00007610ffcd7816 */ /* 0x000fe200000000cd */
[----:B------:R-:W-:Y:S01]  /*25d0*/  IMAD.U32 R23, RZ, RZ, UR8 ;  /* 0x00000008ff177e24 */ /* 0x000fe2000f8e00ff */
[----:B------:R-:W-:Y:S01]  /*25e0*/  LOP3.LUT R21, R101, 0x38, RZ, 0xfc, !PT ;  /* 0x0000003865157812 */ /* 0x000fe200078efcff */
[----:B------:R-:W-:Y:S01]  /*25f0*/  IMAD R152, R13, 0x2, R60 ;  /* 0x000000020d987824 */ /* 0x000fe200078e023c */
[----:B------:R-:W-:Y:S01]  /*2600*/  STL [R1+0x6d8], R166 ;  /* 0x0006d8a601007387 */ /* 0x000fe20000100800 */
[----:B------:R-:W-:Y:S01]  /*2610*/  IMAD.U32 R46, RZ, RZ, UR8 ;  /* 0x00000008ff2e7e24 */ /* 0x000fe2000f8e00ff */
[----:B------:R-:W-:-:S02]  /*2620*/  PRMT R238, RZ, 0x7610, R238 ;  /* 0x00007610ffee7816 */ /* 0x000fc400000000ee */
[----:B------:R-:W-:Y:S01]  /*2630*/  PRMT R24, RZ, 0x7610, R24 ;  /* 0x00007610ff187816 */ /* 0x000fe20000000018 */
[----:B------:R-:W-:Y:S01]  /*2640*/  IMAD.U32 R159, RZ, RZ, UR8 ;  /* 0x00000008ff9f7e24 */ /* 0x000fe2000f8e00ff */
[----:B------:R-:W-:Y:S01]  /*2650*/  STL [R1+0x6d4], R169 ;  /* 0x0006d4a901007387 */ /* 0x000fe20000100800 */
[----:B------:R-:W-:Y:S01]  /*2660*/  IMAD.U32 R26, RZ, RZ, UR8 ;  /* 0x00000008ff1a7e24 */ /* 0x000fe2000f8e00ff */
[----:B------:R-:W-:Y:S02]  /*2670*/  LOP3.LUT R27, R101, 0x40, RZ, 0xfc, !PT ;  /* 0x00000040651b7812 */ /* 0x000fe400078efcff */
[----:B------:R-:W-:Y:S01]  /*2680*/  PRMT R229, RZ, 0x7610, R229 ;  /* 0x00007610ffe57816 */ /* 0x000fe200000000e5 */
[----:B------:R1:W2:Y:S01]  /*2690*/  @P3 LDG.E.U8 R215, desc[UR22][R8.64] ;  /* 0x0000001608d73981 */ /* 0x0002a2000c1e1100 */
[----:B------:R-:W-:Y:S01]  /*26a0*/  IMAD R18, R7, 0x2, R152 ;  /* 0x0000000207127824 */ /* 0x000fe200078e0298 */
[C---:B------:R-:W-:Y:S02]  /*26b0*/  LOP3.LUT R35, R101.reuse, 0x50, RZ, 0xfc, !PT ;  /* 0x0000005065237812 */ /* 0x040fe400078efcff */
[----:B------:R-:W-:Y:S01]  /*26c0*/  PRMT R230, RZ, 0x7610, R230 ;  /* 0x00007610ffe67816 */ /* 0x000fe200000000e6 */
[----:B------:R-:W-:Y:S01]  /*26d0*/  STL [R1+0x6d0], R168 ;  /* 0x0006d0a801007387 */ /* 0x000fe20000100800 */
[----:B------:R-:W-:Y:S01]  /*26e0*/  LOP3.LUT R29, R101, 0x58, RZ, 0xfc, !PT ;  /* 0x00000058651d7812 */ /* 0x000fe200078efcff */
[----:B------:R-:W-:Y:S01]  /*26f0*/  IMAD.U32 R28, RZ, RZ, UR8 ;  /* 0x00000008ff1c7e24 */ /* 0x000fe2000f8e00ff */
[----:B------:R-:W-:Y:S01]  /*2700*/  PRMT R184, RZ, 0x7610, R184 ;  /* 0x00007610ffb87816 */ /* 0x000fe200000000b8 */
[----:B------:R-:W-:Y:S01]  /*2710*/  IMAD.U32 R34, RZ, RZ, UR8 ;  /* 0x00000008ff227e24 */ /* 0x000fe2000f8e00ff */
[----:B------:R-:W-:Y:S01]  /*2720*/  PRMT R246, RZ, 0x7610, R246 ;  /* 0x00007610fff67816 */ /* 0x000fe200000000f6 */
[----:B-1----:R-:W-:Y:S01]  /*2730*/  @P1 IMAD.MOV.U32 R8, RZ, RZ, R4 ;  /* 0x000000ffff081224 */ /* 0x002fe200078e0004 */
[----:B------:R-:W-:Y:S01]  /*2740*/  PRMT R200, RZ, 0x7610, R200 ;  /* 0x00007610ffc87816 */ /* 0x000fe200000000c8 */
[----:B------:R-:W-:Y:S01]  /*2750*/  @P1 IMAD.MOV.U32 R9, RZ, RZ, R6 ;  /* 0x000000ffff091224 */ /* 0x000fe200078e0006 */
[----:B------:R-:W-:-:S02]  /*2760*/  IADD3 R7, P4, PT, R10, R208, RZ ;  /* 0x000000d00a077210 */ /* 0x000fc40007f9e0ff */
[----:B------:R-:W-:Y:S02]  /*2770*/  PRMT R198, RZ, 0x7610, R198 ;  /* 0x00007610ffc67816 */ /* 0x000fe400000000c6 */
[----:B------:R-:W-:Y:S01]  /*2780*/  PRMT R192, RZ, 0x7610, R192 ;  /* 0x00007610ffc07816 */ /* 0x000fe200000000c0 */
[----:B------:R1:W3:Y:S01]  /*2790*/  @P1 LDG.E.U8 R224, desc[UR22][R8.64] ;  /* 0x0000001608e01981 */ /* 0x0002e2000c1e1100 */
[-C--:B------:R-:W-:Y:S02]  /*27a0*/  ISETP.LT.AND P1, PT, R17, R92.reuse, P0 ;  /* 0x0000005c1100720c */ /* 0x080fe40000721270 */
[----:B------:R-:W-:Y:S02]  /*27b0*/  PRMT R176, RZ, 0x7610, R176 ;  /* 0x00007610ffb07816 */ /* 0x000fe400000000b0 */
[----:B------:R-:W-:Y:S01]  /*27c0*/  PRMT R245, RZ, 0x7610, R245 ;  /* 0x00007610fff57816 */ /* 0x000fe200000000f5 */
[----:B------:R-:W-:Y:S01]  /*27d0*/  IMAD.U32 R157, RZ, RZ, UR8 ;  /* 0x00000008ff9d7e24 */ /* 0x000fe2000f8e00ff */
[----:B------:R-:W-:Y:S01]  /*27e0*/  ISETP.LT.AND P3, PT, R16, R92, P0 ;  /* 0x0000005c1000720c */ /* 0x000fe20000761270 */
[----:B------:R-:W-:Y:S01]  /*27f0*/  IMAD R40, R13, 0x2, R18 ;  /* 0x000000020d287824 */ /* 0x000fe200078e0212 */
[----:B------:R-:W-:Y:S01]  /*2800*/  STL [R1+0x6cc], R165 ;  /* 0x0006cca501007387 */ /* 0x000fe20000100800 */
[----:B-1----:R-:W-:Y:S01]  /*2810*/  LEA.HI.X.SX32 R9, R10, R207, 0x1, P4 ;  /* 0x000000cf0a097211 */ /* 0x002fe200020f0eff */
[----:B------:R-:W1:Y:S01]  /*2820*/  LDCU UR6, c[0x0][0x3b0] ;  /* 0x00007600ff0677ac */ /* 0x000e620008000800 */
[----:B------:R-:W-:Y:S01]  /*2830*/  IADD3 R8, P5, PT, R11, R208, RZ ;  /* 0x000000d00b087210 */ /* 0x000fe20007fbe0ff */
[----:B------:R-:W-:Y:S01]  /*2840*/  STL [R1+0x6c8], R164 ;  /* 0x0006c8a401007387 */ /* 0x000fe20000100800 */
[----:B------:R-:W-:-:S02]  /*2850*/  @P1 IMAD.MOV.U32 R12, RZ, RZ, R7 ;  /* 0x000000ffff0c1224 */ /* 0x000fc400078e0007 */
[----:B------:R-:W-:Y:S01]  /*2860*/  @P1 IMAD.MOV.U32 R13, RZ, RZ, R9 ;  /* 0x000000ffff0d1224 */ /* 0x000fe200078e0009 */
[----:B------:R-:W-:Y:S01]  /*2870*/  LEA.HI.X.SX32 R10, R11, R207, 0x1, P5 ;  /* 0x000000cf0b0a7211 */ /* 0x000fe200028f0eff */
[----:B------:R-:W-:Y:S04]  /*2880*/  STL [R1+0x6c4], R144 ;  /* 0x0006c49001007387 */ /* 0x000fe80000100800 */
[----:B------:R4:W3:Y:S04]  /*2890*/  @P1 LDG.E.U8 R216, desc[UR22][R12.64] ;  /* 0x000000160cd81981 */ /* 0x0008e8000c1e1100 */
[----:B------:R-:W-:Y:S04]  /*28a0*/  STL [R1+0x6c0], R145 ;  /* 0x0006c09101007387 */ /* 0x000fe80000100800 */
[----:B------:R-:W-:Y:S01]  /*28b0*/  STL [R1+0x6bc], R146 ;  /* 0x0006bc9201007387 */ /* 0x000fe20000100800 */
[----:B----4-:R-:W-:-:S02]  /*28c0*/  @P3 IMAD.MOV.U32 R12, RZ, RZ, R8 ;  /* 0x000000ffff0c3224 */ /* 0x010fc400078e0008 */
[----:B------:R-:W-:Y:S01]  /*28d0*/  @P3 IMAD.MOV.U32 R13, RZ, RZ, R10 ;  /* 0x000000ffff0d3224 */ /* 0x000fe200078e000a */
[----:B------:R-:W-:Y:S04]  /*28e0*/  STL [R1+0x6dc], R150 ;  /* 0x0006dc9601007387 */ /* 0x000fe80000100800 */
[----:B------:R4:W3:Y:S04]  /*28f0*/  @P3 LDG.E.U8 R19, desc[UR22][R12.64] ;  /* 0x000000160c133981 */ /* 0x0008e8000c1e1100 */
[----:B------:R-:W-:Y:S04]  /*2900*/  STL [R1+0x6e0], R151 ;  /* 0x0006e09701007387 */ /* 0x000fe80000100800 */
[----:B------:R-:W-:Y:S04]  /*2910*/  STL [R1+0x5b4], R3 ;  /* 0x0005b40301007387 */ /* 0x000fe80000100800 */
[----:B------:R-:W-:Y:S04]  /*2920*/  STL [R1+0x6e4], R3 ;  /* 0x0006e40301007387 */ /* 0x000fe80000100800 */
[----:B------:R-:W-:Y:S04]  /*2930*/  STL [R1+0x5b0], R5 ;  /* 0x0005b00501007387 */ /* 0x000fe80000100800 */
[----:B------:R-:W-:Y:S01]  /*2940*/  STL [R1+0x6e8], R5 ;  /* 0x0006e80501007387 */ /* 0x000fe20000100800 */
[----:B------:R-:W-:-:S04]  /*2950*/  IMAD.U32 R17, RZ, RZ, UR8 ;  /* 0x00000008ff117e24 */ /* 0x000fc8000f8e00ff */
[----:B------:R-:W-:Y:S02]  /*2960*/  IMAD R62, R17, 0x2, R40 ;  /* 0x00000002113e7824 */ /* 0x000fe400078e0228 */
[----:B------:R-:W-:Y:S02]  /*2970*/  IMAD.U32 R16, RZ, RZ, UR8 ;  /* 0x00000008ff107e24 */ /* 0x000fe4000f8e00ff */
[----:B------:R-:W-:Y:S01]  /*2980*/  IMAD R153, R153, 0x2, R62 ;  /* 0x0000000299997824 */ /* 0x000fe200078e023e */
[C---:B------:R-:W-:Y:S02]  /*2990*/  LOP3.LUT R17, R101.reuse, 0x20, RZ, 0xfc, !PT ;  /* 0x0000002065117812 */ /* 0x040fe400078efcff */
[----:B------:R-:W-:Y:S02]  /*29a0*/  LOP3.LUT R11, R101, 0x28, RZ, 0xfc, !PT ;  /* 0x00000028650b7812 */ /* 0x000fe400078efcff */
[-C--:B------:R-:W-:Y:S01]  /*29b0*/  ISETP.LT.AND P1, PT, R17, R92.reuse, P0 ;  /* 0x0000005c1100720c */ /* 0x080fe20000721270 */
[----:B------:R-:W-:Y:S01]  /*29c0*/  IMAD.U32 R17, RZ, RZ, UR8 ;  /* 0x00000008ff117e24 */ /* 0x000fe2000f8e00ff */
[----:B------:R-:W-:-:S02]  /*29d0*/  ISETP.LT.AND P3, PT, R11, R92, P0 ;  /* 0x0000005c0b00720c */ /* 0x000fc40000761270 */
[CC--:B------:R-:W-:Y:S02]  /*29e0*/  IADD3 R11, P4, PT, R14.reuse, R208.reuse, RZ ;  /* 0x000000d00e0b7210 */ /* 0x0c0fe40007f9e0ff */
[CC--:B----4-:R-:W-:Y:S02]  /*29f0*/  IADD3 R12, P5, PT, R15.reuse, R208.reuse, RZ ;  /* 0x000000d00f0c7210 */ /* 0x0d0fe40007fbe0ff */
[-C--:B------:R-:W-:Y:S02]  /*2a00*/  LEA.HI.X.SX32 R13, R14, R207.reuse, 0x1, P4 ;  /* 0x000000cf0e0d7211 */ /* 0x080fe400020f0eff */
[----:B------:R-:W-:Y:S02]  /*2a10*/  LEA.HI.X.SX32 R14, R15, R207, 0x1, P5 ;  /* 0x000000cf0f0e7211 */ /* 0x000fe400028f0eff */
[----:B------:R-:W-:Y:S01]  /*2a20*/  IADD3 R15, P4, PT, R18, R208, RZ ;  /* 0x000000d0120f7210 */ /* 0x000fe20007f9e0ff */
[----:B--2---:R-:W-:Y:S04]  /*2a30*/  STL [R1+0x6ec], R215 ;  /* 0x0006ecd701007387 */ /* 0x004fe80000100800 */
[----:B------:R-:W-:Y:S04]  /*2a40*/  STL [R1+0x5bc], R4 ;  /* 0x0005bc0401007387 */ /* 0x000fe80000100800 */
[----:B------:R-:W-:Y:S04]  /*2a50*/  STL [R1+0x6f0], R4 ;  /* 0x0006f00401007387 */ /* 0x000fe80000100800 */
[----:B------:R-:W-:Y:S04]  /*2a60*/  STL [R1+0x5b8], R6 ;  /* 0x0005b80601007387 */ /* 0x000fe80000100800 */
[----:B------:R-:W-:Y:S04]  /*2a70*/  STL [R1+0x6f4], R6 ;  /* 0x0006f40601007387 */ /* 0x000fe80000100800 */
[----:B---3--:R-:W-:Y:S04]  /*2a80*/  STL [R1+0x6f8], R224 ;  /* 0x0006f8e001007387 */ /* 0x008fe80000100800 */
[----:B------:R-:W-:Y:S04]  /*2a90*/  STL [R1+0x6fc], R152 ;  /* 0x0006fc9801007387 */ /* 0x000fe80000100800 */
        /* <DEDUP_REMOVED lines=9> */
[----:B------:R2:W-:Y:S02]  /*2b30*/  STL [R1+0x1d8], R19 ;  /* 0x0001d81301007387 */ /* 0x0005e40000100800 */
[----:B--2---:R-:W-:-:S04]  /*2b40*/  IMAD R19, R16, 0x2, R153 ;  /* 0x0000000210137824 */ /* 0x004fc800078e0299 */
[----:B------:R-:W-:-:S04]  /*2b50*/  IMAD R41, R20, 0x2, R19 ;  /* 0x0000000214297824 */ /* 0x000fc800078e0213 */
[----:B------:R-:W-:-:S04]  /*2b60*/  IMAD R63, R16, 0x2, R41 ;  /* 0x00000002103f7824 */ /* 0x000fc800078e0229 */
[----:B------:R-:W-:-:S04]  /*2b70*/  IMAD R156, R156, 0x2, R63 ;  /* 0x000000029c9c7824 */ /* 0x000fc800078e023f */
[----:B------:R-:W-:Y:S02]  /*2b80*/  IMAD R22, R17, 0x2, R156 ;  /* 0x0000000211167824 */ /* 0x000fe400078e029c */
[----:B------:R-:W-:Y:S02]  /*2b90*/  @P1 IMAD.MOV.U32 R16, RZ, RZ, R11 ;  /* 0x000000ffff101224 */ /* 0x000fe400078e000b */
[----:B------:R-:W-:Y:S02]  /*2ba0*/  IMAD R47, R47, 0x2, R22 ;  /* 0x000000022f2f7824 */ /* 0x000fe400078e0216 */
[----:B------:R-:W-:Y:S02]  /*2bb0*/  @P1 IMAD.MOV.U32 R17, RZ, RZ, R13 ;  /* 0x000000ffff111224 */ /* 0x000fe400078e000d */
[----:B------:R-:W-:-:S03]  /*2bc0*/  IMAD R69, R20, 0x2, R47 ;  /* 0x0000000214457824 */ /* 0x000fc600078e022f */
[----:B------:R2:W3:Y:S01]  /*2bd0*/  @P1 LDG.E.U8 R206, desc[UR22][R16.64] ;  /* 0x0000001610ce1981 */ /* 0x0004e2000c1e1100 */
[----:B------:R-:W-:Y:S01]  /*2be0*/  IMAD R158, R158, 0x2, R69 ;  /* 0x000000029e9e7824 */ /* 0x000fe200078e0245 */
[----:B------:R-:W-:-:S03]  /*2bf0*/  ISETP.LT.AND P1, PT, R25, R92, P0 ;  /* 0x0000005c1900720c */ /* 0x000fc60000721270 */
[----:B------:R-:W-:Y:S02]  /*2c00*/  IMAD R23, R23, 0x2, R158 ;  /* 0x0000000217177824 */ /* 0x000fe400078e029e */
[----:B--2---:R-:W-:Y:S02]  /*2c10*/  @P3 IMAD.MOV.U32 R16, RZ, RZ, R12 ;  /* 0x000000ffff103224 */ /* 0x004fe400078e000c */
[----:B------:R-:W-:Y:S02]  /*2c20*/  @P3 IMAD.MOV.U32 R17, RZ, RZ, R14 ;  /* 0x000000ffff113224 */ /* 0x000fe400078e000e */
[----:B------:R-:W-:-:S03]  /*2c30*/  IMAD R46, R46, 0x2, R23 ;  /* 0x000000022e2e7824 */ /* 0x000fc600078e0217 */
[----:B------:R2:W4:Y:S01]  /*2c40*/  @P3 LDG.E.U8 R205, desc[UR22][R16.64] ;  /* 0x0000001610cd3981 */ /* 0x000522000c1e1100 */
[----:B------:R-:W-:Y:S01]  /*2c50*/  ISETP.LT.AND P3, PT, R21, R92, P0 ;  /* 0x0000005c1500720c */ /* 0x000fe20000761270 */
[----:B------:R-:W-:Y:S02]  /*2c60*/  IMAD.U32 R21, RZ, RZ, UR8 ;  /* 0x00000008ff157e24 */ /* 0x000fe4000f8e00ff */
[----:B------:R-:W-:Y:S02]  /*2c70*/  @P1 IMAD.MOV.U32 R20, RZ, RZ, R15 ;  /* 0x000000ffff141224 */ /* 0x000fe400078e000f */
[----:B------:R-:W-:Y:S01]  /*2c80*/  IMAD R68, R21, 0x2, R46 ;  /* 0x0000000215447824 */ /* 0x000fe200078e022e */
[----:B--2---:R-:W-:Y:S02]  /*2c90*/  LEA.HI.X.SX32 R17, R18, R207, 0x1, P4 ;  /* 0x000000cf12117211 */ /* 0x004fe400020f0eff */
[----:B------:R-:W-:-:S03]  /*2ca0*/  IADD3 R16, P5, PT, R19, R208, RZ ;  /* 0x000000d013107210 */ /* 0x000fc60007fbe0ff */
[----:B------:R-:W-:Y:S01]  /*2cb0*/  @P1 IMAD.MOV.U32 R21, RZ, RZ, R17 ;  /* 0x000000ffff151224 */ /* 0x000fe200078e0011 */
[----:B------:R-:W-:-:S04]  /*2cc0*/  LEA.HI.X.SX32 R18, R19, R207, 0x1, P5 ;  /* 0x000000cf13127211 */ /* 0x000fc800028f0eff */
[----:B------:R2:W4:Y:S02]  /*2cd0*/  @P1 LDG.E.U8 R238, desc[UR22][R20.64] ;  /* 0x0000001614ee1981 */ /* 0x000524000c1e1100 */
[----:B--2---:R-:W-:Y:S02]  /*2ce0*/  @P3 IMAD.MOV.U32 R20, RZ, RZ, R16 ;  /* 0x000000ffff143224 */ /* 0x004fe400078e0010 */
[----:B------:R-:W-:-:S05]  /*2cf0*/  @P3 IMAD.MOV.U32 R21, RZ, RZ, R18 ;  /* 0x000000ffff153224 */ /* 0x000fca00078e0012 */
[----:B------:R2:W4:Y:S04]  /*2d00*/  @P3 LDG.E.U8 R24, desc[UR22][R20.64] ;  /* 0x0000001614183981 */ /* 0x000528000c1e1100 */
[----:B------:R-:W-:Y:S04]  /*2d10*/  STL [R1+0x714], R153 ;  /* 0x0007149901007387 */ /* 0x000fe80000100800 */
[----:B------:R-:W-:Y:S04]  /*2d20*/  STL [R1+0x718], R156 ;  /* 0x0007189c01007387 */ /* 0x000fe80000100800 */
[----:B------:R-:W-:Y:S04]  /*2d30*/  STL [R1+0x5d4], R11 ;  /* 0x0005d40b01007387 */ /* 0x000fe80000100800 */
[----:B------:R-:W-:Y:S04]  /*2d40*/  STL [R1+0x71c], R11 ;  /* 0x00071c0b01007387 */ /* 0x000fe80000100800 */
[----:B------:R-:W-:Y:S04]  /*2d50*/  STL [R1+0x5d0], R13 ;  /* 0x0005d00d01007387 */ /* 0x000fe80000100800 */
[----:B------:R-:W-:Y:S01]  /*2d60*/  STL [R1+0x720], R13 ;  /* 0x0007200d01007387 */ /* 0x000fe20000100800 */
[----:B------:R-:W-:-:S02]  /*2d70*/  IMAD R159, R159, 0x2, R68 ;  /* 0x000000029f9f7824 */ /* 0x000fc400078e0244 */
[----:B------:R-:W-:Y:S02]  /*2d80*/  IMAD.U32 R19, RZ, RZ, UR8 ;  /* 0x00000008ff137e24 */ /* 0x000fe4000f8e00ff */
[----:B------:R-:W-:Y:S01]  /*2d90*/  IMAD R26, R26, 0x2, R159 ;  /* 0x000000021a1a7824 */ /* 0x000fe200078e029f */
[----:B------:R-:W-:Y:S01]  /*2da0*/  ISETP.LT.AND P1, PT, R27, R92, P0 ;  /* 0x0000005c1b00720c */ /* 0x000fe20000721270 */
[----:B------:R-:W-:Y:S02]  /*2db0*/  IMAD.U32 R25, RZ, RZ, UR8 ;  /* 0x00000008ff197e24 */ /* 0x000fe4000f8e00ff */
[----:B------:R-:W-:Y:S01]  /*2dc0*/  IMAD R48, R19, 0x2, R26 ;  /* 0x0000000213307824 */ /* 0x000fe200078e021a */
[C---:B------:R-:W-:Y:S01]  /*2dd0*/  IADD3 R19, P4, PT, R22.reuse, R208, RZ ;  /* 0x000000d016137210 */ /* 0x040fe20007f9e0ff */
[----:B------:R-:W-:Y:S02]  /*2de0*/  IMAD.U32 R27, RZ, RZ, UR8 ;  /* 0x00000008ff1b7e24 */ /* 0x000fe4000f8e00ff */
[----:B------:R-:W-:Y:S01]  /*2df0*/  IMAD R70, R25, 0x2, R48 ;  /* 0x0000000219467824 */ /* 0x000fe200078e0230 */
[----:B--2---:R-:W-:-:S03]  /*2e00*/  LEA.HI.X.SX32 R21, R22, R207, 0x1, P4 ;  /* 0x000000cf16157211 */ /* 0x004fc600020f0eff */
[----:B------:R-:W-:Y:S01]  /*2e10*/  IMAD R160, R27, 0x2, R70 ;  /* 0x000000021ba07824 */ /* 0x000fe200078e0246 */
[----:B------:R-:W-:-:S03]  /*2e20*/  IADD3 R20, P5, PT, R23, R208, RZ ;  /* 0x000000d017147210 */ /* 0x000fc60007fbe0ff */
[----:B------:R-:W-:Y:S01]  /*2e30*/  IMAD R27, R25, 0x2, R160 ;  /* 0x00000002191b7824 */ /* 0x000fe200078e02a0 */
[----:B------:R-:W-:Y:S01]  /*2e40*/  LEA.HI.X.SX32 R22, R23, R207, 0x1, P5 ;  /* 0x000000cf17167211 */ /* 0x000fe200028f0eff */
[----:B------:R-:W-:Y:S01]  /*2e50*/  @P1 IMAD.MOV.U32 R25, RZ, RZ, R21 ;  /* 0x000000ffff191224 */ /* 0x000fe200078e0015 */
[-C--:B------:R-:W-:Y:S02]  /*2e60*/  IADD3 R23, P4, PT, R26, R208.reuse, RZ ;  /* 0x000000d01a177210 */ /* 0x080fe40007f9e0ff */
[----:B------:R-:W-:Y:S01]  /*2e70*/  IADD3 R170, P5, PT, R27, R208, RZ ;  /* 0x000000d01baa7210 */ /* 0x000fe20007fbe0ff */
[----:B------:R-:W-:Y:S01]  /*2e80*/  IMAD R171, R28, 0x2, R27 ;  /* 0x000000021cab7824 */ /* 0x000fe200078e021b */
[----:B---3--:R-:W-:Y:S04]  /*2e90*/  STL [R1+0x724], R206 ;  /* 0x000724ce01007387 */ /* 0x008fe80000100800 */
[----:B------:R-:W-:Y:S04]  /*2ea0*/  STL [R1+0x5dc], R12 ;  /* 0x0005dc0c01007387 */ /* 0x000fe80000100800 */
[----:B------:R-:W-:Y:S04]  /*2eb0*/  STL [R1+0x728], R12 ;  /* 0x0007280c01007387 */ /* 0x000fe80000100800 */
[----:B------:R-:W-:Y:S04]  /*2ec0*/  STL [R1+0x5d8], R14 ;  /* 0x0005d80e01007387 */ /* 0x000fe80000100800 */
[----:B------:R-:W-:Y:S04]  /*2ed0*/  STL [R1+0x72c], R14 ;  /* 0x00072c0e01007387 */ /* 0x000fe80000100800 */
[----:B----4-:R-:W-:Y:S04]  /*2ee0*/  STL [R1+0x730], R205 ;  /* 0x000730cd01007387 */ /* 0x010fe80000100800 */
        /* <DEDUP_REMOVED lines=12> */
[----:B--2---:R-:W-:-:S04]  /*2fb0*/  LOP3.LUT R24, R101, 0x48, RZ, 0xfc, !PT ;  /* 0x0000004865187812 */ /* 0x004fc800078efcff */
[----:B------:R-:W-:Y:S01]  /*2fc0*/  ISETP.LT.AND P3, PT, R24, R92, P0 ;  /* 0x0000005c1800720c */ /* 0x000fe20000761270 */
[----:B------:R-:W-:-:S05]  /*2fd0*/  @P1 IMAD.MOV.U32 R24, RZ, RZ, R19 ;  /* 0x000000ffff181224 */ /* 0x000fca00078e0013 */
[----:B------:R2:W3:Y:S01]  /*2fe0*/  @P1 LDG.E.U8 R229, desc[UR22][R24.64] ;  /* 0x0000001618e51981 */ /* 0x0004e2000c1e1100 */
[----:B------:R-:W-:-:S06]  /*2ff0*/  ISETP.LT.AND P1, PT, R35, R92, P0 ;  /* 0x0000005c2300720c */ /* 0x000fcc0000721270 */
[----:B--2---:R-:W-:Y:S02]  /*3000*/  @P3 IMAD.MOV.U32 R24, RZ, RZ, R20 ;  /* 0x000000ffff183224 */ /* 0x004fe400078e0014 */
[----:B------:R-:W-:-:S05]  /*3010*/  @P3 IMAD.MOV.U32 R25, RZ, RZ, R22 ;  /* 0x000000ffff193224 */ /* 0x000fca00078e0016 */
[----:B------:R2:W4:Y:S01]  /*3020*/  @P3 LDG.E.U8 R230, desc[UR22][R24.64] ;  /* 0x0000001618e63981 */ /* 0x000522000c1e1100 */
[----:B------:R-:W-:Y:S02]  /*3030*/  ISETP.LT.AND P3, PT, R29, R92, P0 ;  /* 0x0000005c1d00720c */ /* 0x000fe40000761270 */
[-C--:B--2---:R-:W-:Y:S01]  /*3040*/  LEA.HI.X.SX32 R24, R26, R207.reuse, 0x1, P4 ;  /* 0x000000cf1a187211 */ /* 0x084fe200020f0eff */
[----:B------:R-:W-:Y:S01]  /*3050*/  @P1 IMAD.MOV.U32 R26, RZ, RZ, R23 ;  /* 0x000000ffff1a1224 */ /* 0x000fe200078e0017 */
[----:B------:R-:W-:Y:S01]  /*3060*/  LEA.HI.X.SX32 R25, R27, R207, 0x1, P5 ;  /* 0x000000cf1b197211 */ /* 0x000fe200028f0eff */
[----:B------:R-:W-:Y:S02]  /*3070*/  STL [R1+0x750], R160 ;  /* 0x000750a001007387 */ /* 0x000fe40000100800 */
[----:B------:R-:W-:Y:S02]  /*3080*/  @P1 IMAD.MOV.U32 R27, RZ, RZ, R24 ;  /* 0x000000ffff1b1224 */ /* 0x000fe400078e0018 */
[----:B------:R-:W-:Y:S04]  /*3090*/  STL [R1+0x5f4], R19 ;  /* 0x0005f41301007387 */ /* 0x000fe80000100800 */
[----:B------:R2:W-:Y:S04]  /*30a0*/  STL [R1+0x754], R19 ;  /* 0x0007541301007387 */ /* 0x0005e80000100800 */
[----:B------:R0:W4:Y:S01]  /*30b0*/  @P1 LDG.E.U8 R184, desc[UR22][R26.64] ;  /* 0x000000161ab81981 */ /* 0x000122000c1e1100 */
[----:B--2---:R-:W-:Y:S01]  /*30c0*/  PRMT R19, RZ, 0x7610, R19 ;  /* 0x00007610ff137816 */ /* 0x004fe20000000013 */
[----:B0-----:R-:W-:-:S02]  /*30d0*/  @P3 IMAD.MOV.U32 R26, RZ, RZ, R170 ;  /* 0x000000ffff1a3224 */ /* 0x001fc400078e00aa */
[----:B------:R-:W-:-:S05]  /*30e0*/  @P3 IMAD.MOV.U32 R27, RZ, RZ, R25 ;  /* 0x000000ffff1b3224 */ /* 0x000fca00078e0019 */
[----:B------:R0:W2:Y:S01]  /*30f0*/  @P3 LDG.E.U8 R19, desc[UR22][R26.64] ;  /* 0x000000161a133981 */ /* 0x0000a2000c1e1100 */
[----:B------:R-:W-:-:S04]  /*3100*/  IMAD R173, R34, 0x2, R171 ;  /* 0x0000000222ad7824 */ /* 0x000fc800078e02ab */
[----:B------:R-:W-:-:S04]  /*3110*/  IMAD R175, R28, 0x2, R173 ;  /* 0x000000021caf7824 */ /* 0x000fc800078e02ad */
[----:B------:R-:W-:Y:S01]  /*3120*/  IMAD R177, R34, 0x2, R175 ;  /* 0x0000000222b17824 */ /* 0x000fe200078e02af */
[----:B------:R-:W-:Y:S03]  /*3130*/  STL [R1+0x5f0], R21 ;  /* 0x0005f01501007387 */ /* 0x000fe60000100800 */
[----:B------:R-:W-:Y:S01]  /*3140*/  IMAD R179, R28, 0x2, R177 ;  /* 0x000000021cb37824 */ /* 0x000fe200078e02b1 */
[----:B------:R-:W-:Y:S03]  /*3150*/  STL [R1+0x758], R21 ;  /* 0x0007581501007387 */ /* 0x000fe60000100800 */
[----:B------:R-:W-:-:S04]  /*3160*/  IMAD R181, R34, 0x2, R179 ;  /* 0x0000000222b57824 */ /* 0x000fc800078e02b3 */
[----:B------:R-:W-:-:S04]  /*3170*/  IMAD R183, R28, 0x2, R181 ;  /* 0x000000021cb77824 */ /* 0x000fc800078e02b5 */
[----:B------:R-:W-:-:S04]  /*3180*/  IMAD R185, R34, 0x2, R183 ;  /* 0x0000000222b97824 */ /* 0x000fc800078e02b7 */
[----:B------:R-:W-:-:S04]  /*3190*/  IMAD R187, R28, 0x2, R185 ;  /* 0x000000021cbb7824 */ /* 0x000fc800078e02b9 */
[----:B------:R-:W-:Y:S01]  /*31a0*/  IMAD R189, R34, 0x2, R187 ;  /* 0x0000000222bd7824 */ /* 0x000fe200078e02bb */
[C---:B------:R-:W-:Y:S01]  /*31b0*/  IADD3 R178, P4, PT, R177.reuse, R208, RZ ;  /* 0x000000d0b1b27210 */ /* 0x040fe20007f9e0ff */
[----:B0-----:R-:W-:Y:S02]  /*31c0*/  IMAD.U32 R26, RZ, RZ, UR8 ;  /* 0x00000008ff1a7e24 */ /* 0x001fe4000f8e00ff */
[----:B------:R-:W-:Y:S01]  /*31d0*/  IMAD R191, R28, 0x2, R189 ;  /* 0x000000021cbf7824 */ /* 0x000fe200078e02bd */
[----:B------:R-:W-:-:S03]  /*31e0*/  LEA.HI.X.SX32 R177, R177, R207, 0x1, P4 ;  /* 0x000000cfb1b17211 */ /* 0x000fc600020f0eff */
[----:B------:R-:W-:Y:S01]  /*31f0*/  IMAD R193, R26, 0x2, R191 ;  /* 0x000000021ac17824 */ /* 0x000fe200078e02bf */
[----:B------:R-:W-:-:S03]  /*3200*/  IADD3 R186, P5, PT, R185, R208, RZ ;  /* 0x000000d0b9ba7210 */ /* 0x000fc60007fbe0ff */
[----:B------:R-:W-:Y:S01]  /*3210*/  IMAD R195, R28, 0x2, R193 ;  /* 0x000000021cc37824 */ /* 0x000fe200078e02c1 */
[----:B------:R-:W-:-:S03]  /*3220*/  LEA.HI.X.SX32 R185, R185, R207, 0x1, P5 ;  /* 0x000000cfb9b97211 */ /* 0x000fc600028f0eff */
[----:B------:R-:W-:-:S04]  /*3230*/  IMAD R197, R34, 0x2, R195 ;  /* 0x0000000222c57824 */ /* 0x000fc800078e02c3 */
[----:B------:R-:W-:-:S04]  /*3240*/  IMAD R199, R28, 0x2, R197 ;  /* 0x000000021cc77824 */ /* 0x000fc800078e02c5 */
[----:B------:R-:W-:-:S05]  /*3250*/  IMAD R201, R34, 0x2, R199 ;  /* 0x0000000222c97824 */ /* 0x000fca00078e02c7 */
[----:B------:R-:W-:Y:S02]  /*3260*/  IADD3 R202, P5, PT, R201, R208, RZ ;  /* 0x000000d0c9ca7210 */ /* 0x000fe40007fbe0ff */
[----:B------:R-:W-:Y:S01]  /*3270*/  PRMT R18, RZ, 0x7610, R18 ;  /* 0x00007610ff127816 */ /* 0x000fe20000000012 */
[----:B---3--:R-:W-:Y:S04]  /*3280*/  STL [R1+0x75c], R229 ;  /* 0x00075ce501007387 */ /* 0x008fe80000100800 */
[----:B------:R-:W-:Y:S04]  /*3290*/  STL [R1+0x5fc], R20 ;  /* 0x0005fc1401007387 */ /* 0x000fe80000100800 */
[----:B------:R0:W-:Y:S04]  /*32a0*/  STL [R1+0x760], R20 ;  /* 0x0007601401007387 */ /* 0x0001e80000100800 */
[----:B------:R-:W-:Y:S04]  /*32b0*/  STL [R1+0x5f8], R22 ;  /* 0x0005f81601007387 */ /* 0x000fe80000100800 */
[----:B------:R-:W-:Y:S04]  /*32c0*/  STL [R1+0x764], R22 ;  /* 0x0007641601007387 */ /* 0x000fe80000100800 */
[----:B----4-:R-:W-:Y:S04]  /*32d0*/  STL [R1+0x768], R230 ;  /* 0x000768e601007387 */ /* 0x010fe80000100800 */
[----:B------:R-:W-:Y:S04]  /*32e0*/  STL [R1+0x76c], R175 ;  /* 0x00076caf01007387 */ /* 0x000fe80000100800 */
[----:B------:R-:W-:Y:S04]  /*32f0*/  STL [R1+0x604], R23 ;  /* 0x0006041701007387 */ /* 0x000fe80000100800 */
[----:B------:R-:W-:Y:S01]  /*3300*/  STL [R1+0x770], R23 ;  /* 0x0007701701007387 */ /* 0x000fe20000100800 */
[----:B0-----:R-:W-:-:S03]  /*3310*/  LOP3.LUT R20, R101, 0x60, RZ, 0xfc, !PT ;  /* 0x0000006065147812 */ /* 0x001fc600078efcff */
[----:B------:R-:W-:Y:S04]  /*3320*/  STL [R1+0x600], R24 ;  /* 0x0006001801007387 */ /* 0x000fe80000100800 */
[----:B------:R-:W-:Y:S04]  /*3330*/  STL [R1+0x774], R24 ;  /* 0x0007741801007387 */ /* 0x000fe80000100800 */
[----:B------:R-:W-:Y:S04]  /*3340*/  STL [R1+0x778], R184 ;  /* 0x000778b801007387 */ /* 0x000fe80000100800 */
[----:B------:R-:W-:Y:S01]  /*3350*/  STL [R1+0x60c], R170 ;  /* 0x00060caa01007387 */ /* 0x000fe20000100800 */
[----:B------:R-:W-:-:S03]  /*3360*/  ISETP.LT.AND P1, PT, R20, R92, P0 ;  /* 0x0000005c1400720c */ /* 0x000fc60000721270 */
[----:B------:R-:W-:Y:S04]  /*3370*/  STL [R1+0x77c], R170 ;  /* 0x00077caa01007387 */ /* 0x000fe80000100800 */
[----:B------:R-:W-:Y:S04]  /*3380*/  STL [R1+0x608], R25 ;  /* 0x0006081901007387 */ /* 0x000fe80000100800 */
[----:B------:R-:W-:Y:S04]  /*3390*/  STL [R1+0x780], R25 ;  /* 0x0007801901007387 */ /* 0x000fe80000100800 */
[----:B------:R-:W-:Y:S04]  /*33a0*/  STL [R1+0x784], R183 ;  /* 0x000784b701007387 */ /* 0x000fe80000100800 */
[----:B--2---:R0:W-:Y:S02]  /*33b0*/  STL [R1+0x23c], R19 ;  /* 0x00023c1301007387 */ /* 0x0041e40000100800 */
[----:B0-----:R-:W-:-:S04]  /*33c0*/  LOP3.LUT R19, R101, 0x68, RZ, 0xfc, !PT ;  /* 0x0000006865137812 */ /* 0x001fc800078efcff */
[----:B------:R-:W-:Y:S01]  /*33d0*/  ISETP.LT.AND P3, PT, R19, R92, P0 ;  /* 0x0000005c1300720c */ /* 0x000fe20000761270 */
[----:B------:R-:W-:Y:S02]  /*33e0*/  @P1 IMAD.MOV.U32 R26, RZ, RZ, R178 ;  /* 0x000000ffff1a1224 */ /* 0x000fe400078e00b2 */
[----:B------:R-:W-:Y:S01]  /*33f0*/  @P1 IMAD.MOV.U32 R27, RZ, RZ, R177 ;  /* 0x000000ffff1b1224 */ /* 0x000fe200078e00b1 */
[----:B------:R-:W-:-:S04]  /*3400*/  LOP3.LUT R20, R101, 0x70, RZ, 0xfc, !PT ;  /* 0x0000007065147812 */ /* 0x000fc800078efcff */
[----:B------:R0:W2:Y:S01]  /*3410*/  @P1 LDG.E.U8 R246, desc[UR22][R26.64] ;  /* 0x000000161af61981 */ /* 0x0000a2000c1e1100 */
[----:B------:R-:W-:Y:S02]  /*3420*/  LOP3.LUT R19, R101, 0x78, RZ, 0xfc, !PT ;  /* 0x0000007865137812 */ /* 0x000fe400078efcff */
[-C--:B------:R-:W-:Y:S02]  /*3430*/  ISETP.LT.AND P1, PT, R20, R92.reuse, P0 ;  /* 0x0000005c1400720c */ /* 0x080fe40000721270 */
[----:B0-----:R-:W-:Y:S02]  /*3440*/  @P3 IMAD.MOV.U32 R26, RZ, RZ, R186 ;  /* 0x000000ffff1a3224 */ /* 0x001fe400078e00ba */
[----:B------:R-:W-:Y:S01]  /*3450*/  @P3 IMAD.MOV.U32 R27, RZ, RZ, R185 ;  /* 0x000000ffff1b3224 */ /* 0x000fe200078e00b9 */
[----:B------:R-:W-:-:S04]  /*3460*/  ISETP.LT.AND P4, PT, R19, R92, P0 ;  /* 0x0000005c1300720c */ /* 0x000fc80000781270 */
[----:B------:R0:W3:Y:S01]  /*3470*/  @P3 LDG.E.U8 R200, desc[UR22][R26.64] ;  /* 0x000000161ac83981 */ /* 0x0000e2000c1e1100 */
[----:B------:R-:W-:-:S04]  /*3480*/  IADD3 R194, P3, PT, R193, R208, RZ ;  /* 0x000000d0c1c27210 */ /* 0x000fc80007f7e0ff */
[----:B------:R-:W-:Y:S01]  /*3490*/  LEA.HI.X.SX32 R193, R193, R207, 0x1, P3 ;  /* 0x000000cfc1c17211 */ /* 0x000fe200018f0eff */
[----:B0-----:R-:W-:Y:S01]  /*34a0*/  IMAD.U32 R26, RZ, RZ, UR8 ;  /* 0x00000008ff1a7e24 */ /* 0x001fe2000f8e00ff */
[----:B------:R-:W-:-:S03]  /*34b0*/  LOP3.LUT R20, R101, 0x2, RZ, 0xfc, !PT ;  /* 0x0000000265147812 */ /* 0x000fc600078efcff */
[----:B------:R-:W-:Y:S02]  /*34c0*/  @P1 IMAD.MOV.U32 R27, RZ, RZ, R193 ;  /* 0x000000ffff1b1224 */ /* 0x000fe400078e00c1 */
[----:B------:R-:W-:Y:S01]  /*34d0*/  IMAD R203, R26, 0x2, R201 ;  /* 0x000000021acb7824 */ /* 0x000fe200078e02c9 */
[----:B------:R-:W-:Y:S01]  /*34e0*/  LEA.HI.X.SX32 R201, R201, R207, 0x1, P5 ;  /* 0x000000cfc9c97211 */ /* 0x000fe200028f0eff */
[----:B------:R-:W-:Y:S01]  /*34f0*/  @P1 IMAD.MOV.U32 R26, RZ, RZ, R194 ;  /* 0x000000ffff1a1224 */ /* 0x000fe200078e00c2 */
[----:B------:R-:W-:Y:S01]  /*3500*/  ISETP.LT.AND P3, PT, R20, R92, P0 ;  /* 0x0000005c1400720c */ /* 0x000fe20000761270 */
[----:B------:R-:W-:Y:S02]  /*3510*/  @P4 IMAD.MOV.U32 R28, RZ, RZ, R202 ;  /* 0x000000ffff1c4224 */ /* 0x000fe400078e00ca */
[----:B------:R-:W-:Y:S01]  /*3520*/  @P4 IMAD.MOV.U32 R29, RZ, RZ, R201 ;  /* 0x000000ffff1d4224 */ /* 0x000fe200078e00c9 */
[----:B------:R0:W4:Y:S04]  /*3530*/  @P1 LDG.E.U8 R198, desc[UR22][R26.64] ;  /* 0x000000161ac61981 */ /* 0x000128000c1e1100 */
[----:B------:R1:W4:Y:S01]  /*3540*/  @P4 LDG.E.U8 R192, desc[UR22][R28.64] ;  /* 0x000000161cc04981 */ /* 0x000322000c1e1100 */
[----:B0-----:R-:W-:-:S02]  /*3550*/  IADD3 R26, P5, PT, R31, R208, RZ ;  /* 0x000000d01f1a7210 */ /* 0x001fc40007fbe0ff */
[C---:B------:R-:W-:Y:S02]  /*3560*/  IADD3 R27, P4, PT, R30.reuse, R208, RZ ;  /* 0x000000d01e1b7210 */ /* 0x040fe40007f9e0ff */
[-C--:B-1----:R-:W-:Y:S02]  /*3570*/  LEA.HI.X.SX32 R28, R31, R207.reuse, 0x1, P5 ;  /* 0x000000cf1f1c7211 */ /* 0x082fe400028f0eff */
[----:B------:R-:W-:Y:S01]  /*3580*/  LEA.HI.X.SX32 R29, R30, R207, 0x1, P4 ;  /* 0x000000cf1e1d7211 */ /* 0x000fe200020f0eff */
[----:B------:R-:W-:Y:S02]  /*3590*/  @P3 IMAD.MOV.U32 R30, RZ, RZ, R26 ;  /* 0x000000ffff1e3224 */ /* 0x000fe400078e001a */
[----:B------:R-:W-:-:S05]  /*35a0*/  @P3 IMAD.MOV.U32 R31, RZ, RZ, R28 ;  /* 0x000000ffff1f3224 */ /* 0x000fca00078e001c */
[----:B------:R0:W4:Y:S04]  /*35b0*/  @P3 LDG.E.U8 R18, desc[UR22][R30.64] ;  /* 0x000000161e123981 */ /* 0x000128000c1e1100 */
[----:B------:R-:W-:Y:S04]  /*35c0*/  STL [R1+0x788], R191 ;  /* 0x000788bf01007387 */ /* 0x000fe80000100800 */
[----:B------:R-:W-:Y:S04]  /*35d0*/  STL [R1+0x614], R178 ;  /* 0x000614b201007387 */ /* 0x000fe80000100800 */
[----:B------:R-:W-:Y:S04]  /*35e0*/  STL [R1+0x78c], R178 ;  /* 0x00078cb201007387 */ /* 0x000fe80000100800 */
[----:B------:R-:W-:Y:S04]  /*35f0*/  STL [R1+0x610], R177 ;  /* 0x000610b101007387 */ /* 0x000fe80000100800 */
[----:B------:R-:W-:Y:S01]  /*3600*/  STL [R1+0x790], R177 ;  /* 0x000790b101007387 */ /* 0x000fe20000100800 */
[----:B------:R-:W-:-:S04]  /*3610*/  LOP3.LUT R19, R101, 0xa, RZ, 0xfc, !PT ;  /* 0x0000000a65137812 */ /* 0x000fc800078efcff */
[----:B------:R-:W-:Y:S02]  /*3620*/  ISETP.LT.AND P1, PT, R19, R92, P0 ;  /* 0x0000005c1300720c */ /* 0x000fe40000721270 */
[----:B------:R-:W-:-:S04]  /*3630*/  LOP3.LUT R19, R101, 0x12, RZ, 0xfc, !PT ;  /* 0x0000001265137812 */ /* 0x000fc800078efcff */
[----:B------:R-:W-:-:S07]  /*3640*/  ISETP.LT.AND P3, PT, R19, R92, P0 ;  /* 0x0000005c1300720c */ /* 0x000fce0000761270 */
[----:B0-----:R-:W-:Y:S02]  /*3650*/  @P1 IMAD.MOV.U32 R30, RZ, RZ, R27 ;  /* 0x000000ffff1e1224 */ /* 0x001fe400078e001b */
[----:B------:R-:W-:-:S05]  /*3660*/  @P1 IMAD.MOV.U32 R31, RZ, RZ, R29 ;  /* 0x000000ffff1f1224 */ /* 0x000fca00078e001d */
[----:B------:R0:W4:Y:S01]  /*3670*/  @P1 LDG.E.U8 R176, desc[UR22][R30.64] ;  /* 0x000000161eb01981 */ /* 0x000122000c1e1100 */
[----:B------:R-:W-:Y:S02]  /*3680*/  LOP3.LUT R19, R101, 0x22, RZ, 0xfc, !PT ;  /* 0x0000002265137812 */ /* 0x000fe400078efcff */
[CC--:B0-----:R-:W-:Y:S02]  /*3690*/  IADD3 R30, P4, PT, R32.reuse, R208.reuse, RZ ;  /* 0x000000d0201e7210 */ /* 0x0c1fe40007f9e0ff */
[C---:B------:R-:W-:Y:S02]  /*36a0*/  IADD3 R31, P5, PT, R33.reuse, R208, RZ ;  /* 0x000000d0211f7210 */ /* 0x040fe40007fbe0ff */
[-C--:B------:R-:W-:Y:S01]  /*36b0*/  LEA.HI.X.SX32 R32, R32, R207.reuse, 0x1, P4 ;  /* 0x000000cf20207211 */ /* 0x080fe200020f0eff */
[----:B------:R-:W-:Y:S01]  /*36c0*/  @P3 IMAD.MOV.U32 R34, RZ, RZ, R30 ;  /* 0x000000ffff223224 */ /* 0x000fe200078e001e */
[----:B------:R-:W-:-:S03]  /*36d0*/  LEA.HI.X.SX32 R33, R33, R207, 0x1, P5 ;  /* 0x000000cf21217211 */ /* 0x000fc600028f0eff */
[----:B------:R-:W-:Y:S01]  /*36e0*/  @P3 IMAD.MOV.U32 R35, RZ, RZ, R32 ;  /* 0x000000ffff233224 */ /* 0x000fe200078e0020 */
[----:B------:R-:W-:Y:S02]  /*36f0*/  ISETP.LT.AND P4, PT, R19, R92, P0 ;  /* 0x0000005c1300720c */ /* 0x000fe40000781270 */
[----:B------:R-:W-:Y:S02]  /*3700*/  PRMT R17, RZ, 0x7610, R17 ;  /* 0x00007610ff117816 */ /* 0x000fe40000000011 */
[----:B------:R0:W4:Y:S01]  /*3710*/  @P3 LDG.E.U8 R245, desc[UR22][R34.64] ;  /* 0x0000001622f53981 */ /* 0x000122000c1e1100 */
[----:B------:R-:W-:Y:S02]  /*3720*/  PRMT R14, RZ, 0x7610, R14 ;  /* 0x00007610ff0e7816 */ /* 0x000fe4000000000e */
[----:B0-----:R-:W-:Y:S02]  /*3730*/  IADD3 R34, P5, PT, R39, R208, RZ ;  /* 0x000000d027227210 */ /* 0x001fe40007fbe0ff */
[----:B------:R-:W-:Y:S01]  /*3740*/  PRMT R16, RZ, 0x7610, R16 ;  /* 0x00007610ff107816 */ /* 0x000fe20000000010 */
        /* <DEDUP_REMOVED lines=23> */
[----:B0-----:R-:W-:-:S04]  /*38c0*/  LOP3.LUT R18, R101, 0x1a, RZ, 0xfc, !PT ;  /* 0x0000001a65127812 */ /* 0x001fc800078efcff */
[----:B------:R-:W-:Y:S02]  /*38d0*/  ISETP.LT.AND P1, PT, R18, R92, P0 ;  /* 0x0000005c1200720c */ /* 0x000fe40000721270 */
[----:B------:R-:W-:-:S11]  /*38e0*/  LOP3.LUT R18, R101, 0x2a, RZ, 0xfc, !PT ;  /* 0x0000002a65127812 */ /* 0x000fd600078efcff */
[----:B------:R-:W-:Y:S02]  /*38f0*/  @P1 IMAD.MOV.U32 R36, RZ, RZ, R31 ;  /* 0x000000ffff241224 */ /* 0x000fe400078e001f */
[----:B------:R-:W-:Y:S01]  /*3900*/  @P1 IMAD.MOV.U32 R37, RZ, RZ, R33 ;  /* 0x000000ffff251224 */ /* 0x000fe200078e0021 */
[----:B------:R-:W-:-:S04]  /*3910*/  ISETP.LT.AND P3, PT, R18, R92, P0 ;  /* 0x0000005c1200720c */ /* 0x000fc80000761270 */
[----:B------:R0:W2:Y:S01]  /*3920*/  @P1 LDG.E.U8 R17, desc[UR22][R36.64] ;  /* 0x0000001624111981 */ /* 0x0000a2000c1e1100 */
[C---:B------:R-:W-:Y:S02]  /*3930*/  IADD3 R35, P1, PT, R38.reuse, R208, RZ ;  /* 0x000000d026237210 */ /* 0x040fe40007f3e0ff */
[-C--:B0-----:R-:W-:Y:S02]  /*3940*/  LEA.HI.X.SX32 R36, R39, R207.reuse, 0x1, P5 ;  /* 0x000000cf27247211 */ /* 0x081fe400028f0eff */
[----:B------:R-:W-:Y:S01]  /*3950*/  LEA.HI.X.SX32 R37, R38, R207, 0x1, P1 ;  /* 0x000000cf26257211 */ /* 0x000fe200008f0eff */
[----:B------:R-:W-:Y:S02]  /*3960*/  @P4 IMAD.MOV.U32 R38, RZ, RZ, R34 ;  /* 0x000000ffff264224 */ /* 0x000fe400078e0022 */
[----:B------:R-:W-:-:S05]  /*3970*/  @P4 IMAD.MOV.U32 R39, RZ, RZ, R36 ;  /* 0x000000ffff274224 */ /* 0x000fca00078e0024 */
[----:B------:R0:W3:Y:S02]  /*3980*/  @P4 LDG.E.U8 R14, desc[UR22][R38.64] ;  /* 0x00000016260e4981 */ /* 0x0000e4000c1e1100 */
[----:B0-----:R-:W-:Y:S02]  /*3990*/  @P3 IMAD.MOV.U32 R38, RZ, RZ, R35 ;  /* 0x000000ffff263224 */ /* 0x001fe400078e0023 */
[----:B------:R-:W-:-:S05]  /*39a0*/  @P3 IMAD.MOV.U32 R39, RZ, RZ, R37 ;  /* 0x000000ffff273224 */ /* 0x000fca00078e0025 */
[----:B------:R0:W4:Y:S04]  /*39b0*/  @P3 LDG.E.U8 R16, desc[UR22][R38.64] ;  /* 0x0000001626103981 */ /* 0x000128000c1e1100 */
        /* <DEDUP_REMOVED lines=8> */
[----:B------:R-:W-:Y:S01]  /*3a40*/  STL [R1+0x648], R33 ;  /* 0x0006482101007387 */ /* 0x000fe20000100800 */
[----:B0-----:R-:W-:-:S02]  /*3a50*/  IADD3 R38, P3, PT, R40, R208, RZ ;  /* 0x000000d028267210 */ /* 0x001fc40007f7e0ff */
[C---:B------:R-:W-:Y:S02]  /*3a60*/  IADD3 R39, P5, PT, R41.reuse, R208, RZ ;  /* 0x000000d029277210 */ /* 0x040fe40007fbe0ff */
[-C--:B------:R-:W-:Y:S02]  /*3a70*/  LEA.HI.X.SX32 R40, R40, R207.reuse, 0x1, P3 ;  /* 0x000000cf28287211 */ /* 0x080fe400018f0eff */
[----:B------:R-:W-:Y:S02]  /*3a80*/  PRMT R15, RZ, 0x7610, R15 ;  /* 0x00007610ff0f7816 */ /* 0x000fe4000000000f */
[----:B------:R-:W-:Y:S02]  /*3a90*/  LEA.HI.X.SX32 R41, R41, R207, 0x1, P5 ;  /* 0x000000cf29297211 */ /* 0x000fe400028f0eff */
[----:B------:R-:W-:Y:S02]  /*3aa0*/  PRMT R13, RZ, 0x7610, R13 ;  /* 0x00007610ff0d7816 */ /* 0x000fe4000000000d */
[----:B------:R-:W-:-:S02]  /*3ab0*/  PRMT R12, RZ, 0x7610, R12 ;  /* 0x00007610ff0c7816 */ /* 0x000fc4000000000c */
[----:B------:R-:W-:Y:S01]  /*3ac0*/  PRMT R10, RZ, 0x7610, R10 ;  /* 0x00007610ff0a7816 */ /* 0x000fe2000000000a */
[----:B--2---:R0:W-:Y:S04]  /*3ad0*/  STL [R1+0x254], R17 ;  /* 0x0002541101007387 */ /* 0x0041e80000100800 */
[----:B------:R-:W-:Y:S04]  /*3ae0*/  STL [R1+0x654], R34 ;  /* 0x0006542201007387 */ /* 0x000fe80000100800 */
[----:B------:R-:W-:Y:S01]  /*3af0*/  STL [R1+0x650], R36 ;  /* 0x0006502401007387 */ /* 0x000fe20000100800 */
[----:B0-----:R-:W-:-:S04]  /*3b00*/  LOP3.LUT R17, R101, 0x32, RZ, 0xfc, !PT ;  /* 0x0000003265117812 */ /* 0x001fc800078efcff */
[----:B------:R-:W-:Y:S01]  /*3b10*/  ISETP.LT.AND P4, PT, R17, R92, P0 ;  /* 0x0000005c1100720c */ /* 0x000fe20000781270 */
[----:B---3--:R0:W-:Y:S02]  /*3b20*/  STL [R1+0x25c], R14 ;  /* 0x00025c0e01007387 */ /* 0x0081e40000100800 */
[----:B0-----:R-:W-:-:S04]  /*3b30*/  LOP3.LUT R14, R101, 0x3a, RZ, 0xfc, !PT ;  /* 0x0000003a650e7812 */ /* 0x001fc800078efcff */
[----:B------:R-:W-:Y:S01]  /*3b40*/  ISETP.LT.AND P1, PT, R14, R92, P0 ;  /* 0x0000005c0e00720c */ /* 0x000fe20000721270 */
[----:B------:R-:W-:Y:S04]  /*3b50*/  STL [R1+0x65c], R35 ;  /* 0x00065c2301007387 */ /* 0x000fe80000100800 */
[----:B------:R-:W-:Y:S01]  /*3b60*/  STL [R1+0x658], R37 ;  /* 0x0006582501007387 */ /* 0x000fe20000100800 */
[----:B------:R-:W-:-:S03]  /*3b70*/  @P4 IMAD.MOV.U32 R42, RZ, RZ, R38 ;  /* 0x000000ffff2a4224 */ /* 0x000fc600078e0026 */
[----:B----4-:R0:W-:Y:S01]  /*3b80*/  STL [R1+0x274], R16 ;  /* 0x0002741001007387 */ /* 0x0101e20000100800 */
[----:B------:R-:W-:Y:S01]  /*3b90*/  @P4 IMAD.MOV.U32 R43, RZ, RZ, R40 ;  /* 0x000000ffff2b4224 */ /* 0x000fe200078e0028 */
[C---:B------:R-:W-:Y:S02]  /*3ba0*/  LOP3.LUT R14, R101.reuse, 0x4a, RZ, 0xfc, !PT ;  /* 0x0000004a650e7812 */ /* 0x040fe400078efcff */
[----:B------:R-:W-:Y:S02]  /*3bb0*/  @P1 IMAD.MOV.U32 R44, RZ, RZ, R39 ;  /* 0x000000ffff2c1224 */ /* 0x000fe400078e0027 */
[----:B------:R-:W-:Y:S01]  /*3bc0*/  @P1 IMAD.MOV.U32 R45, RZ, RZ, R41 ;  /* 0x000000ffff2d1224 */ /* 0x000fe200078e0029 */
[----:B------:R1:W2:Y:S01]  /*3bd0*/  @P4 LDG.E.U8 R15, desc[UR22][R42.64] ;  /* 0x000000162a0f4981 */ /* 0x0002a2000c1e1100 */
[----:B0-----:R-:W-:-:S03]  /*3be0*/  LOP3.LUT R16, R101, 0x42, RZ, 0xfc, !PT ;  /* 0x0000004265107812 */ /* 0x001fc600078efcff */
[----:B------:R0:W3:Y:S01]  /*3bf0*/  @P1 LDG.E.U8 R13, desc[UR22][R44.64] ;  /* 0x000000162c0d1981 */ /* 0x0000e2000c1e1100 */
[----:B------:R-:W-:Y:S02]  /*3c00*/  ISETP.LT.AND P3, PT, R16, R92, P0 ;  /* 0x0000005c1000720c */ /* 0x000fe40000761270 */
[C---:B-1----:R-:W-:Y:S02]  /*3c10*/  IADD3 R42, P5, PT, R47.reuse, R208, RZ ;  /* 0x000000d02f2a7210 */ /* 0x042fe40007fbe0ff */
[----:B------:R-:W-:Y:S02]  /*3c20*/  ISETP.LT.AND P4, PT, R14, R92, P0 ;  /* 0x0000005c0e00720c */ /* 0x000fe40000781270 */
[C---:B------:R-:W-:Y:S02]  /*3c30*/  IADD3 R43, P1, PT, R46.reuse, R208, RZ ;  /* 0x000000d02e2b7210 */ /* 0x040fe40007f3e0ff */
[-C--:B0-----:R-:W-:Y:S02]  /*3c40*/  LEA.HI.X.SX32 R44, R47, R207.reuse, 0x1, P5 ;  /* 0x000000cf2f2c7211 */ /* 0x081fe400028f0eff */
[----:B------:R-:W-:-:S03]  /*3c50*/  LEA.HI.X.SX32 R45, R46, R207, 0x1, P1 ;  /* 0x000000cf2e2d7211 */ /* 0x000fc600008f0eff */
[----:B------:R-:W-:Y:S02]  /*3c60*/  @P3 IMAD.MOV.U32 R46, RZ, RZ, R42 ;  /* 0x000000ffff2e3224 */ /* 0x000fe400078e002a */
[----:B------:R-:W-:-:S05]  /*3c70*/  @P3 IMAD.MOV.U32 R47, RZ, RZ, R44 ;  /* 0x000000ffff2f3224 */ /* 0x000fca00078e002c */
[----:B------:R0:W4:Y:S02]  /*3c80*/  @P3 LDG.E.U8 R12, desc[UR22][R46.64] ;  /* 0x000000162e0c3981 */ /* 0x000124000c1e1100 */
[----:B0-----:R-:W-:Y:S02]  /*3c90*/  @P4 IMAD.MOV.U32 R46, RZ, RZ, R43 ;  /* 0x000000ffff2e4224 */ /* 0x001fe400078e002b */
[----:B------:R-:W-:-:S05]  /*3ca0*/  @P4 IMAD.MOV.U32 R47, RZ, RZ, R45 ;  /* 0x000000ffff2f4224 */ /* 0x000fca00078e002d */
[----:B------:R0:W2:Y:S04]  /*3cb0*/  @P4 LDG.E.U8 R10, desc[UR22][R46.64] ;  /* 0x000000162e0a4981 */ /* 0x0000a8000c1e1100 */
[----:B------:R-:W-:Y:S04]  /*3cc0*/  STL [R1+0x664], R38 ;  /* 0x0006642601007387 */ /* 0x000fe80000100800 */
[----:B------:R-:W-:Y:S04]  /*3cd0*/  STL [R1+0x660], R40 ;  /* 0x0006602801007387 */ /* 0x000fe80000100800 */
[----:B------:R-:W-:Y:S04]  /*3ce0*/  STL [R1+0x66c], R39 ;  /* 0x00066c2701007387 */ /* 0x000fe80000100800 */
[----:B------:R-:W-:Y:S01]  /*3cf0*/  STL [R1+0x668], R41 ;  /* 0x0006682901007387 */ /* 0x000fe20000100800 */
[----:B0-----:R-:W-:-:S02]  /*3d00*/  IADD3 R46, P3, PT, R48, R208, RZ ;  /* 0x000000d0302e7210 */ /* 0x001fc40007f7e0ff */
[CC--:B------:R-:W-:Y:S02]  /*3d10*/  IADD3 R172, P5, PT, R171.reuse, R208.reuse, RZ ;  /* 0x000000d0abac7210 */ /* 0x0c0fe40007fbe0ff */
[----:B------:R-:W-:Y:S02]  /*3d20*/  PRMT R11, RZ, 0x7610, R11 ;  /* 0x00007610ff0b7816 */ /* 0x000fe4000000000b */
[-C--:B------:R-:W-:Y:S02]  /*3d30*/  LEA.HI.X.SX32 R47, R48, R207.reuse, 0x1, P3 ;  /* 0x000000cf302f7211 */ /* 0x080fe400018f0eff */
[----:B------:R-:W-:Y:S02]  /*3d40*/  LEA.HI.X.SX32 R171, R171, R207, 0x1, P5 ;  /* 0x000000cfabab7211 */ /* 0x000fe400028f0eff */
[----:B------:R-:W-:Y:S02]  /*3d50*/  IADD3 R180, P6, PT, R179, R208, RZ ;  /* 0x000000d0b3b47210 */ /* 0x000fe40007fde0ff */
[----:B------:R-:W-:-:S02]  /*3d60*/  PRMT R9, RZ, 0x7610, R9 ;  /* 0x00007610ff097816 */ /* 0x000fc40000000009 */
[-C--:B------:R-:W-:Y:S02]  /*3d70*/  LEA.HI.X.SX32 R179, R179, R207.reuse, 0x1, P6 ;  /* 0x000000cfb3b37211 */ /* 0x080fe400030f0eff */
[C---:B------:R-:W-:Y:S02]  /*3d80*/  IADD3 R188, P5, PT, R187.reuse, R208, RZ ;  /* 0x000000d0bbbc7210 */ /* 0x040fe40007fbe0ff */
[----:B------:R-:W-:Y:S02]  /*3d90*/  PRMT R8, RZ, 0x7610, R8 ;  /* 0x00007610ff087816 */ /* 0x000fe40000000008 */
[----:B------:R-:W-:Y:S02]  /*3da0*/  LEA.HI.X.SX32 R187, R187, R207, 0x1, P5 ;  /* 0x000000cfbbbb7211 */ /* 0x000fe400028f0eff */
[----:B------:R-:W-:Y:S01]  /*3db0*/  PRMT R6, RZ, 0x7610, R6 ;  /* 0x00007610ff067816 */ /* 0x000fe20000000006 */
[----:B---3--:R0:W-:Y:S04]  /*3dc0*/  STL [R1+0x264], R13 ;  /* 0x0002640d01007387 */ /* 0x0081e80000100800 */
[----:B------:R-:W-:Y:S04]  /*3dd0*/  STL [R1+0x674], R42 ;  /* 0x0006742a01007387 */ /* 0x000fe80000100800 */
[----:B------:R-:W-:Y:S01]  /*3de0*/  STL [R1+0x670], R44 ;  /* 0x0006702c01007387 */ /* 0x000fe20000100800 */
[----:B0-----:R-:W-:-:S03]  /*3df0*/  LOP3.LUT R13, R101, 0x52, RZ, 0xfc, !PT ;  /* 0x00000052650d7812 */ /* 0x001fc600078efcff */
[----:B------:R-:W-:Y:S04]  /*3e00*/  STL [R1+0x67c], R43 ;  /* 0x00067c2b01007387 */ /* 0x000fe80000100800 */
[----:B------:R-:W-:Y:S01]  /*3e10*/  STL [R1+0x678], R45 ;  /* 0x0006782d01007387 */ /* 0x000fe20000100800 */
[----:B------:R-:W-:-:S13]  /*3e20*/  ISETP.LT.AND P1, PT, R13, R92, P0 ;  /* 0x0000005c0d00720c */ /* 0x000fda0000721270 */
[----:B------:R-:W3:Y:S04]  /*3e30*/  @P1 LDG.E.U8 R11, desc[UR22][R46.64] ;  /* 0x000000162e0b1981 */ /* 0x000ee8000c1e1100 */
[----:B--2---:R0:W-:Y:S04]  /*3e40*/  STL [R1+0x284], R10 ;  /* 0x0002840a01007387 */ /* 0x0041e80000100800 */
[----:B----4-:R1:W-:Y:S01]  /*3e50*/  STL [R1+0x270], R12 ;  /* 0x0002700c01007387 */ /* 0x0103e20000100800 */
[----:B0-----:R-:W-:-:S04]  /*3e60*/  LOP3.LUT R10, R101, 0x5a, RZ, 0xfc, !PT ;  /* 0x0000005a650a7812 */ /* 0x001fc800078efcff */
[-C--:B------:R-:W-:Y:S02]  /*3e70*/  ISETP.LT.AND P4, PT, R10, R92.reuse, P0 ;  /* 0x0000005c0a00720c */ /* 0x080fe40000781270 */
[C---:B-1----:R-:W-:Y:S02]  /*3e80*/  LOP3.LUT R12, R101.reuse, 0x62, RZ, 0xfc, !PT ;  /* 0x00000062650c7812 */ /* 0x042fe400078efcff */
[----:B------:R-:W-:Y:S02]  /*3e90*/  LOP3.LUT R10, R101, 0x6a, RZ, 0xfc, !PT ;  /* 0x0000006a650a7812 */ /* 0x000fe400078efcff */
[-C--:B------:R-:W-:Y:S02]  /*3ea0*/  ISETP.LT.AND P3, PT, R12, R92.reuse, P0 ;  /* 0x0000005c0c00720c */ /* 0x080fe40000761270 */
[----:B------:R-:W-:-:S05]  /*3eb0*/  ISETP.LT.AND P1, PT, R10, R92, P0 ;  /* 0x0000005c0a00720c */ /* 0x000fca0000721270 */
[----:B------:R-:W-:Y:S02]  /*3ec0*/  @P4 IMAD.MOV.U32 R48, RZ, RZ, R172 ;  /* 0x000000ffff304224 */ /* 0x000fe400078e00ac */
[----:B------:R-:W-:-:S05]  /*3ed0*/  @P4 IMAD.MOV.U32 R49, RZ, RZ, R171 ;  /* 0x000000ffff314224 */ /* 0x000fca00078e00ab */
[----:B------:R0:W2:Y:S02]  /*3ee0*/  @P4 LDG.E.U8 R9, desc[UR22][R48.64] ;  /* 0x0000001630094981 */ /* 0x0000a4000c1e1100 */
[----:B0-----:R-:W-:Y:S02]  /*3ef0*/  @P3 IMAD.MOV.U32 R48, RZ, RZ, R180 ;  /* 0x000000ffff303224 */ /* 0x001fe400078e00b4 */
[----:B------:R-:W-:-:S05]  /*3f00*/  @P3 IMAD.MOV.U32 R49, RZ, RZ, R179 ;  /* 0x000000ffff313224 */ /* 0x000fca00078e00b3 */
[----:B------:R0:W4:Y:S02]  /*3f10*/  @P3 LDG.E.U8 R8, desc[UR22][R48.64] ;  /* 0x0000001630083981 */ /* 0x000124000c1e1100 */
[----:B0-----:R-:W-:Y:S02]  /*3f20*/  @P1 IMAD.MOV.U32 R48, RZ, RZ, R188 ;  /* 0x000000ffff301224 */ /* 0x001fe400078e00bc */
[----:B------:R-:W-:-:S05]  /*3f30*/  @P1 IMAD.MOV.U32 R49, RZ, RZ, R187 ;  /* 0x000000ffff311224 */ /* 0x000fca00078e00bb */
[----:B------:R-:W2:Y:S04]  /*3f40*/  @P1 LDG.E.U8 R6, desc[UR22][R48.64] ;  /* 0x0000001630061981 */ /* 0x000ea8000c1e1100 */
[----:B------:R-:W-:Y:S04]  /*3f50*/  STL [R1+0x268], R15 ;  /* 0x0002680f01007387 */ /* 0x000fe80000100800 */
[----:B------:R-:W-:Y:S04]  /*3f60*/  STL [R1+0x684], R46 ;  /* 0x0006842e01007387 */ /* 0x000fe80000100800 */
[----:B------:R-:W-:Y:S04]  /*3f70*/  STL [R1+0x680], R47 ;  /* 0x0006802f01007387 */ /* 0x000fe80000100800 */
[----:B------:R-:W-:Y:S04]  /*3f80*/  STL [R1+0x68c], R172 ;  /* 0x00068cac01007387 */ /* 0x000fe80000100800 */
[----:B------:R-:W-:Y:S04]  /*3f90*/  STL [R1+0x688], R171 ;  /* 0x000688ab01007387 */ /* 0x000fe80000100800 */
[----:B------:R-:W-:Y:S04]  /*3fa0*/  STL [R1+0x694], R180 ;  /* 0x000694b401007387 */ /* 0x000fe80000100800 */
[----:B------:R-:W-:Y:S01]  /*3fb0*/  STL [R1+0x690], R179 ;  /* 0x000690b301007387 */ /* 0x000fe20000100800 */
[----:B------:R-:W-:-:S02]  /*3fc0*/  IADD3 R196, P3, PT, R195, R208, RZ ;  /* 0x000000d0c3c47210 */ /* 0x000fc40007f7e0ff */
[----:B------:R-:W-:Y:S02]  /*3fd0*/  IADD3 R204, P5, PT, R203, R208, RZ ;  /* 0x000000d0cbcc7210 */ /* 0x000fe40007fbe0ff */
[-C--:B------:R-:W-:Y:S01]  /*3fe0*/  LEA.HI.X.SX32 R195, R195, R207.reuse, 0x1, P3 ;  /* 0x000000cfc3c37211 */ /* 0x080fe200018f0eff */
[----:B------:R-:W-:Y:S01]  /*3ff0*/  IMAD R157, R157, 0x2, R203 ;  /* 0x000000029d9d7824 */ /* 0x000fe200078e02cb */
[----:B------:R-:W-:Y:S02]  /*4000*/  PRMT R7, RZ, 0x7610, R7 ;  /* 0x00007610ff077816 */ /* 0x000fe40000000007 */
[----:B------:R-:W-:Y:S02]  /*4010*/  LEA.HI.X.SX32 R203, R203, R207, 0x1, P5 ;  /* 0x000000cfcbcb7211 */ /* 0x000fe400028f0eff */
[----:B------:R-:W-:Y:S02]  /*4020*/  PRMT R5, RZ, 0x7610, R5 ;  /* 0x00007610ff057816 */ /* 0x000fe40000000005 */
[----:B------:R-:W-:-:S02]  /*4030*/  PRMT R3, RZ, 0x7610, R3 ;  /* 0x00007610ff037816 */ /* 0x000fc40000000003 */
[----:B------:R-:W-:Y:S01]  /*4040*/  PRMT R4, RZ, 0x7610, R4 ;  /* 0x00007610ff047816 */ /* 0x000fe20000000004 */
[----:B----4-:R0:W-:Y:S04]  /*4050*/  STL [R1+0x294], R8 ;  /* 0x0002940801007387 */ /* 0x0101e80000100800 */
[----:B------:R-:W-:Y:S04]  /*4060*/  STL [R1+0x69c], R188 ;  /* 0x00069cbc01007387 */ /* 0x000fe80000100800 */
[----:B------:R-:W-:Y:S01]  /*4070*/  STL [R1+0x698], R187 ;  /* 0x000698bb01007387 */ /* 0x000fe20000100800 */
[----:B0-----:R-:W-:-:S04]  /*4080*/  LOP3.LUT R8, R101, 0x72, RZ, 0xfc, !PT ;  /* 0x0000007265087812 */ /* 0x001fc800078efcff */
[----:B------:R-:W-:Y:S01]  /*4090*/  ISETP.LT.AND P1, PT, R8, R92, P0 ;  /* 0x0000005c0800720c */ /* 0x000fe20000721270 */
[----:B--2---:R0:W-:Y:S02]  /*40a0*/  STL [R1+0x3b8], R6 ;  /* 0x0003b80601007387 */ /* 0x0041e40000100800 */
[----:B0-----:R-:W-:-:S04]  /*40b0*/  LOP3.LUT R6, R101, 0x7a, RZ, 0xfc, !PT ;  /* 0x0000007a65067812 */ /* 0x001fc800078efcff */
[----:B------:R-:W-:Y:S02]  /*40c0*/  ISETP.LT.AND P4, PT, R6, R92, P0 ;  /* 0x0000005c0600720c */ /* 0x000fe40000781270 */
[----:B------:R-:W-:-:S04]  /*40d0*/  LOP3.LUT R8, R101, 0x4, RZ, 0xfc, !PT ;  /* 0x0000000465087812 */ /* 0x000fc800078efcff */
[----:B------:R-:W-:Y:S02]  /*40e0*/  @P1 IMAD.MOV.U32 R48, RZ, RZ, R196 ;  /* 0x000000ffff301224 */ /* 0x000fe400078e00c4 */
[----:B------:R-:W-:Y:S01]  /*40f0*/  @P1 IMAD.MOV.U32 R49, RZ, RZ, R195 ;  /* 0x000000ffff311224 */ /* 0x000fe200078e00c3 */
[----:B------:R-:W-:-:S04]  /*4100*/  ISETP.LT.AND P3, PT, R8, R92, P0 ;  /* 0x0000005c0800720c */ /* 0x000fc80000761270 */
[----:B------:R0:W2:Y:S01]  /*4110*/  @P1 LDG.E.U8 R7, desc[UR22][R48.64] ;  /* 0x0000001630071981 */ /* 0x0000a2000c1e1100 */
[----:B------:R-:W-:Y:S02]  /*4120*/  @P4 IMAD.MOV.U32 R50, RZ, RZ, R204 ;  /* 0x000000ffff324224 */ /* 0x000fe400078e00cc */
[----:B------:R-:W-:Y:S01]  /*4130*/  @P4 IMAD.MOV.U32 R51, RZ, RZ, R203 ;  /* 0x000000ffff334224 */ /* 0x000fe200078e00cb */
[----:B------:R-:W-:Y:S02]  /*4140*/  LOP3.LUT R6, R101, 0xc, RZ, 0xfc, !PT ;  /* 0x0000000c65067812 */ /* 0x000fe400078efcff */
[-C--:B0-----:R-:W-:Y:S02]  /*4150*/  IADD3 R48, P5, PT, R53, R208.reuse, RZ ;  /* 0x000000d035307210 */ /* 0x081fe40007fbe0ff */
[----:B------:R0:W4:Y:S01]  /*4160*/  @P4 LDG.E.U8 R5, desc[UR22][R50.64] ;  /* 0x0000001632054981 */ /* 0x000122000c1e1100 */
[----:B------:R-:W-:Y:S02]  /*4170*/  IADD3 R49, P4, PT, R52, R208, RZ ;  /* 0x000000d034317210 */ /* 0x000fe40007f9e0ff */
[----:B------:R-:W-:-:S02]  /*4180*/  ISETP.LT.AND P1, PT, R6, R92, P0 ;  /* 0x0000005c0600720c */ /* 0x000fc40000721270 */
[-C--:B0-----:R-:W-:Y:S02]  /*4190*/  LEA.HI.X.SX32 R50, R53, R207.reuse, 0x1, P5 ;  /* 0x000000cf35327211 */ /* 0x081fe400028f0eff */
[----:B------:R-:W-:Y:S01]  /*41a0*/  LEA.HI.X.SX32 R51, R52, R207, 0x1, P4 ;  /* 0x000000cf34337211 */ /* 0x000fe200020f0eff */
[----:B------:R-:W-:Y:S02]  /*41b0*/  @P3 IMAD.MOV.U32 R52, RZ, RZ, R48 ;  /* 0x000000ffff343224 */ /* 0x000fe400078e0030 */
[----:B------:R-:W-:-:S05]  /*41c0*/  @P3 IMAD.MOV.U32 R53, RZ, RZ, R50 ;  /* 0x000000ffff353224 */ /* 0x000fca00078e0032 */
[----:B------:R0:W2:Y:S02]  /*41d0*/  @P3 LDG.E.U8 R3, desc[UR22][R52.64] ;  /* 0x0000001634033981 */ /* 0x0000a4000c1e1100 */
[----:B0-----:R-:W-:Y:S02]  /*41e0*/  @P1 IMAD.MOV.U32 R52, RZ, RZ, R49 ;  /* 0x000000ffff341224 */ /* 0x001fe400078e0031 */
[----:B------:R-:W-:-:S05]  /*41f0*/  @P1 IMAD.MOV.U32 R53, RZ, RZ, R51 ;  /* 0x000000ffff351224 */ /* 0x000fca00078e0033 */
[----:B------:R0:W2:Y:S04]  /*4200*/  @P1 LDG.E.U8 R4, desc[UR22][R52.64] ;  /* 0x0000001634041981 */ /* 0x0000a8000c1e1100 */
[----:B---3--:R-:W-:Y:S04]  /*4210*/  STL [R1+0x27c], R11 ;  /* 0x00027c0b01007387 */ /* 0x008fe80000100800 */
[----:B------:R-:W-:Y:S04]  /*4220*/  STL [R1+0x26c], R9 ;  /* 0x00026c0901007387 */ /* 0x000fe80000100800 */
[----:B------:R-:W-:Y:S04]  /*4230*/  STL [R1+0x6a4], R196 ;  /* 0x0006a4c401007387 */ /* 0x000fe80000100800 */
[----:B------:R-:W-:Y:S04]  /*4240*/  STL [R1+0x6a0], R195 ;  /* 0x0006a0c301007387 */ /* 0x000fe80000100800 */
[----:B------:R1:W-:Y:S04]  /*4250*/  STL [R1+0x6ac], R204 ;  /* 0x0006accc01007387 */ /* 0x0003e80000100800 */
[----:B------:R3:W-:Y:S01]  /*4260*/  STL [R1+0x6a8], R203 ;  /* 0x0006a8cb01007387 */ /* 0x0007e20000100800 */
[----:B0-----:R-:W-:-:S02]  /*4270*/  IADD3 R52, P4, PT, R54, R208, RZ ;  /* 0x000000d036347210 */ /* 0x001fc40007f9e0ff */
[C---:B------:R-:W-:Y:S02]  /*4280*/  IADD3 R53, P5, PT, R55.reuse, R208, RZ ;  /* 0x000000d037357210 */ /* 0x040fe40007fbe0ff */
[-C--:B------:R-:W-:Y:S02]  /*4290*/  LEA.HI.X.SX32 R54, R54, R207.reuse, 0x1, P4 ;  /* 0x000000cf36367211 */ /* 0x080fe400020f0eff */
[----:B------:R-:W-:Y:S01]  /*42a0*/  LEA.HI.X.SX32 R55, R55, R207, 0x1, P5 ;  /* 0x000000cf37377211 */ /* 0x000fe200028f0eff */
[----:B------:R-:W-:Y:S02]  /*42b0*/  IMAD.MOV.U32 R166, RZ, RZ, R59 ;  /* 0x000000ffffa67224 */ /* 0x000fe400078e003b */
[----:B------:R-:W-:Y:S01]  /*42c0*/  IMAD.MOV.U32 R162, RZ, RZ, R58 ;  /* 0x000000ffffa27224 */ /* 0x000fe200078e003a */
[----:B-1----:R-:W-:Y:S01]  /*42d0*/  PRMT R204, RZ, 0x7610, R204 ;  /* 0x00007610ffcc7816 */ /* 0x002fe200000000cc */
[----:B------:R-:W-:Y:S01]  /*42e0*/  IMAD.MOV.U32 R163, RZ, RZ, R65 ;  /* 0x000000ffffa37224 */ /* 0x000fe200078e0041 */
[----:B---3--:R-:W-:Y:S01]  /*42f0*/  PRMT R203, RZ, 0x7610, R203 ;  /* 0x00007610ffcb7816 */ /* 0x008fe200000000cb */
[----:B------:R-:W-:Y:S01]  /*4300*/  IMAD.MOV.U32 R167, RZ, RZ, R64 ;  /* 0x000000ffffa77224 */ /* 0x000fe200078e0040 */
[----:B------:R-:W-:Y:S01]  /*4310*/  PRMT R196, RZ, 0x7610, R196 ;  /* 0x00007610ffc47816 */ /* 0x000fe200000000c4 */
[----:B------:R-:W-:-:S02]  /*4320*/  IMAD.MOV.U32 R169, RZ, RZ, R67 ;  /* 0x000000ffffa97224 */ /* 0x000fc400078e0043 */
[----:B------:R-:W-:Y:S01]  /*4330*/  IMAD.MOV.U32 R168, RZ, RZ, R66 ;  /* 0x000000ffffa87224 */ /* 0x000fe200078e0042 */
[----:B------:R-:W-:Y:S02]  /*4340*/  PRMT R195, RZ, 0x7610, R195 ;  /* 0x00007610ffc37816 */ /* 0x000fe400000000c3 */
[----:B------:R-:W-:Y:S01]  /*4350*/  PRMT R188, RZ, 0x7610, R188 ;  /* 0x00007610ffbc7816 */ /* 0x000fe200000000bc */
[----:B------:R-:W-:Y:S01]  /*4360*/  IMAD.MOV.U32 R165, RZ, RZ, R166 ;  /* 0x000000ffffa57224 */ /* 0x000fe200078e00a6 */
[----:B------:R-:W-:Y:S01]  /*4370*/  PRMT R187, RZ, 0x7610, R187 ;  /* 0x00007610ffbb7816 */ /* 0x000fe200000000bb */
[----:B------:R-:W-:Y:S02]  /*4380*/  IMAD.MOV.U32 R166, RZ, RZ, R174 ;  /* 0x000000ffffa67224 */ /* 0x000fe400078e00ae */
[----:B------:R-:W-:Y:S01]  /*4390*/  IMAD.MOV.U32 R146, RZ, RZ, R182 ;  /* 0x000000ffff927224 */ /* 0x000fe200078e00b6 */
[----:B------:R-:W-:Y:S01]  /*43a0*/  PRMT R180, RZ, 0x7610, R180 ;  /* 0x00007610ffb47816 */ /* 0x000fe200000000b4 */
[----:B------:R-:W-:-:S02]  /*43b0*/  IMAD.MOV.U32 R144, RZ, RZ, R168 ;  /* 0x000000ffff907224 */ /* 0x000fc400078e00a8 */
[----:B------:R-:W-:Y:S02]  /*43c0*/  IMAD.MOV.U32 R168, RZ, RZ, R89 ;  /* 0x000000ffffa87224 */ /* 0x000fe400078e0059 */
[----:B------:R-:W-:Y:S02]  /*43d0*/  IMAD.MOV.U32 R164, RZ, RZ, R88 ;  /* 0x000000ffffa47224 */ /* 0x000fe400078e0058 */
[----:B------:R-:W-:Y:S02]  /*43e0*/  IMAD.MOV.U32 R150, RZ, RZ, R165 ;  /* 0x000000ffff967224 */ /* 0x000fe400078e00a5 */
[----:B------:R-:W-:Y:S01]  /*43f0*/  IMAD.MOV.U32 R165, RZ, RZ, R190 ;  /* 0x000000ffffa57224 */ /* 0x000fe200078e00be */
[----:B------:R-:W-:Y:S02]  /*4400*/  PRMT R179, RZ, 0x7610, R179 ;  /* 0x00007610ffb37816 */ /* 0x000fe400000000b3 */
[----:B------:R-:W-:Y:S01]  /*4410*/  PRMT R172, RZ, 0x7610, R172 ;  /* 0x00007610ffac7816 */ /* 0x000fe200000000ac */
[----:B------:R-:W-:-:S02]  /*4420*/  IMAD.MOV.U32 R151, RZ, RZ, R146 ;  /* 0x000000ffff977224 */ /* 0x000fc400078e0092 */
[----:B------:R-:W-:Y:S01]  /*4430*/  IMAD.MOV.U32 R146, RZ, RZ, R106 ;  /* 0x000000ffff927224 */ /* 0x000fe200078e006a */
[----:B----4-:R0:W-:Y:S04]  /*4440*/  STL [R1+0x288], R5 ;  /* 0x0002880501007387 */ /* 0x0101e80000100800 */
[----:B------:R-:W-:Y:S04]  /*4450*/  STL [R1+0x6b4], R48 ;  /* 0x0006b43001007387 */ /* 0x000fe80000100800 */
[----:B------:R-:W-:Y:S01]  /*4460*/  STL [R1+0x6b0], R50 ;  /* 0x0006b03201007387 */ /* 0x000fe20000100800 */
[----:B0-----:R-:W-:-:S04]  /*4470*/  LOP3.LUT R5, R101, 0x14, RZ, 0xfc, !PT ;  /* 0x0000001465057812 */ /* 0x001fc800078efcff */
[----:B------:R-:W-:Y:S01]  /*4480*/  ISETP.LT.AND P3, PT, R5, R92, P0 ;  /* 0x0000005c0500720c */ /* 0x000fe20000761270 */
[----:B--2---:R0:W-:Y:S02]  /*4490*/  STL [R1+0x278], R3 ;  /* 0x0002780301007387 */ /* 0x0041e40000100800 */
[----:B0-----:R-:W-:-:S04]  /*44a0*/  LOP3.LUT R3, R101, 0x1c, RZ, 0xfc, !PT ;  /* 0x0000001c65037812 */ /* 0x001fc800078efcff */
[----:B------:R-:W-:Y:S01]  /*44b0*/  ISETP.LT.AND P1, PT, R3, R92, P0 ;  /* 0x0000005c0300720c */ /* 0x000fe20000721270 */
[----:B------:R0:W-:Y:S05]  /*44c0*/  STL [R1+0x6b8], R51 ;  /* 0x0006b83301007387 */ /* 0x0001ea0000100800 */
[----:B------:R-:W-:Y:S01]  /*44d0*/  @P3 IMAD.MOV.U32 R56, RZ, RZ, R52 ;  /* 0x000000ffff383224 */ /* 0x000fe200078e0034 */
[----:B------:R1:W-:Y:S01]  /*44e0*/  STL [R1+0x3c4], R4 ;  /* 0x0003c40401007387 */ /* 0x0003e20000100800 */
[----:B------:R-:W-:Y:S01]  /*44f0*/  @P3 IMAD.MOV.U32 R57, RZ, RZ, R54 ;  /* 0x000000ffff393224 */ /* 0x000fe200078e0036 */
[----:B------:R-:W-:Y:S02]  /*4500*/  PRMT R48, RZ, 0x7610, R48 ;  /* 0x00007610ff307816 */ /* 0x000fe40000000030 */
[----:B0-----:R-:W-:-:S02]  /*4510*/  PRMT R51, RZ, 0x7610, R51 ;  /* 0x00007610ff337816 */ /* 0x001fc40000000033 */
[C---:B-1----:R-:W-:Y:S01]  /*4520*/  LOP3.LUT R4, R101.reuse, 0x24, RZ, 0xfc, !PT ;  /* 0x0000002465047812 */ /* 0x042fe200078efcff */
[----:B------:R-:W-:Y:S01]  /*4530*/  @P1 IMAD.MOV.U32 R58, RZ, RZ, R53 ;  /* 0x000000ffff3a1224 */ /* 0x000fe200078e0035 */
[----:B------:R-:W-:Y:S01]  /*4540*/  LOP3.LUT R3, R101, 0x2c, RZ, 0xfc, !PT ;  /* 0x0000002c65037812 */ /* 0x000fe200078efcff */
[----:B------:R-:W-:Y:S01]  /*4550*/  @P1 IMAD.MOV.U32 R59, RZ, RZ, R55 ;  /* 0x000000ffff3b1224 */ /* 0x000fe200078e0037 */
[-C--:B------:R-:W-:Y:S01]  /*4560*/  ISETP.LT.AND P4, PT, R4, R92.reuse, P0 ;  /* 0x0000005c0400720c */ /* 0x080fe20000781270 */
[----:B------:R0:W2:Y:S01]  /*4570*/  @P3 LDG.E.U8 R51, desc[UR22][R56.64] ;  /* 0x0000001638333981 */ /* 0x0000a2000c1e1100 */
[----:B------:R-:W-:-:S03]  /*4580*/  ISETP.LT.AND P3, PT, R3, R92, P0 ;  /* 0x0000005c0300720c */ /* 0x000fc60000761270 */
[----:B------:R1:W3:Y:S01]  /*4590*/  @P1 LDG.E.U8 R48, desc[UR22][R58.64] ;  /* 0x000000163a301981 */ /* 0x0002e2000c1e1100 */
[CC--:B0-----:R-:W-:Y:S02]  /*45a0*/  IADD3 R56, P5, PT, R61.reuse, R208.reuse, RZ ;  /* 0x000000d03d387210 */ /* 0x0c1fe40007fbe0ff */
[C---:B------:R-:W-:Y:S02]  /*45b0*/  IADD3 R57, P1, PT, R60.reuse, R208, RZ ;  /* 0x000000d03c397210 */ /* 0x040fe40007f3e0ff */
[-C--:B-1----:R-:W-:Y:S02]  /*45c0*/  LEA.HI.X.SX32 R58, R61, R207.reuse, 0x1, P5 ;  /* 0x000000cf3d3a7211 */ /* 0x082fe400028f0eff */
[----:B------:R-:W-:Y:S02]  /*45d0*/  PRMT R50, RZ, 0x7610, R50 ;  /* 0x00007610ff327816 */ /* 0x000fe40000000032 */
[----:B------:R-:W-:Y:S01]  /*45e0*/  LEA.HI.X.SX32 R59, R60, R207, 0x1, P1 ;  /* 0x000000cf3c3b7211 */ /* 0x000fe200008f0eff */
[----:B------:R-:W-:-:S02]  /*45f0*/  @P4 IMAD.MOV.U32 R60, RZ, RZ, R56 ;  /* 0x000000ffff3c4224 */ /* 0x000fc400078e0038 */
[----:B------:R-:W-:Y:S01]  /*4600*/  @P4 IMAD.MOV.U32 R61, RZ, RZ, R58 ;  /* 0x000000ffff3d4224 */ /* 0x000fe200078e003a */
[----:B------:R-:W-:-:S04]  /*4610*/  LOP3.LUT R4, R101, 0x34, RZ, 0xfc, !PT ;  /* 0x0000003465047812 */ /* 0x000fc800078efcff */
[----:B------:R0:W4:Y:S01]  /*4620*/  @P4 LDG.E.U8 R50, desc[UR22][R60.64] ;  /* 0x000000163c324981 */ /* 0x000122000c1e1100 */
[----:B------:R-:W-:Y:S02]  /*4630*/  LOP3.LUT R3, R101, 0x3c, RZ, 0xfc, !PT ;  /* 0x0000003c65037812 */ /* 0x000fe400078efcff */
[-C--:B------:R-:W-:Y:S01]  /*4640*/  ISETP.LT.AND P4, PT, R4, R92.reuse, P0 ;  /* 0x0000005c0400720c */ /* 0x080fe20000781270 */
[----:B0-----:R-:W-:Y:S02]  /*4650*/  @P3 IMAD.MOV.U32 R60, RZ, RZ, R57 ;  /* 0x000000ffff3c3224 */ /* 0x001fe400078e0039 */
[----:B------:R-:W-:Y:S01]  /*4660*/  @P3 IMAD.MOV.U32 R61, RZ, RZ, R59 ;  /* 0x000000ffff3d3224 */ /* 0x000fe200078e003b */
[----:B------:R-:W-:-:S04]  /*4670*/  ISETP.LT.AND P1, PT, R3, R92, P0 ;  /* 0x0000005c0300720c */ /* 0x000fc80000721270 */
[----:B------:R0:W2:Y:S01]  /*4680*/  @P3 LDG.E.U8 R204, desc[UR22][R60.64] ;  /* 0x000000163ccc3981 */ /* 0x0000a2000c1e1100 */
[----:B------:R-:W-:Y:S02]  /*4690*/  LOP3.LUT R4, R101, 0x44, RZ, 0xfc, !PT ;  /* 0x0000004465047812 */ /* 0x000fe400078efcff */
[CC--:B0-----:R-:W-:Y:S02]  /*46a0*/  IADD3 R60, P3, PT, R62.reuse, R208.reuse, RZ ;  /* 0x000000d03e3c7210 */ /* 0x0c1fe40007f7e0ff */
[C---:B------:R-:W-:Y:S02]  /*46b0*/  IADD3 R61, P6, PT, R63.reuse, R208, RZ ;  /* 0x000000d03f3d7210 */ /* 0x040fe40007fde0ff */
[-C--:B------:R-:W-:Y:S01]  /*46c0*/  LEA.HI.X.SX32 R62, R62, R207.reuse, 0x1, P3 ;  /* 0x000000cf3e3e7211 */ /* 0x080fe200018f0eff */
[----:B------:R-:W-:Y:S01]  /*46d0*/  @P4 IMAD.MOV.U32 R64, RZ, RZ, R60 ;  /* 0x000000ffff404224 */ /* 0x000fe200078e003c */
[----:B------:R-:W-:-:S03]  /*46e0*/  LEA.HI.X.SX32 R63, R63, R207, 0x1, P6 ;  /* 0x000000cf3f3f7211 */ /* 0x000fc600030f0eff */
[----:B------:R-:W-:Y:S01]  /*46f0*/  @P4 IMAD.MOV.U32 R65, RZ, RZ, R62 ;  /* 0x000000ffff414224 */ /* 0x000fe200078e003e */
[-C--:B------:R-:W-:Y:S01]  /*4700*/  ISETP.LT.AND P5, PT, R4, R92.reuse, P0 ;  /* 0x0000005c0400720c */ /* 0x080fe200007a1270 */
[----:B------:R-:W-:Y:S01]  /*4710*/  @P1 IMAD.MOV.U32 R66, RZ, RZ, R61 ;  /* 0x000000ffff421224 */ /* 0x000fe200078e003d */
[----:B------:R-:W-:Y:S01]  /*4720*/  LOP3.LUT R3, R101, 0x4c, RZ, 0xfc, !PT ;  /* 0x0000004c65037812 */ /* 0x000fe200078efcff */
[----:B------:R-:W-:Y:S01]  /*4730*/  @P1 IMAD.MOV.U32 R67, RZ, RZ, R63 ;  /* 0x000000ffff431224 */ /* 0x000fe200078e003f */
[----:B------:R0:W2:Y:S02]  /*4740*/  @P4 LDG.E.U8 R203, desc[UR22][R64.64] ;  /* 0x0000001640cb4981 */ /* 0x0000a4000c1e1100 */
[----:B------:R-:W-:Y:S02]  /*4750*/  ISETP.LT.AND P3, PT, R3, R92, P0 ;  /* 0x0000005c0300720c */ /* 0x000fe40000761270 */
[----:B------:R1:W2:Y:S01]  /*4760*/  @P1 LDG.E.U8 R196, desc[UR22][R66.64] ;  /* 0x0000001642c41981 */ /* 0x0002a2000c1e1100 */
[----:B0-----:R-:W-:-:S02]  /*4770*/  IADD3 R64, P4, PT, R69, R208, RZ ;  /* 0x000000d045407210 */ /* 0x001fc40007f9e0ff */
[C---:B------:R-:W-:Y:S02]  /*4780*/  IADD3 R65, P1, PT, R68.reuse, R208, RZ ;  /* 0x000000d044417210 */ /* 0x040fe40007f3e0ff */
[-C--:B-1----:R-:W-:Y:S02]  /*4790*/  LEA.HI.X.SX32 R66, R69, R207.reuse, 0x1, P4 ;  /* 0x000000cf45427211 */ /* 0x082fe400020f0eff */
[----:B------:R-:W-:Y:S01]  /*47a0*/  LEA.HI.X.SX32 R67, R68, R207, 0x1, P1 ;  /* 0x000000cf44437211 */ /* 0x000fe200008f0eff */
[----:B------:R-:W-:Y:S02]  /*47b0*/  @P5 IMAD.MOV.U32 R68, RZ, RZ, R64 ;  /* 0x000000ffff445224 */ /* 0x000fe400078e0040 */
[----:B------:R-:W-:Y:S01]  /*47c0*/  @P5 IMAD.MOV.U32 R69, RZ, RZ, R66 ;  /* 0x000000ffff455224 */ /* 0x000fe200078e0042 */
[----:B------:R-:W-:-:S04]  /*47d0*/  LOP3.LUT R4, R101, 0x54, RZ, 0xfc, !PT ;  /* 0x0000005465047812 */ /* 0x000fc800078efcff */
[----:B------:R0:W2:Y:S01]  /*47e0*/  @P5 LDG.E.U8 R195, desc[UR22][R68.64] ;  /* 0x0000001644c35981 */ /* 0x0000a2000c1e1100 */
[----:B------:R-:W-:Y:S01]  /*47f0*/  ISETP.LT.AND P1, PT, R4, R92, P0 ;  /* 0x0000005c0400720c */ /* 0x000fe20000721270 */
[----:B0-----:R-:W-:Y:S02]  /*4800*/  @P3 IMAD.MOV.U32 R68, RZ, RZ, R65 ;  /* 0x000000ffff443224 */ /* 0x001fe400078e0041 */
[----:B------:R-:W-:-:S05]  /*4810*/  @P3 IMAD.MOV.U32 R69, RZ, RZ, R67 ;  /* 0x000000ffff453224 */ /* 0x000fca00078e0043 */
[----:B------:R0:W2:Y:S01]  /*4820*/  @P3 LDG.E.U8 R188, desc[UR22][R68.64] ;  /* 0x0000001644bc3981 */ /* 0x0000a2000c1e1100 */
[-C--:B------:R-:W-:Y:S02]  /*4830*/  IADD3 R174, P5, PT, R173, R208.reuse, RZ ;  /* 0x000000d0adae7210 */ /* 0x080fe40007fbe0ff */
[----:B------:R-:W-:Y:S02]  /*4840*/  ISETP.GT.U32.AND P6, PT, R99, R85, PT ;  /* 0x000000556300720c */ /* 0x000fe40003fc4070 */
[----:B0-----:R-:W-:-:S04]  /*4850*/  IADD3 R68, P3, PT, R70, R208, RZ ;  /* 0x000000d046447210 */ /* 0x001fc80007f7e0ff */
[-C--:B------:R-:W-:Y:S02]  /*4860*/  LEA.HI.X.SX32 R69, R70, R207.reuse, 0x1, P3 ;  /* 0x000000cf46457211 */ /* 0x080fe400018f0eff */
[----:B------:R-:W-:Y:S02]  /*4870*/  LOP3.LUT R3, R101, 0x5c, RZ, 0xfc, !PT ;  /* 0x0000005c65037812 */ /* 0x000fe400078efcff */
[----:B------:R-:W-:Y:S01]  /*4880*/  LEA.HI.X.SX32 R173, R173, R207, 0x1, P5 ;  /* 0x000000cfadad7211 */ /* 0x000fe200028f0eff */
[----:B------:R-:W2:Y:S01]  /*4890*/  @P1 LDG.E.U8 R187, desc[UR22][R68.64] ;  /* 0x0000001644bb1981 */ /* 0x000ea2000c1e1100 */
[----:B------:R-:W-:Y:S02]  /*48a0*/  IADD3 R182, P1, PT, R181, R208, RZ ;  /* 0x000000d0b5b67210 */ /* 0x000fe40007f3e0ff */
[----:B------:R-:W-:Y:S02]  /*48b0*/  ISETP.GT.U32.AND P5, PT, R99, R86, PT ;  /* 0x000000566300720c */ /* 0x000fe40003fa4070 */
[----:B------:R-:W-:-:S02]  /*48c0*/  ISETP.LT.AND P4, PT, R3, R92, P0 ;  /* 0x0000005c0300720c */ /* 0x000fc40000781270 */
[----:B------:R-:W-:Y:S02]  /*48d0*/  LEA.HI.X.SX32 R181, R181, R207, 0x1, P1 ;  /* 0x000000cfb5b57211 */ /* 0x000fe400008f0eff */
[----:B------:R-:W-:Y:S02]  /*48e0*/  LOP3.LUT R3, R101, 0x64, RZ, 0xfc, !PT ;  /* 0x0000006465037812 */ /* 0x000fe400078efcff */
[----:B------:R-:W-:Y:S01]  /*48f0*/  ISETP.GT.U32.AND P1, PT, R99, R80, PT ;  /* 0x000000506300720c */ /* 0x000fe20003f24070 */
[--C-:B------:R-:W-:Y:S01]  /*4900*/  @!P6 IMAD.IADD R85, R85, 0x1, -R99.reuse ;  /* 0x000000015555e824 */ /* 0x100fe200078e0a63 */
[-C--:B------:R-:W-:Y:S02]  /*4910*/  ISETP.LT.AND P3, PT, R3, R92.reuse, P0 ;  /* 0x0000005c0300720c */ /* 0x080fe40000761270 */
[----:B------:R-:W-:Y:S01]  /*4920*/  LOP3.LUT R3, R101, 0x6c, RZ, 0xfc, !PT ;  /* 0x0000006c65037812 */ /* 0x000fe200078efcff */
[----:B------:R-:W-:Y:S01]  /*4930*/  @!P5 IMAD.IADD R86, R86, 0x1, -R99 ;  /* 0x000000015656d824 */ /* 0x000fe200078e0a63 */
[----:B------:R-:W-:Y:S01]  /*4940*/  ISETP.GT.U32.AND P6, PT, R99, R85, PT ;  /* 0x000000556300720c */ /* 0x000fe20003fc4070 */
[----:B------:R-:W-:Y:S01]  /*4950*/  @P4 IMAD.MOV.U32 R88, RZ, RZ, R174 ;  /* 0x000000ffff584224 */ /* 0x000fe200078e00ae */
[----:B------:R-:W-:Y:S01]  /*4960*/  ISETP.LT.AND P5, PT, R3, R92, P0 ;  /* 0x0000005c0300720c */ /* 0x000fe200007a1270 */
[----:B------:R-:W-:-:S04]  /*4970*/  @P4 IMAD.MOV.U32 R89, RZ, RZ, R173 ;  /* 0x000000ffff594224 */ /* 0x000fc800078e00ad */
[--C-:B------:R-:W-:Y:S01]  /*4980*/  @!P1 IMAD.IADD R80, R80, 0x1, -R99.reuse ;  /* 0x0000000150509824 */ /* 0x100fe200078e0a63 */
[----:B------:R-:W-:Y:S01]  /*4990*/  IADD3 R190, P1, PT, R189, R208, RZ ;  /* 0x000000d0bdbe7210 */ /* 0x000fe20007f3e0ff */
[----:B------:R0:W2:Y:S01]  /*49a0*/  @P4 LDG.E.U8 R180, desc[UR22][R88.64] ;  /* 0x0000001658b44981 */ /* 0x0000a2000c1e1100 */
[----:B------:R-:W-:Y:S02]  /*49b0*/  ISETP.GT.U32.AND P4, PT, R99, R81, PT ;  /* 0x000000516300720c */ /* 0x000fe40003f84070 */
[----:B------:R-:W-:Y:S01]  /*49c0*/  LEA.HI.X.SX32 R189, R189, R207, 0x1, P1 ;  /* 0x000000cfbdbd7211 */ /* 0x000fe200008f0eff */
[----:B------:R-:W-:Y:S02]  /*49d0*/  @!P6 IMAD.IADD R85, R85, 0x1, -R99 ;  /* 0x000000015555e824 */ /* 0x000fe400078e0a63 */
[----:B0-----:R-:W-:Y:S02]  /*49e0*/  @P3 IMAD.MOV.U32 R88, RZ, RZ, R182 ;  /* 0x000000ffff583224 */ /* 0x001fe400078e00b6 */
[----:B------:R-:W-:Y:S01]  /*49f0*/  @P3 IMAD.MOV.U32 R89, RZ, RZ, R181 ;  /* 0x000000ffff593224 */ /* 0x000fe200078e00b5 */
[----:B------:R-:W-:-:S04]  /*4a00*/  ISETP.GT.U32.AND P6, PT, R99, R80, PT ;  /* 0x000000506300720c */ /* 0x000fc80003fc4070 */
[----:B------:R0:W2:Y:S01]  /*4a10*/  @P3 LDG.E.U8 R179, desc[UR22][R88.64] ;  /* 0x0000001658b33981 */ /* 0x0000a2000c1e1100 */
[----:B------:R-:W-:Y:S01]  /*4a20*/  ISETP.GT.U32.AND P3, PT, R99, R86, PT ;  /* 0x000000566300720c */ /* 0x000fe20003f64070 */
[----:B0-----:R-:W-:Y:S02]  /*4a30*/  @P5 IMAD.MOV.U32 R88, RZ, RZ, R190 ;  /* 0x000000ffff585224 */ /* 0x001fe400078e00be */
[----:B------:R-:W-:-:S05]  /*4a40*/  @P5 IMAD.MOV.U32 R89, RZ, RZ, R189 ;  /* 0x000000ffff595224 */ /* 0x000fca00078e00bd */
[----:B------:R0:W2:Y:S01]  /*4a50*/  @P5 LDG.E.U8 R172, desc[UR22][R88.64] ;  /* 0x0000001658ac5981 */ /* 0x0000a2000c1e1100 */
[----:B------:R-:W-:Y:S01]  /*4a60*/  ISETP.GT.U32.AND P5, PT, R99, R83, PT ;  /* 0x000000536300720c */ /* 0x000fe20003fa4070 */
[--C-:B------:R-:W-:Y:S01]  /*4a70*/  @!P4 IMAD.IADD R81, R81, 0x1, -R99.reuse ;  /* 0x000000015151c824 */ /* 0x100fe200078e0a63 */
[C---:B------:R-:W-:Y:S01]  /*4a80*/  ISETP.GT.U32.AND P4, PT, R99.reuse, R82, PT ;  /* 0x000000526300720c */ /* 0x040fe20003f84070 */
[--C-:B------:R-:W-:Y:S01]  /*4a90*/  @!P6 IMAD.IADD R80, R80, 0x1, -R99.reuse ;  /* 0x000000015050e824 */ /* 0x100fe200078e0a63 */
[----:B------:R-:W-:Y:S02]  /*4aa0*/  ISETP.GE.AND P6, PT, R0, RZ, PT ;  /* 0x000000ff0000720c */ /* 0x000fe40003fc6270 */
[C---:B------:R-:W-:Y:S01]  /*4ab0*/  ISETP.GT.U32.AND P1, PT, R99.reuse, R81, PT ;  /* 0x000000516300720c */ /* 0x040fe20003f24070 */
[----:B------:R-:W-:Y:S01]  /*4ac0*/  @!P3 IMAD.IADD R86, R86, 0x1, -R99 ;  /* 0x000000015656b824 */ /* 0x000fe200078e0a63 */
[----:B------:R-:W-:-:S05]  /*4ad0*/  ISETP.GT.U32.AND P3, PT, R99, R84, PT ;  /* 0x000000546300720c */ /* 0x000fca0003f64070 */
[--C-:B------:R-:W-:Y:S01]  /*4ae0*/  @!P5 IMAD.IADD R83, R83, 0x1, -R99.reuse ;  /* 0x000000015353d824 */ /* 0x100fe200078e0a63 */
[----:B------:R-:W-:Y:S01]  /*4af0*/  ISETP.GE.AND P5, PT, R146, RZ, PT ;  /* 0x000000ff9200720c */ /* 0x000fe20003fa6270 */
[----:B------:R-:W-:Y:S02]  /*4b00*/  IMAD.MOV.U32 R146, RZ, RZ, R144 ;  /* 0x000000ffff927224 */ /* 0x000fe400078e0090 */
[----:B------:R-:W-:Y:S02]  /*4b10*/  IMAD.MOV.U32 R144, RZ, RZ, R154 ;  /* 0x000000ffff907224 */ /* 0x000fe400078e009a */
[--C-:B------:R-:W-:Y:S01]  /*4b20*/  @!P4 IMAD.IADD R82, R82, 0x1, -R99.reuse ;  /* 0x000000015252c824 */ /* 0x100fe200078e0a63 */
[----:B------:R-:W-:Y:S01]  /*4b30*/  ISETP.GE.AND P4, PT, R150, RZ, PT ;  /* 0x000000ff9600720c */ /* 0x000fe20003f86270 */
[----:B------:R-:W-:Y:S02]  /*4b40*/  IMAD.MOV.U32 R154, RZ, RZ, R86 ;  /* 0x000000ffff9a7224 */ /* 0x000fe400078e0056 */
[----:B------:R-:W-:-:S02]  /*4b50*/  @!P1 IMAD.IADD R81, R81, 0x1, -R99 ;  /* 0x0000000151519824 */ /* 0x000fc400078e0a63 */
[----:B------:R-:W-:Y:S01]  /*4b60*/  @!P6 IMAD.MOV R154, RZ, RZ, -R154 ;  /* 0x000000ffff9ae224 */ /* 0x000fe200078e0a9a */
[----:B------:R-:W-:Y:S02]  /*4b70*/  ISETP.GT.U32.AND P6, PT, R99, R82, PT ;  /* 0x000000526300720c */ /* 0x000fe40003fc4070 */
[----:B------:R-:W-:Y:S01]  /*4b80*/  ISETP.GE.AND P1, PT, R151, RZ, PT ;  /* 0x000000ff9700720c */ /* 0x000fe20003f26270 */
[----:B------:R-:W-:Y:S02]  /*4b90*/  IMAD.MOV.U32 R151, RZ, RZ, R149 ;  /* 0x000000ffff977224 */ /* 0x000fe400078e0095 */
[----:B------:R-:W-:Y:S02]  /*4ba0*/  IMAD.MOV.U32 R149, RZ, RZ, R80 ;  /* 0x000000ffff957224 */ /* 0x000fe400078e0050 */
[----:B------:R-:W-:Y:S02]  /*4bb0*/  IMAD.MOV.U32 R150, RZ, RZ, R169 ;  /* 0x000000ffff967224 */ /* 0x000fe400078e00a9 */
[----:B------:R-:W-:-:S02]  /*4bc0*/  IMAD.MOV.U32 R169, RZ, RZ, R162 ;  /* 0x000000ffffa97224 */ /* 0x000fc400078e00a2 */
[----:B------:R-:W-:Y:S01]  /*4bd0*/  @!P3 IMAD.IADD R84, R84, 0x1, -R99 ;  /* 0x000000015454b824 */ /* 0x000fe200078e0a63 */
[C---:B------:R-:W-:Y:S01]  /*4be0*/  ISETP.GT.U32.AND P3, PT, R99.reuse, R83, PT ;  /* 0x000000536300720c */ /* 0x040fe20003f64070 */
[----:B------:R-:W-:Y:S01]  /*4bf0*/  @!P4 IMAD.MOV R149, RZ, RZ, -R149 ;  /* 0x000000ffff95c224 */ /* 0x000fe200078e0a95 */
[----:B------:R-:W-:Y:S01]  /*4c00*/  ISETP.GT.U32.AND P4, PT, R99, R77, PT ;  /* 0x0000004d6300720c */ /* 0x000fe20003f84070 */
[----:B------:R-:W-:Y:S02]  /*4c10*/  IMAD.MOV.U32 R162, RZ, RZ, R155 ;  /* 0x000000ffffa27224 */ /* 0x000fe400078e009b */
[----:B------:R-:W-:Y:S02]  /*4c20*/  IMAD.MOV.U32 R155, RZ, RZ, R85 ;  /* 0x000000ffff9b7224 */ /* 0x000fe400078e0055 */
[----:B------:R-:W-:Y:S01]  /*4c30*/  @!P5 IMAD.MOV R81, RZ, RZ, -R81 ;  /* 0x000000ffff51d224 */ /* 0x000fe200078e0a51 */
[----:B------:R-:W-:Y:S01]  /*4c40*/  ISETP.GE.AND P5, PT, R107, RZ, PT ;  /* 0x000000ff6b00720c */ /* 0x000fe20003fa6270 */
[----:B------:R-:W-:Y:S01]  /*4c50*/  @!P6 IMAD.IADD R82, R82, 0x1, -R99 ;  /* 0x000000015252e824 */ /* 0x000fe200078e0a63 */
[C---:B------:R-:W-:Y:S01]  /*4c60*/  ISETP.GT.U32.AND P6, PT, R99.reuse, R79, PT ;  /* 0x0000004f6300720c */ /* 0x040fe20003fc4070 */
[----:B------:R-:W-:Y:S01]  /*4c70*/  @!P1 IMAD.MOV R155, RZ, RZ, -R155 ;  /* 0x000000ffff9b9224 */ /* 0x000fe200078e0a9b */
[----:B------:R-:W-:Y:S01]  /*4c80*/  ISETP.GT.U32.AND P1, PT, R99, R84, PT ;  /* 0x000000546300720c */ /* 0x000fe20003f24070 */
[----:B------:R-:W-:-:S02]  /*4c90*/  IMAD.MOV.U32 R5, RZ, RZ, R150 ;  /* 0x000000ffff057224 */ /* 0x000fc400078e0096 */
[----:B------:R-:W-:Y:S02]  /*4ca0*/  IMAD.MOV.U32 R150, RZ, RZ, R164 ;  /* 0x000000ffff967224 */ /* 0x000fe400078e00a4 */
[----:B------:R-:W-:Y:S02]  /*4cb0*/  IMAD.MOV.U32 R164, RZ, RZ, R147 ;  /* 0x000000ffffa47224 */ /* 0x000fe400078e0093 */
[--C-:B------:R-:W-:Y:S01]  /*4cc0*/  @!P3 IMAD.IADD R83, R83, 0x1, -R99.reuse ;  /* 0x000000015353b824 */ /* 0x100fe200078e0a63 */
[----:B------:R-:W-:Y:S01]  /*4cd0*/  ISETP.GE.AND P3, PT, R90, RZ, PT ;  /* 0x000000ff5a00720c */ /* 0x000fe20003f66270 */
[--C-:B------:R-:W-:Y:S01]  /*4ce0*/  @!P4 IMAD.IADD R77, R77, 0x1, -R99.reuse ;  /* 0x000000014d4dc824 */ /* 0x100fe200078e0a63 */
[----:B------:R-:W-:Y:S01]  /*4cf0*/  ISETP.GE.AND P4, PT, R151, RZ, PT ;  /* 0x000000ff9700720c */ /* 0x000fe20003f86270 */
[----:B------:R-:W-:Y:S02]  /*4d00*/  IMAD.MOV.U32 R147, RZ, RZ, R82 ;  /* 0x000000ffff937224 */ /* 0x000fe400078e0052 */
[----:B------:R-:W-:-:S02]  /*4d10*/  @!P6 IMAD.IADD R79, R79, 0x1, -R99 ;  /* 0x000000014f4fe824 */ /* 0x000fc400078e0a63 */
[----:B------:R-:W-:Y:S01]  /*4d20*/  @!P5 IMAD.MOV R147, RZ, RZ, -R147 ;  /* 0x000000ffff93d224 */ /* 0x000fe200078e0a93 */
[C---:B------:R-:W-:Y:S01]  /*4d30*/  ISETP.GT.U32.AND P5, PT, R99.reuse, R77, PT ;  /* 0x0000004d6300720c */ /* 0x040fe20003fa4070 */
[----:B------:R-:W-:Y:S01]  /*4d40*/  @!P1 IMAD.IADD R84, R84, 0x1, -R99 ;  /* 0x0000000154549824 */ /* 0x000fe200078e0a63 */
[C---:B------:R-:W-:Y:S01]  /*4d50*/  ISETP.GT.U32.AND P1, PT, R99.reuse, R75, PT ;  /* 0x0000004b6300720c */ /* 0x040fe20003f24070 */
[----:B------:R-:W-:Y:S01]  /*4d60*/  IMAD.MOV.U32 R151, RZ, RZ, R146 ;  /* 0x000000ffff977224 */ /* 0x000fe200078e0092 */
[----:B------:R-:W-:Y:S01]  /*4d70*/  ISETP.GT.U32.AND P6, PT, R99, R79, PT ;  /* 0x0000004f6300720c */ /* 0x000fe20003fc4070 */
[----:B------:R-:W-:Y:S02]  /*4d80*/  IMAD.MOV.U32 R3, RZ, RZ, R165 ;  /* 0x000000ffff037224 */ /* 0x000fe400078e00a5 */
[----:B------:R-:W-:Y:S02]  /*4d90*/  IMAD.MOV.U32 R165, RZ, RZ, R148 ;  /* 0x000000ffffa57224 */ /* 0x000fe400078e0094 */
[----:B------:R-:W-:-:S02]  /*4da0*/  IMAD.MOV.U32 R146, RZ, RZ, R142 ;  /* 0x000000ffff927224 */ /* 0x000fc400078e008e */
[----:B------:R-:W-:Y:S02]  /*4db0*/  IMAD.MOV.U32 R148, RZ, RZ, R83 ;  /* 0x000000ffff947224 */ /* 0x000fe400078e0053 */
[----:B------:R-:W-:Y:S02]  /*4dc0*/  IMAD.MOV.U32 R142, RZ, RZ, R84 ;  /* 0x000000ffff8e7224 */ /* 0x000fe400078e0054 */
[----:B------:R-:W-:Y:S01]  /*4dd0*/  @!P3 IMAD.MOV R148, RZ, RZ, -R148 ;  /* 0x000000ffff94b224 */ /* 0x000fe200078e0a94 */
[C---:B------:R-:W-:Y:S01]  /*4de0*/  ISETP.GT.U32.AND P3, PT, R99.reuse, R74, PT ;  /* 0x0000004a6300720c */ /* 0x040fe20003f64070 */
[----:B------:R-:W-:Y:S01]  /*4df0*/  @!P4 IMAD.MOV R142, RZ, RZ, -R142 ;  /* 0x000000ffff8ec224 */ /* 0x000fe200078e0a8e */
[----:B------:R-:W-:Y:S01]  /*4e00*/  ISETP.GT.U32.AND P4, PT, R99, R76, PT ;  /* 0x0000004c6300720c */ /* 0x000fe20003f84070 */
[--C-:B------:R-:W-:Y:S01]  /*4e10*/  @!P5 IMAD.IADD R77, R77, 0x1, -R99.reuse ;  /* 0x000000014d4dd824 */ /* 0x100fe200078e0a63 */
[----:B------:R-:W-:Y:S01]  /*4e20*/  ISETP.GT.U32.AND P5, PT, R99, R78, PT ;  /* 0x0000004e6300720c */ /* 0x000fe20003fa4070 */
[----:B------:R-:W-:-:S02]  /*4e30*/  @!P1 IMAD.IADD R75, R75, 0x1, -R99 ;  /* 0x000000014b4b9824 */ /* 0x000fc400078e0a63 */
[----:B------:R-:W-:Y:S01]  /*4e40*/  @!P6 IMAD.IADD R79, R79, 0x1, -R99 ;  /* 0x000000014f4fe824 */ /* 0x000fe200078e0a63 */
[----:B------:R-:W-:Y:S02]  /*4e50*/  ISETP.GE.AND P6, PT, R5, RZ, PT ;  /* 0x000000ff0500720c */ /* 0x000fe40003fc6270 */
[----:B------:R-:W-:-:S03]  /*4e60*/  ISETP.GT.U32.AND P1, PT, R99, R75, PT ;  /* 0x0000004b6300720c */ /* 0x000fc60003f24070 */
[--C-:B------:R-:W-:Y:S01]  /*4e70*/  @!P3 IMAD.IADD R74, R74, 0x1, -R99.reuse ;  /* 0x000000014a4ab824 */ /* 0x100fe200078e0a63 */
[----:B------:R-:W-:Y:S01]  /*4e80*/  ISETP.GE.AND P3, PT, R150, RZ, PT ;  /* 0x000000ff9600720c */ /* 0x000fe20003f66270 */
[----:B------:R-:W-:Y:S01]  /*4e90*/  @!P4 IMAD.IADD R76, R76, 0x1, -R99 ;  /* 0x000000014c4cc824 */ /* 0x000fe200078e0a63 */
[----:B------:R-:W-:Y:S01]  /*4ea0*/  LOP3.LUT R14, R0, 0xb2, RZ, 0xfc, !PT ;  /* 0x000000b2000e7812 */ /* 0x000fe200078efcff */
[----:B------:R-:W-:Y:S02]  /*4eb0*/  IMAD.MOV.U32 R150, RZ, RZ, R143 ;  /* 0x000000ffff967224 */ /* 0x000fe400078e008f */
[----:B------:R-:W-:Y:S02]  /*4ec0*/  IMAD.MOV.U32 R143, RZ, RZ, R77 ;  /* 0x000000ffff8f7224 */ /* 0x000fe400078e004d */
[----:B------:R-:W-:Y:S01]  /*4ed0*/  @!P5 IMAD.IADD R78, R78, 0x1, -R99 ;  /* 0x000000014e4ed824 */ /* 0x000fe200078e0a63 */
[C---:B------:R-:W-:Y:S01]  /*4ee0*/  ISETP.GT.U32.AND P5, PT, R99.reuse, R76, PT ;  /* 0x0000004c6300720c */ /* 0x040fe20003fa4070 */
[----:B------:R-:W-:Y:S01]  /*4ef0*/  IMAD.MOV.U32 R145, RZ, RZ, R105 ;  /* 0x000000ffff917224 */ /* 0x000fe200078e0069 */
[----:B------:R-:W-:Y:S01]  /*4f00*/  IABS R105, R14 ;  /* 0x0000000e00697213 */ /* 0x000fe20000000000 */
[----:B------:R-:W-:Y:S01]  /*4f10*/  @!P6 IMAD.MOV R143, RZ, RZ, -R143 ;  /* 0x000000ffff8fe224 */ /* 0x000fe200078e0a8f */
[----:B------:R-:W-:Y:S01]  /*4f20*/  ISETP.GT.U32.AND P6, PT, R99, R78, PT ;  /* 0x0000004e6300720c */ /* 0x000fe20003fc4070 */
[----:B------:R-:W-:Y:S01]  /*4f30*/  @!P1 IMAD.IADD R75, R75, 0x1, -R99 ;  /* 0x000000014b4b9824 */ /* 0x000fe200078e0a63 */
[----:B------:R-:W-:Y:S01]  /*4f40*/  LOP3.LUT R13, R0, 0xba, RZ, 0xfc, !PT ;  /* 0x000000ba000d7812 */ /* 0x000fe200078efcff */
[----:B------:R-:W-:Y:S01]  /*4f50*/  IMAD.HI.U32 R70, R98, R105, RZ ;  /* 0x0000006962467227 */ /* 0x000fe200078e00ff */
[----:B------:R-:W-:-:S02]  /*4f60*/  ISETP.GT.U32.AND P4, PT, R99, R74, PT ;  /* 0x0000004a6300720c */ /* 0x000fc40003f84070 */
[----:B------:R-:W-:Y:S01]  /*4f70*/  IABS R106, R13 ;  /* 0x0000000d006a7213 */ /* 0x000fe20000000000 */
[----:B------:R-:W-:Y:S01]  /*4f80*/  @!P3 IMAD.MOV R75, RZ, RZ, -R75 ;  /* 0x000000ffff4bb224 */ /* 0x000fe200078e0a4b */
[C---:B------:R-:W-:Y:S01]  /*4f90*/  ISETP.GT.U32.AND P3, PT, R99.reuse, R72, PT ;  /* 0x000000486300720c */ /* 0x040fe20003f64070 */
[----:B------:R-:W-:Y:S02]  /*4fa0*/  IMAD.MOV R70, RZ, RZ, -R70 ;  /* 0x000000ffff467224 */ /* 0x000fe400078e0a46 */
[----:B------:R-:W-:Y:S01]  /*4fb0*/  @!P5 IMAD.IADD R76, R76, 0x1, -R99 ;  /* 0x000000014c4cd824 */ /* 0x000fe200078e0a63 */
[C---:B------:R-:W-:Y:S01]  /*4fc0*/  ISETP.GT.U32.AND P5, PT, R99.reuse, R73, PT ;  /* 0x000000496300720c */ /* 0x040fe20003fa4070 */
[----:B------:R-:W-:Y:S01]  /*4fd0*/  IMAD R105, R99, R70, R105 ;  /* 0x0000004663697224 */ /* 0x000fe200078e0269 */
[----:B------:R-:W-:Y:S01]  /*4fe0*/  LOP3.LUT R176, R0, 0xca, RZ, 0xfc, !PT ;  /* 0x000000ca00b07812 */ /* 0x000fe200078efcff */
[----:B------:R-:W-:-:S04]  /*4ff0*/  IMAD.HI.U32 R70, R98, R106, RZ ;  /* 0x0000006a62467227 */ /* 0x000fc800078e00ff */
[--C-:B------:R-:W-:Y:S01]  /*5000*/  @!P6 IMAD.IADD R78, R78, 0x1, -R99.reuse ;  /* 0x000000014e4ee824 */ /* 0x100fe200078e0a63 */
[C---:B------:R-:W-:Y:S01]  /*5010*/  ISETP.GT.U32.AND P6, PT, R99.reuse, R140, PT ;  /* 0x0000008c6300720c */ /* 0x040fe20003fc4070 */
[----:B------:R-:W-:Y:S01]  /*5020*/  IMAD.MOV R70, RZ, RZ, -R70 ;  /* 0x000000ffff467224 */ /* 0x000fe200078e0a46 */
[----:B------:R-:W-:Y:S01]  /*5030*/  IABS R90, R176 ;  /* 0x000000b0005a7213 */ /* 0x000fe20000000000 */
[--C-:B------:R-:W-:Y:S01]  /*5040*/  @!P4 IMAD.IADD R74, R74, 0x1, -R99.reuse ;  /* 0x000000014a4ac824 */ /* 0x100fe200078e0a63 */
[----:B------:R-:W-:Y:S01]  /*5050*/  ISETP.GE.AND P4, PT, R146, RZ, PT ;  /* 0x000000ff9200720c */ /* 0x000fe20003f86270 */
[----:B------:R-:W-:Y:S02]  /*5060*/  IMAD R106, R99, R70, R106 ;  /* 0x00000046636a7224 */ /* 0x000fe400078e026a */
[----:B------:R-:W-:Y:S01]  /*5070*/  @!P3 IMAD.IADD R72, R72, 0x1, -R99 ;  /* 0x000000014848b824 */ /* 0x000fe200078e0a63 */
[----:B------:R-:W-:Y:S01]  /*5080*/  ISETP.GE.AND P3, PT, R150, RZ, PT ;  /* 0x000000ff9600720c */ /* 0x000fe20003f66270 */
[----:B------:R-:W-:Y:S01]  /*5090*/  IMAD.HI.U32 R70, R98, R90, RZ ;  /* 0x0000005a62467227 */ /* 0x000fe200078e00ff */
[----:B------:R-:W-:-:S03]  /*50a0*/  ISETP.GE.AND P1, PT, R3, RZ, PT ;  /* 0x000000ff0300720c */ /* 0x000fc60003f26270 */
[--C-:B------:R-:W-:Y:S02]  /*50b0*/  @!P5 IMAD.IADD R73, R73, 0x1, -R99.reuse ;  /* 0x000000014949d824 */ /* 0x100fe400078e0a63 */
[----:B------:R-:W-:Y:S02]  /*50c0*/  IMAD.MOV R70, RZ, RZ, -R70 ;  /* 0x000000ffff467224 */ /* 0x000fe400078e0a46 */
[----:B------:R-:W-:Y:S01]  /*50d0*/  @!P6 IMAD.IADD R140, R140, 0x1, -R99 ;  /* 0x000000018c8ce824 */ /* 0x000fe200078e0a63 */
[C---:B------:R-:W-:Y:S01]  /*50e0*/  ISETP.GT.U32.AND P6, PT, R99.reuse, R73, PT ;  /* 0x000000496300720c */ /* 0x040fe20003fc4070 */
[C---:B------:R-:W-:Y:S02]  /*50f0*/  IMAD R90, R99.reuse, R70, R90 ;  /* 0x00000046635a7224 */ /* 0x040fe400078e025a */
[----:B------:R-:W-:Y:S02]  /*5100*/  IMAD.MOV.U32 R70, RZ, RZ, R78 ;  /* 0x000000ffff467224 */ /* 0x000fe400078e004e */
[----:B------:R-:W-:Y:S01]  /*5110*/  @!P4 IMAD.MOV R76, RZ, RZ, -R76 ;  /* 0x000000ffff4cc224 */ /* 0x000fe200078e0a4c */
[C---:B------:R-:W-:Y:S01]  /*5120*/  ISETP.GT.U32.AND P4, PT, R99.reuse, R141, PT ;  /* 0x0000008d6300720c */ /* 0x040fe20003f84070 */
[----:B------:R-:W-:Y:S01]  /*5130*/  @!P3 IMAD.MOV R70, RZ, RZ, -R70 ;  /* 0x000000ffff46b224 */ /* 0x000fe200078e0a46 */
[----:B------:R-:W-:Y:S01]  /*5140*/  ISETP.GT.U32.AND P3, PT, R99, R138, PT ;  /* 0x0000008a6300720c */ /* 0x000fe20003f64070 */
[----:B------:R-:W-:-:S04]  /*5150*/  IMAD.MOV.U32 R77, RZ, RZ, R79 ;  /* 0x000000ffff4d7224 */ /* 0x000fc800078e004f */
[----:B------:R-:W-:Y:S01]  /*5160*/  @!P1 IMAD.MOV R77, RZ, RZ, -R77 ;  /* 0x000000ffff4d9224 */ /* 0x000fe200078e0a4d */
[----:B------:R-:W-:Y:S01]  /*5170*/  ISETP.GE.AND P1, PT, R151, RZ, PT ;  /* 0x000000ff9700720c */ /* 0x000fe20003f26270 */
[----:B------:R-:W-:Y:S01]  /*5180*/  @!P6 IMAD.IADD R73, R73, 0x1, -R99 ;  /* 0x000000014949e824 */ /* 0x000fe200078e0a63 */
[----:B------:R-:W-:-:S03]  /*5190*/  ISETP.GT.U32.AND P6, PT, R99, R139, PT ;  /* 0x0000008b6300720c */ /* 0x000fc60003fc4070 */
[--C-:B------:R-:W-:Y:S01]  /*51a0*/  @!P4 IMAD.IADD R141, R141, 0x1, -R99.reuse ;  /* 0x000000018d8dc824 */ /* 0x100fe200078e0a63 */
[----:B------:R-:W-:Y:S01]  /*51b0*/  ISETP.GT.U32.AND P5, PT, R99, R72, PT ;  /* 0x000000486300720c */ /* 0x000fe20003fa4070 */
[----:B------:R-:W-:-:S03]  /*51c0*/  @!P3 IMAD.IADD R138, R138, 0x1, -R99 ;  /* 0x000000018a8ab824 */ /* 0x000fc600078e0a63 */
[C---:B------:R-:W-:Y:S01]  /*51d0*/  ISETP.GT.U32.AND P3, PT, R99.reuse, R141, PT ;  /* 0x0000008d6300720c */ /* 0x040fe20003f64070 */
[----:B------:R-:W-:Y:S02]  /*51e0*/  IMAD.MOV.U32 R146, RZ, RZ, R91 ;  /* 0x000000ffff927224 */ /* 0x000fe400078e005b */
[----:B------:R-:W-:Y:S01]  /*51f0*/  @!P1 IMAD.MOV R74, RZ, RZ, -R74 ;  /* 0x000000ffff4a9224 */ /* 0x000fe200078e0a4a */
[----:B------:R-:W-:Y:S01]  /*5200*/  ISETP.GT.U32.AND P1, PT, R99, R140, PT ;  /* 0x0000008c6300720c */ /* 0x000fe20003f24070 */
[----:B------:R-:W-:-:S04]  /*5210*/  @!P6 IMAD.IADD R139, R139, 0x1, -R99 ;  /* 0x000000018b8be824 */ /* 0x000fc800078e0a63 */
[--C-:B------:R-:W-:Y:S01]  /*5220*/  @!P5 IMAD.IADD R72, R72, 0x1, -R99.reuse ;  /* 0x000000014848d824 */ /* 0x100fe200078e0a63 */
[----:B------:R-:W-:Y:S02]  /*5230*/  ISETP.GE.AND P5, PT, R146, RZ, PT ;  /* 0x000000ff9200720c */ /* 0x000fe40003fa6270 */
[----:B------:R-:W-:Y:S01]  /*5240*/  ISETP.GT.U32.AND P6, PT, R99, R139, PT ;  /* 0x0000008b6300720c */ /* 0x000fe20003fc4070 */
[----:B------:R-:W-:Y:S01]  /*5250*/  @!P3 IMAD.IADD R141, R141, 0x1, -R99 ;  /* 0x000000018d8db824 */ /* 0x000fe200078e0a63 */
[----:B------:R-:W-:-:S03]  /*5260*/  ISETP.GT.U32.AND P3, PT, R99, R136, PT ;  /* 0x000000886300720c */ /* 0x000fc60003f64070 */
[----:B------:R-:W-:Y:S01]  /*5270*/  @!P1 IMAD.IADD R140, R140, 0x1, -R99 ;  /* 0x000000018c8c9824 */ /* 0x000fe200078e0a63 */
[----:B------:R-:W-:Y:S02]  /*5280*/  ISETP.GE.AND P1, PT, R145, RZ, PT ;  /* 0x000000ff9100720c */ /* 0x000fe40003f26270 */
[----:B------:R-:W-:-:S03]  /*5290*/  ISETP.GE.AND P4, PT, R144, RZ, PT ;  /* 0x000000ff9000720c */ /* 0x000fc60003f86270 */
[----:B------:R-:W-:Y:S01]  /*52a0*/  @!P5 IMAD.MOV R72, RZ, RZ, -R72 ;  /* 0x000000ffff48d224 */ /* 0x000fe200078e0a48 */
[----:B------:R-:W-:Y:S01]  /*52b0*/  ISETP.GT.U32.AND P5, PT, R99, R138, PT ;  /* 0x0000008a6300720c */ /* 0x000fe20003fa4070 */
[--C-:B------:R-:W-:Y:S01]  /*52c0*/  @!P6 IMAD.IADD R139, R139, 0x1, -R99.reuse ;  /* 0x000000018b8be824 */ /* 0x100fe200078e0a63 */
[C---:B------:R-:W-:Y:S01]  /*52d0*/  ISETP.GT.U32.AND P6, PT, R99.reuse, R137, PT ;  /* 0x000000896300720c */ /* 0x040fe20003fc4070 */
[----:B------:R-:W-:Y:S01]  /*52e0*/  @!P3 IMAD.IADD R136, R136, 0x1, -R99 ;  /* 0x000000018888b824 */ /* 0x000fe200078e0a63 */
[----:B------:R-:W-:-:S03]  /*52f0*/  ISETP.GT.U32.AND P3, PT, R99, R108, PT ;  /* 0x0000006c6300720c */ /* 0x000fc60003f64070 */
[----:B------:R-:W-:Y:S01]  /*5300*/  @!P1 IMAD.MOV R73, RZ, RZ, -R73 ;  /* 0x000000ffff499224 */ /* 0x000fe200078e0a49 */
[----:B------:R-:W-:Y:S01]  /*5310*/  ISETP.GE.AND P1, PT, R164, RZ, PT ;  /* 0x000000ffa400720c */ /* 0x000fe20003f26270 */
[----:B------:R-:W-:Y:S01]  /*5320*/  @!P4 IMAD.MOV R140, RZ, RZ, -R140 ;  /* 0x000000ffff8cc224 */ /* 0x000fe200078e0a8c */
[----:B------:R-:W-:-:S03]  /*5330*/  ISETP.GE.AND P4, PT, R165, RZ, PT ;  /* 0x000000ffa500720c */ /* 0x000fc60003f86270 */
[--C-:B------:R-:W-:Y:S01]  /*5340*/  @!P5 IMAD.IADD R138, R138, 0x1, -R99.reuse ;  /* 0x000000018a8ad824 */ /* 0x100fe200078e0a63 */
[----:B------:R-:W-:Y:S01]  /*5350*/  ISETP.GE.AND P5, PT, R168, RZ, PT ;  /* 0x000000ffa800720c */ /* 0x000fe20003fa6270 */
[--C-:B------:R-:W-:Y:S02]  /*5360*/  @!P6 IMAD.IADD R137, R137, 0x1, -R99.reuse ;  /* 0x000000018989e824 */ /* 0x100fe400078e0a63 */
[----:B------:R-:W-:-:S03]  /*5370*/  @!P3 IMAD.IADD R108, R108, 0x1, -R99 ;  /* 0x000000016c6cb824 */ /* 0x000fc600078e0a63 */
[C---:B------:R-:W-:Y:S01]  /*5380*/  ISETP.GT.U32.AND P6, PT, R99.reuse, R137, PT ;  /* 0x000000896300720c */ /* 0x040fe20003fc4070 */
[----:B------:R-:W-:Y:S01]  /*5390*/  @!P1 IMAD.MOV R141, RZ, RZ, -R141 ;  /* 0x000000ffff8d9224 */ /* 0x000fe200078e0a8d */
[C---:B------:R-:W-:Y:S01]  /*53a0*/  ISETP.GT.U32.AND P3, PT, R99.reuse, R108, PT ;  /* 0x0000006c6300720c */ /* 0x040fe20003f64070 */
[----:B------:R-:W-:Y:S01]  /*53b0*/  @!P4 IMAD.MOV R138, RZ, RZ, -R138 ;  /* 0x000000ffff8ac224 */ /* 0x000fe200078e0a8a */
[C---:B------:R-:W-:Y:S02]  /*53c0*/  ISETP.GT.U32.AND P1, PT, R99.reuse, R136, PT ;  /* 0x000000886300720c */ /* 0x040fe40003f24070 */
[C---:B------:R-:W-:Y:S01]  /*53d0*/  ISETP.GT.U32.AND P4, PT, R99.reuse, R109, PT ;  /* 0x0000006d6300720c */ /* 0x040fe20003f84070 */
[----:B------:R-:W-:Y:S02]  /*53e0*/  IMAD.MOV.U32 R168, RZ, RZ, R87 ;  /* 0x000000ffffa87224 */ /* 0x000fe400078e0057 */
[----:B------:R-:W-:Y:S01]  /*53f0*/  @!P5 IMAD.MOV R139, RZ, RZ, -R139 ;  /* 0x000000ffff8bd224 */ /* 0x000fe200078e0a8b */
[----:B------:R-:W-:-:S03]  /*5400*/  ISETP.GT.U32.AND P5, PT, R99, R110, PT ;  /* 0x0000006e6300720c */ /* 0x000fc60003fa4070 */
[--C-:B------:R-:W-:Y:S01]  /*5410*/  @!P6 IMAD.IADD R137, R137, 0x1, -R99.reuse ;  /* 0x000000018989e824 */ /* 0x100fe200078e0a63 */
[----:B------:R-:W-:Y:S01]  /*5420*/  ISETP.GE.AND P6, PT, R168, RZ, PT ;  /* 0x000000ffa800720c */ /* 0x000fe20003fc6270 */
[--C-:B------:R-:W-:Y:S01]  /*5430*/  @!P3 IMAD.IADD R108, R108, 0x1, -R99.reuse ;  /* 0x000000016c6cb824 */ /* 0x100fe200078e0a63 */
[----:B------:R-:W-:Y:S01]  /*5440*/  ISETP.GE.AND P3, PT, R169, RZ, PT ;  /* 0x000000ffa900720c */ /* 0x000fe20003f66270 */
[--C-:B------:R-:W-:Y:S01]  /*5450*/  @!P1 IMAD.IADD R136, R136, 0x1, -R99.reuse ;  /* 0x0000000188889824 */ /* 0x100fe200078e0a63 */
[----:B------:R-:W-:Y:S01]  /*5460*/  ISETP.GT.U32.AND P1, PT, R99, R111, PT ;  /* 0x0000006f6300720c */ /* 0x000fe20003f24070 */
[----:B------:R-:W-:Y:S01]  /*5470*/  @!P4 IMAD.IADD R109, R109, 0x1, -R99 ;  /* 0x000000016d6dc824 */ /* 0x000fe200078e0a63 */
[----:B------:R-:W-:-:S03]  /*5480*/  ISETP.GE.AND P4, PT, R166, RZ, PT ;  /* 0x000000ffa600720c */ /* 0x000fc60003f86270 */
[----:B------:R-:W-:Y:S01]  /*5490*/  @!P5 IMAD.IADD R110, R110, 0x1, -R99 ;  /* 0x000000016e6ed824 */ /* 0x000fe200078e0a63 */
[----:B------:R-:W-:-:S03]  /*54a0*/  ISETP.GT.U32.AND P5, PT, R99, R109, PT ;  /* 0x0000006d6300720c */ /* 0x000fc60003fa4070 */
[----:B------:R-:W-:Y:S01]  /*54b0*/  @!P6 IMAD.MOV R136, RZ, RZ, -R136 ;  /* 0x000000ffff88e224 */ /* 0x000fe200078e0a88 */
[C---:B------:R-:W-:Y:S01]  /*54c0*/  ISETP.GT.U32.AND P6, PT, R99.reuse, R110, PT ;  /* 0x0000006e6300720c */ /* 0x040fe20003fc4070 */
[----:B------:R-:W-:Y:S01]  /*54d0*/  @!P3 IMAD.MOV R137, RZ, RZ, -R137 ;  /* 0x000000ffff89b224 */ /* 0x000fe200078e0a89 */
[----:B------:R-:W-:Y:S01]  /*54e0*/  ISETP.GT.U32.AND P3, PT, R99, R112, PT ;  /* 0x000000706300720c */ /* 0x000fe20003f64070 */
[--C-:B------:R-:W-:Y:S02]  /*54f0*/  @!P1 IMAD.IADD R111, R111, 0x1, -R99.reuse ;  /* 0x000000016f6f9824 */ /* 0x100fe400078e0a63 */
[----:B------:R-:W-:Y:S01]  /*5500*/  @!P4 IMAD.MOV R108, RZ, RZ, -R108 ;  /* 0x000000ffff6cc224 */ /* 0x000fe200078e0a6c */
[C---:B------:R-:W-:Y:S02]  /*5510*/  ISETP.GT.U32.AND P4, PT, R99.reuse, R113, PT ;  /* 0x000000716300720c */ /* 0x040fe40003f84070 */
[----:B------:R-:W-:Y:S01]  /*5520*/  ISETP.GT.U32.AND P1, PT, R99, R111, PT ;  /* 0x0000006f6300720c */ /* 0x000fe20003f24070 */
[----:B------:R-:W-:Y:S01]  /*5530*/  @!P5 IMAD.IADD R109, R109, 0x1, -R99 ;  /* 0x000000016d6dd824 */ /* 0x000fe200078e0a63 */
[----:B------:R-:W-:-:S03]  /*5540*/  ISETP.GE.AND P5, PT, R167, RZ, PT ;  /* 0x000000ffa700720c */ /* 0x000fc60003fa6270 */
[--C-:B------:R-:W-:Y:S01]  /*5550*/  @!P6 IMAD.IADD R110, R110, 0x1, -R99.reuse ;  /* 0x000000016e6ee824 */ /* 0x100fe200078e0a63 */
[C---:B------:R-:W-:Y:S01]  /*5560*/  ISETP.GT.U32.AND P6, PT, R99.reuse, R114, PT ;  /* 0x000000726300720c */ /* 0x040fe20003fc4070 */
[----:B------:R-:W-:Y:S01]  /*5570*/  @!P3 IMAD.IADD R112, R112, 0x1, -R99 ;  /* 0x000000017070b824 */ /* 0x000fe200078e0a63 */
[----:B------:R-:W-:-:S03]  /*5580*/  ISETP.GT.U32.AND P3, PT, R99, R115, PT ;  /* 0x000000736300720c */ /* 0x000fc60003f64070 */
[--C-:B------:R-:W-:Y:S01]  /*5590*/  @!P4 IMAD.IADD R113, R113, 0x1, -R99.reuse ;  /* 0x000000017171c824 */ /* 0x100fe200078e0a63 */
[----:B------:R-:W-:Y:S01]  /*55a0*/  ISETP.GE.AND P4, PT, R163, RZ, PT ;  /* 0x000000ffa300720c */ /* 0x000fe20003f86270 */
[----:B------:R-:W-:Y:S01]  /*55b0*/  @!P1 IMAD.IADD R111, R111, 0x1, -R99 ;  /* 0x000000016f6f9824 */ /* 0x000fe200078e0a63 */
[----:B------:R-:W-:Y:S01]  /*55c0*/  ISETP.GE.AND P1, PT, R162, RZ, PT ;  /* 0x000000ffa200720c */ /* 0x000fe20003f26270 */
[----:B------:R-:W-:Y:S01]  /*55d0*/  @!P5 IMAD.MOV R109, RZ, RZ, -R109 ;  /* 0x000000ffff6dd224 */ /* 0x000fe200078e0a6d */
[C---:B------:R-:W-:Y:S02]  /*55e0*/  ISETP.GT.U32.AND P5, PT, R99.reuse, R112, PT ;  /* 0x000000706300720c */ /* 0x040fe40003fa4070 */
[----:B------:R-:W-:Y:S01]  /*55f0*/  LOP3.LUT R186, R0, 0xe2, RZ, 0xfc, !PT ;  /* 0x000000e200ba7812 */ /* 0x000fe200078efcff */
[--C-:B------:R-:W-:Y:S01]  /*5600*/  @!P6 IMAD.IADD R114, R114, 0x1, -R99.reuse ;  /* 0x000000017272e824 */ /* 0x100fe200078e0a63 */
[----:B------:R-:W-:Y:S01]  /*5610*/  ISETP.GT.U32.AND P6, PT, R99, R113, PT ;  /* 0x000000716300720c */ /* 0x000fe20003fc4070 */
[----:B------:R-:W-:Y:S01]  /*5620*/  @!P3 IMAD.IADD R115, R115, 0x1, -R99 ;  /* 0x000000017373b824 */ /* 0x000fe200078e0a63 */
[----:B0-----:R-:W-:-:S03]  /*5630*/  IABS R89, R186 ;  /* 0x000000ba00597213 */ /* 0x001fc60000000000 */
[----:B------:R-:W-:Y:S01]  /*5640*/  @!P4 IMAD.MOV R111, RZ, RZ, -R111 ;  /* 0x000000ffff6fc224 */ /* 0x000fe200078e0a6f */
[C---:B------:R-:W-:Y:S01]  /*5650*/  ISETP.GT.U32.AND P3, PT, R99.reuse, R115, PT ;  /* 0x000000736300720c */ /* 0x040fe20003f64070 */
[----:B------:R-:W-:Y:S01]  /*5660*/  @!P1 IMAD.MOV R110, RZ, RZ, -R110 ;  /* 0x000000ffff6e9224 */ /* 0x000fe200078e0a6e */
[C---:B------:R-:W-:Y:S01]  /*5670*/  ISETP.GT.U32.AND P4, PT, R99.reuse, R116, PT ;  /* 0x000000746300720c */ /* 0x040fe20003f84070 */
[----:B------:R-:W-:Y:S01]  /*5680*/  IMAD.HI.U32 R82, R98, R89, RZ ;  /* 0x0000005962527227 */ /* 0x000fe200078e00ff */
[----:B------:R-:W-:Y:S02]  /*5690*/  LOP3.LUT R178, R0, 0xea, RZ, 0xfc, !PT ;  /* 0x000000ea00b27812 */ /* 0x000fe400078efcff */
[C---:B------:R-:W-:Y:S01]  /*56a0*/  ISETP.GT.U32.AND P1, PT, R99.reuse, R114, PT ;  /* 0x000000726300720c */ /* 0x040fe20003f24070 */
[--C-:B------:R-:W-:Y:S01]  /*56b0*/  @!P5 IMAD.IADD R112, R112, 0x1, -R99.reuse ;  /* 0x000000017070d824 */ /* 0x100fe200078e0a63 */
[----:B------:R-:W-:Y:S01]  /*56c0*/  ISETP.GT.U32.AND P5, PT, R99, R117, PT ;  /* 0x000000756300720c */ /* 0x000fe20003fa4070 */
[----:B------:R-:W-:Y:S01]  /*56d0*/  IMAD.MOV R82, RZ, RZ, -R82 ;  /* 0x000000ffff527224 */ /* 0x000fe200078e0a52 */
[----:B------:R-:W-:Y:S01]  /*56e0*/  IABS R86, R178 ;  /* 0x000000b200567213 */ /* 0x000fe20000000000 */
[----:B------:R-:W-:Y:S01]  /*56f0*/  @!P6 IMAD.IADD R113, R113, 0x1, -R99 ;  /* 0x000000017171e824 */ /* 0x000fe200078e0a63 */
[----:B------:R-:W-:-:S02]  /*5700*/  LOP3.LUT R183, R0, 0xfa, RZ, 0xfc, !PT ;  /* 0x000000fa00b77812 */ /* 0x000fc400078efcff */
[----:B------:R-:W-:Y:S01]  /*5710*/  ISETP.GE.AND P6, PT, R242, RZ, PT ;  /* 0x000000fff200720c */ /* 0x000fe20003fc6270 */
[----:B------:R-:W-:Y:S01]  /*5720*/  IMAD R89, R99, R82, R89 ;  /* 0x0000005263597224 */ /* 0x000fe200078e0259 */
[----:B------:R-:W-:Y:S01]  /*5730*/  IABS R84, R183 ;  /* 0x000000b700547213 */ /* 0x000fe20000000000 */
[----:B------:R-:W-:Y:S01]  /*5740*/  IMAD.HI.U32 R82, R98, R86, RZ ;  /* 0x0000005662527227 */ /* 0x000fe200078e00ff */
[----:B------:R-:W-:-:S03]  /*5750*/  LOP3.LUT R159, R100, 0xc, R101, 0xfe, !PT ;  /* 0x0000000c649f7812 */ /* 0x000fc600078efe65 */
[--C-:B------:R-:W-:Y:S01]  /*5760*/  @!P3 IMAD.IADD R115, R115, 0x1, -R99.reuse ;  /* 0x000000017373b824 */ /* 0x100fe200078e0a63 */
[----:B------:R-:W-:Y:S01]  /*5770*/  ISETP.GE.AND P3, PT, R214, RZ, PT ;  /* 0x000000ffd600720c */ /* 0x000fe20003f66270 */
[--C-:B------:R-:W-:Y:S01]  /*5780*/  @!P4 IMAD.IADD R116, R116, 0x1, -R99.reuse ;  /* 0x000000017474c824 */ /* 0x100fe200078e0a63 */
[----:B------:R-:W-:Y:S01]  /*5790*/  ISETP.GE.AND P4, PT, R161, RZ, PT ;  /* 0x000000ffa100720c */ /* 0x000fe20003f86270 */
[----:B------:R-:W-:Y:S02]  /*57a0*/  IMAD.MOV R82, RZ, RZ, -R82 ;  /* 0x000000ffff527224 */ /* 0x000fe400078e0a52 */
[----:B------:R-:W-:Y:S01]  /*57b0*/  @!P1 IMAD.IADD R114, R114, 0x1, -R99 ;  /* 0x0000000172729824 */ /* 0x000fe200078e0a63 */
[----:B------:R-:W-:Y:S01]  /*57c0*/  ISETP.GE.AND P1, PT, R217, RZ, PT ;  /* 0x000000ffd900720c */ /* 0x000fe20003f26270 */
[----:B------:R-:W-:-:S04]  /*57d0*/  IMAD.HI.U32 R78, R98, R84, RZ ;  /* 0x00000054624e7227 */ /* 0x000fc800078e00ff */
[----:B------:R-:W-:Y:S01]  /*57e0*/  @!P5 IMAD.IADD R117, R117, 0x1, -R99 ;  /* 0x000000017575d824 */ /* 0x000fe200078e0a63 */
[C---:B------:R-:W-:Y:S01]  /*57f0*/  ISETP.GT.U32.AND P5, PT, R99.reuse, R116, PT ;  /* 0x000000746300720c */ /* 0x040fe20003fa4070 */
[C---:B------:R-:W-:Y:S01]  /*5800*/  IMAD R86, R99.reuse, R82, R86 ;  /* 0x0000005263567224 */ /* 0x040fe200078e0256 */
[----:B------:R-:W-:Y:S01]  /*5810*/  IABS R82, R159 ;  /* 0x0000009f00527213 */ /* 0x000fe20000000000 */
[----:B------:R-:W-:Y:S02]  /*5820*/  IMAD.MOV R78, RZ, RZ, -R78 ;  /* 0x000000ffff4e7224 */ /* 0x000fe400078e0a4e */
[----:B------:R-:W-:Y:S01]  /*5830*/  @!P6 IMAD.MOV R112, RZ, RZ, -R112 ;  /* 0x000000ffff70e224 */ /* 0x000fe200078e0a70 */
[C---:B------:R-:W-:Y:S01]  /*5840*/  ISETP.GT.U32.AND P6, PT, R99.reuse, R117, PT ;  /* 0x000000756300720c */ /* 0x040fe20003fc4070 */
[----:B------:R-:W-:Y:S02]  /*5850*/  IMAD R84, R99, R78, R84 ;  /* 0x0000004e63547224 */ /* 0x000fe400078e0254 */
[----:B------:R-:W-:Y:S01]  /*5860*/  IMAD.HI.U32 R78, R98, R82, RZ ;  /* 0x00000052624e7227 */ /* 0x000fe200078e00ff */
[----:B------:R-:W-:-:S03]  /*5870*/  LOP3.LUT R161, RZ, R71, RZ, 0x33, !PT ;  /* 0x00000047ffa17212 */ /* 0x000fc600078e33ff */
[----:B------:R-:W-:Y:S01]  /*5880*/  @!P3 IMAD.MOV R114, RZ, RZ, -R114 ;  /* 0x000000ffff72b224 */ /* 0x000fe200078e0a72 */
[----:B------:R-:W-:Y:S01]  /*5890*/  ISETP.GT.U32.AND P3, PT, R99, R118, PT ;  /* 0x000000766300720c */ /* 0x000fe20003f64070 */
[----:B------:R-:W-:Y:S02]  /*58a0*/  IMAD.MOV R78, RZ, RZ, -R78 ;  /* 0x000000ffff4e7224 */ /* 0x000fe400078e0a4e */
[----:B------:R-:W-:Y:S01]  /*58b0*/  @!P1 IMAD.MOV R113, RZ, RZ, -R113 ;  /* 0x000000ffff719224 */ /* 0x000fe200078e0a71 */
[----:B------:R-:W-:Y:S01]  /*58c0*/  ISETP.NE.AND P1, PT, R71, RZ, PT ;  /* 0x000000ff4700720c */ /* 0x000fe20003f25270 */
[----:B------:R-:W-:Y:S01]  /*58d0*/  @!P4 IMAD.MOV R115, RZ, RZ, -R115 ;  /* 0x000000ffff73c224 */ /* 0x000fe200078e0a73 */
[----:B------:R-:W-:Y:S01]  /*58e0*/  ISETP.GT.U32.AND P4, PT, R99, R119, PT ;  /* 0x000000776300720c */ /* 0x000fe20003f84070 */
[--C-:B------:R-:W-:Y:S01]  /*58f0*/  @!P5 IMAD.IADD R116, R116, 0x1, -R99.reuse ;  /* 0x000000017474d824 */ /* 0x100fe200078e0a63 */
[----:B------:R-:W-:Y:S01]  /*5900*/  ISETP.GE.AND P5, PT, R209, RZ, PT ;  /* 0x000000ffd100720c */ /* 0x000fe20003fa6270 */
[----:B------:R-:W-:Y:S01]  /*5910*/  IMAD R82, R99, R78, R82 ;  /* 0x0000004e63527224 */ /* 0x000fe200078e0252 */
[----:B------:R-:W-:Y:S01]  /*5920*/  SEL R78, R161, R155, !P1 ;  /* 0x0000009ba14e7207 */ /* 0x000fe20004800000 */
[----:B------:R-:W-:Y:S01]  /*5930*/  @!P6 IMAD.IADD R117, R117, 0x1, -R99 ;  /* 0x000000017575e824 */ /* 0x000fe200078e0a63 */
[----:B------:R-:W-:-:S02]  /*5940*/  ISETP.GE.AND P6, PT, R210, RZ, PT ;  /* 0x000000ffd200720c */ /* 0x000fc40003fc6270 */
[----:B------:R-:W-:Y:S01]  /*5950*/  SEL R209, R161, R154, !P1 ;  /* 0x0000009aa1d17207 */ /* 0x000fe20004800000 */
[----:B------:R-:W-:Y:S02]  /*5960*/  IMAD R78, R78, UR6, RZ ;  /* 0x000000064e4e7c24 */ /* 0x000fe4000f8e02ff */
[--C-:B------:R-:W-:Y:S02]  /*5970*/  @!P3 IMAD.IADD R118, R118, 0x1, -R99.reuse ;  /* 0x000000017676b824 */ /* 0x100fe400078e0a63 */
[----:B------:R-:W-:Y:S02]  /*5980*/  IMAD R209, R209, UR6, RZ ;  /* 0x00000006d1d17c24 */ /* 0x000fe4000f8e02ff */
[----:B------:R-:W-:Y:S01]  /*5990*/  @!P4 IMAD.IADD R119, R119, 0x1, -R99 ;  /* 0x000000017777c824 */ /* 0x000fe200078e0a63 */
[-C--:B------:R-:W-:Y:S01]  /*59a0*/  IADD3 R17, P4, PT, R78, R97.reuse, RZ ;  /* 0x000000614e117210 */ /* 0x080fe20007f9e0ff */
[----:B------:R-:W-:Y:S01]  /*59b0*/  @!P5 IMAD.MOV R116, RZ, RZ, -R116 ;  /* 0x000000ffff74d224 */ /* 0x000fe200078e0a74 */
[----:B------:R-:W-:Y:S01]  /*59c0*/  ISETP.GT.U32.AND P5, PT, R99, R118, PT ;  /* 0x000000766300720c */ /* 0x000fe20003fa4070 */
[----:B------:R-:W-:Y:S01]  /*59d0*/  @!P6 IMAD.MOV R117, RZ, RZ, -R117 ;  /* 0x000000ffff75e224 */ /* 0x000fe200078e0a75 */
[----:B------:R-:W-:-:S02]  /*59e0*/  IADD3 R210, P3, PT, R209, R97, RZ ;  /* 0x00000061d1d27210 */ /* 0x000fc40007f7e0ff */
[----:B------:R-:W-:Y:S02]  /*59f0*/  LEA.HI.X.SX32 R18, R78, R96, 0x1, P4 ;  /* 0x000000604e127211 */ /* 0x000fe400020f0eff */
[----:B------:R-:W-:Y:S02]  /*5a00*/  ISETP.GT.U32.AND P4, PT, R99, R120, PT ;  /* 0x000000786300720c */ /* 0x000fe40003f84070 */
[----:B------:R-:W-:Y:S02]  /*5a10*/  ISETP.GE.AND P6, PT, R233, RZ, PT ;  /* 0x000000ffe900720c */ /* 0x000fe40003fc6270 */
[----:B------:R-:W-:Y:S02]  /*5a20*/  LEA.HI.X.SX32 R209, R209, R96, 0x1, P3 ;  /* 0x00000060d1d17211 */ /* 0x000fe400018f0eff */
[----:B------:R-:W-:Y:S02]  /*5a30*/  ISETP.GT.U32.AND P3, PT, R99, R119, PT ;  /* 0x000000776300720c */ /* 0x000fe40003f64070 */
[----:B------:R-:W-:Y:S01]  /*5a40*/  SEL R217, R161, R149, !P1 ;  /* 0x00000095a1d97207 */ /* 0x000fe20004800000 */
[----:B------:R-:W-:Y:S01]  /*5a50*/  @!P5 IMAD.IADD R118, R118, 0x1, -R99 ;  /* 0x000000017676d824 */ /* 0x000fe200078e0a63 */
[----:B------:R-:W-:-:S03]  /*5a60*/  ISETP.GE.AND P5, PT, R225, RZ, PT ;  /* 0x000000ffe100720c */ /* 0x000fc60003fa6270 */
[----:B------:R-:W-:Y:S02]  /*5a70*/  IMAD R217, R217, UR6, RZ ;  /* 0x00000006d9d97c24 */ /* 0x000fe4000f8e02ff */
[--C-:B------:R-:W-:Y:S01]  /*5a80*/  @!P4 IMAD.IADD R120, R120, 0x1, -R99.reuse ;  /* 0x000000017878c824 */ /* 0x100fe200078e0a63 */
[C---:B------:R-:W-:Y:S01]  /*5a90*/  ISETP.GT.U32.AND P4, PT, R99.reuse, R121, PT ;  /* 0x000000796300720c */ /* 0x040fe20003f84070 */
[----:B------:R-:W-:Y:S01]  /*5aa0*/  @!P6 IMAD.MOV R118, RZ, RZ, -R118 ;  /* 0x000000ffff76e224 */ /* 0x000fe200078e0a76 */
[----:B------:R-:W-:Y:S01]  /*5ab0*/  ISETP.GT.U32.AND P6, PT, R99, R122, PT ;  /* 0x0000007a6300720c */ /* 0x000fe20003fc4070 */
[----:B------:R-:W-:Y:S01]  /*5ac0*/  IMAD.MOV.U32 R167, RZ, RZ, R218 ;  /* 0x000000ffffa77224 */ /* 0x000fe200078e00da */
[----:B------:R-:W-:Y:S01]  /*5ad0*/  SEL R233, R161, R147, !P1 ;  /* 0x00000093a1e97207 */ /* 0x000fe20004800000 */
[----:B------:R-:W-:Y:S01]  /*5ae0*/  @!P3 IMAD.IADD R119, R119, 0x1, -R99 ;  /* 0x000000017777b824 */ /* 0x000fe200078e0a63 */
[----:B------:R-:W-:-:S03]  /*5af0*/  IADD3 R218, P3, PT, R217, R97, RZ ;  /* 0x00000061d9da7210 */ /* 0x000fc60007f7e0ff */
[----:B------:R-:W-:Y:S01]  /*5b00*/  IMAD R233, R233, UR6, RZ ;  /* 0x00000006e9e97c24 */ /* 0x000fe2000f8e02ff */
[----:B------:R-:W-:Y:S02]  /*5b10*/  LEA.HI.X.SX32 R217, R217, R96, 0x1, P3 ;  /* 0x00000060d9d97211 */ /* 0x000fe400018f0eff */
[----:B------:R-:W-:Y:S01]  /*5b20*/  ISETP.GT.U32.AND P3, PT, R99, R120, PT ;  /* 0x000000786300720c */ /* 0x000fe20003f64070 */
[----:B------:R-:W-:Y:S01]  /*5b30*/  @!P5 IMAD.MOV R119, RZ, RZ, -R119 ;  /* 0x000000ffff77d224 */ /* 0x000fe200078e0a77 */
[----:B------:R-:W-:Y:S01]  /*5b40*/  ISETP.GE.AND P5, PT, R241, RZ, PT ;  /* 0x000000fff100720c */ /* 0x000fe20003fa6270 */
[----:B------:R-:W-:Y:S02]  /*5b50*/  IMAD.MOV.U32 R163, RZ, RZ, R234 ;  /* 0x000000ffffa37224 */ /* 0x000fe400078e00ea */
[--C-:B------:R-:W-:Y:S01]  /*5b60*/  @!P4 IMAD.IADD R121, R121, 0x1, -R99.reuse ;  /* 0x000000017979c824 */ /* 0x100fe200078e0a63 */
[----:B------:R-:W-:Y:S01]  /*5b70*/  IADD3 R234, P4, PT, R233, R97, RZ ;  /* 0x00000061e9ea7210 */ /* 0x000fe20007f9e0ff */
[----:B------:R-:W-:Y:S01]  /*5b80*/  @!P6 IMAD.IADD R122, R122, 0x1, -R99 ;  /* 0x000000017a7ae824 */ /* 0x000fe200078e0a63 */
[----:B------:R-:W-:-:S02]  /*5b90*/  SEL R225, R161, R81, !P1 ;  /* 0x00000051a1e17207 */ /* 0x000fc40004800000 */
[----:B------:R-:W-:Y:S02]  /*5ba0*/  LEA.HI.X.SX32 R233, R233, R96, 0x1, P4 ;  /* 0x00000060e9e97211 */ /* 0x000fe400020f0eff */
[----:B------:R-:W-:Y:S01]  /*5bb0*/  ISETP.GT.U32.AND P4, PT, R99, R122, PT ;  /* 0x0000007a6300720c */ /* 0x000fe20003f84070 */
[----:B------:R-:W-:Y:S01]  /*5bc0*/  IMAD R225, R225, UR6, RZ ;  /* 0x00000006e1e17c24 */ /* 0x000fe2000f8e02ff */
[----:B------:R-:W-:Y:S01]  /*5bd0*/  SEL R241, R161, R148, !P1 ;  /* 0x00000094a1f17207 */ /* 0x000fe20004800000 */
[----:B------:R-:W-:Y:S01]  /*5be0*/  @!P3 IMAD.IADD R120, R120, 0x1, -R99 ;  /* 0x000000017878b824 */ /* 0x000fe200078e0a63 */
[----:B------:R-:W-:Y:S01]  /*5bf0*/  ISETP.GT.U32.AND P6, PT, R99, R121, PT ;  /* 0x000000796300720c */ /* 0x000fe20003fc4070 */
[----:B------:R-:W-:Y:S01]  /*5c00*/  IMAD.MOV.U32 R162, RZ, RZ, R226 ;  /* 0x000000ffffa27224 */ /* 0x000fe200078e00e2 */
[----:B------:R-:W-:Y:S01]  /*5c10*/  IADD3 R226, P3, PT, R225, R97, RZ ;  /* 0x00000061e1e27210 */ /* 0x000fe20007f7e0ff */
[----:B------:R-:W-:Y:S02]  /*5c20*/  IMAD R241, R241, UR6, RZ ;  /* 0x00000006f1f17c24 */ /* 0x000fe4000f8e02ff */
[----:B------:R-:W-:Y:S01]  /*5c30*/  @!P5 IMAD.MOV R120, RZ, RZ, -R120 ;  /* 0x000000ffff78d224 */ /* 0x000fe200078e0a78 */
[----:B------:R-:W-:Y:S01]  /*5c40*/  ISETP.GE.AND P5, PT, R167, RZ, PT ;  /* 0x000000ffa700720c */ /* 0x000fe20003fa6270 */
[----:B------:R-:W-:Y:S01]  /*5c50*/  IMAD.MOV.U32 R166, RZ, RZ, R249 ;  /* 0x000000ffffa67224 */ /* 0x000fe200078e00f9 */
[----:B------:R-:W-:-:S02]  /*5c60*/  LEA.HI.X.SX32 R225, R225, R96, 0x1, P3 ;  /* 0x00000060e1e17211 */ /* 0x000fc400018f0eff */
[----:B------:R-:W-:Y:S01]  /*5c70*/  IADD3 R242, P3, PT, R241, R97, RZ ;  /* 0x00000061f1f27210 */ /* 0x000fe20007f7e0ff */
[--C-:B------:R-:W-:Y:S01]  /*5c80*/  @!P4 IMAD.IADD R122, R122, 0x1, -R99.reuse ;  /* 0x000000017a7ac824 */ /* 0x100fe200078e0a63 */
[----:B------:R-:W-:Y:S02]  /*5c90*/  SEL R249, R161, R142, !P1 ;  /* 0x0000008ea1f97207 */ /* 0x000fe40004800000 */
[----:B------:R-:W-:Y:S02]  /*5ca0*/  ISETP.GT.U32.AND P4, PT, R99, R124, PT ;  /* 0x0000007c6300720c */ /* 0x000fe40003f84070 */
[----:B------:R-:W-:Y:S01]  /*5cb0*/  LEA.HI.X.SX32 R241, R241, R96, 0x1, P3 ;  /* 0x00000060f1f17211 */ /* 0x000fe200018f0eff */
[----:B------:R-:W-:Y:S01]  /*5cc0*/  @!P6 IMAD.IADD R121, R121, 0x1, -R99 ;  /* 0x000000017979e824 */ /* 0x000fe200078e0a63 */
[----:B------:R-:W-:Y:S01]  /*5cd0*/  ISETP.GT.U32.AND P3, PT, R99, R123, PT ;  /* 0x0000007b6300720c */ /* 0x000fe20003f64070 */
[----:B------:R-:W-:Y:S01]  /*5ce0*/  IMAD R249, R249, UR6, RZ ;  /* 0x00000006f9f97c24 */ /* 0x000fe2000f8e02ff */
[----:B------:R-:W-:Y:S01]  /*5cf0*/  SEL R142, R161, R143, !P1 ;  /* 0x0000008fa18e7207 */ /* 0x000fe20004800000 */
[----:B------:R-:W-:Y:S01]  /*5d00*/  @!P5 IMAD.MOV R121, RZ, RZ, -R121 ;  /* 0x000000ffff79d224 */ /* 0x000fe200078e0a79 */
[----:B------:R-:W-:-:S02]  /*5d10*/  ISETP.GE.AND P6, PT, R250, RZ, PT ;  /* 0x000000fffa00720c */ /* 0x000fc40003fc6270 */
[CC--:B------:R-:W-:Y:S01]  /*5d20*/  IADD3 R250, P5, PT, R249.reuse, R97.reuse, RZ ;  /* 0x00000061f9fa7210 */ /* 0x0c0fe20007fbe0ff */
[----:B------:R-:W-:Y:S01]  /*5d30*/  IMAD R142, R142, UR6, RZ ;  /* 0x000000068e8e7c24 */ /* 0x000fe2000f8e02ff */
[----:B------:R-:W-:Y:S01]  /*5d40*/  LOP3.LUT R12, R0, 0xc2, RZ, 0xfc, !PT ;  /* 0x000000c2000c7812 */ /* 0x000fe200078efcff */
[--C-:B------:R-:W-:Y:S01]  /*5d50*/  @!P4 IMAD.IADD R124, R124, 0x1, -R99.reuse ;  /* 0x000000017c7cc824 */ /* 0x100fe200078e0a63 */
[----:B------:R-:W-:Y:S02]  /*5d60*/  LEA.HI.X.SX32 R249, R249, R96, 0x1, P5 ;  /* 0x00000060f9f97211 */ /* 0x000fe400028f0eff */
[C---:B------:R-:W-:Y:S01]  /*5d70*/  IADD3 R15, P5, PT, R142.reuse, R97, RZ ;  /* 0x000000618e0f7210 */ /* 0x040fe20007fbe0ff */
[----:B------:R-:W-:Y:S01]  /*5d80*/  @!P3 IMAD.IADD R123, R123, 0x1, -R99 ;  /* 0x000000017b7bb824 */ /* 0x000fe200078e0a63 */
[----:B------:R-:W-:Y:S02]  /*5d90*/  IABS R107, R12 ;  /* 0x0000000c006b7213 */ /* 0x000fe40000000000 */
[----:B------:R-:W-:-:S02]  /*5da0*/  LEA.HI.X.SX32 R16, R142, R96, 0x1, P5 ;  /* 0x000000608e107211 */ /* 0x000fc400028f0eff */
[C---:B------:R-:W-:Y:S01]  /*5db0*/  ISETP.GT.U32.AND P5, PT, R99.reuse, R124, PT ;  /* 0x0000007c6300720c */ /* 0x040fe20003fa4070 */
[----:B------:R-:W-:Y:S01]  /*5dc0*/  IMAD.HI.U32 R80, R98, R107, RZ ;  /* 0x0000006b62507227 */ /* 0x000fe200078e00ff */
[----:B------:R-:W-:Y:S02]  /*5dd0*/  LOP3.LUT R198, R0, 0xda, RZ, 0xfc, !PT ;  /* 0x000000da00c67812 */ /* 0x000fe400078efcff */
[C---:B------:R-:W-:Y:S01]  /*5de0*/  ISETP.GT.U32.AND P3, PT, R99.reuse, R123, PT ;  /* 0x0000007b6300720c */ /* 0x040fe20003f64070 */
[----:B------:R-:W-:Y:S01]  /*5df0*/  @!P6 IMAD.MOV R122, RZ, RZ, -R122 ;  /* 0x000000ffff7ae224 */ /* 0x000fe200078e0a7a */
[----:B------:R-:W-:Y:S01]  /*5e00*/  IABS R88, R198 ;  /* 0x000000c600587213 */ /* 0x000fe20000000000 */
[----:B------:R-:W-:Y:S01]  /*5e10*/  IMAD.MOV R80, RZ, RZ, -R80 ;  /* 0x000000ffff507224 */ /* 0x000fe200078e0a50 */
[----:B------:R-:W-:Y:S02]  /*5e20*/  ISETP.GE.AND P6, PT, R162, RZ, PT ;  /* 0x000000ffa200720c */ /* 0x000fe40003fc6270 */
[C---:B------:R-:W-:Y:S01]  /*5e30*/  ISETP.GT.U32.AND P4, PT, R99.reuse, R125, PT ;  /* 0x0000007d6300720c */ /* 0x040fe20003f84070 */
[----:B------:R-:W-:Y:S01]  /*5e40*/  IMAD R107, R99, R80, R107 ;  /* 0x00000050636b7224 */ /* 0x000fe200078e026b */
[----:B------:R-:W-:Y:S01]  /*5e50*/  SEL R77, R161, R77, !P1 ;  /* 0x0000004da14d7207 */ /* 0x000fe20004800000 */
[----:B------:R-:W-:Y:S01]  /*5e60*/  IMAD.HI.U32 R80, R98, R88, RZ ;  /* 0x0000005862507227 */ /* 0x000fe200078e00ff */
[----:B------:R-:W-:-:S03]  /*5e70*/  LOP3.LUT R191, R0, 0xf2, RZ, 0xfc, !PT ;  /* 0x000000f200bf7812 */ /* 0x000fc600078efcff */
[--C-:B------:R-:W-:Y:S01]  /*5e80*/  @!P5 IMAD.IADD R124, R124, 0x1, -R99.reuse ;  /* 0x000000017c7cd824 */ /* 0x100fe200078e0a63 */
[----:B------:R-:W-:Y:S01]  /*5e90*/  ISETP.GE.AND P5, PT, R166, RZ, PT ;  /* 0x000000ffa600720c */ /* 0x000fe20003fa6270 */
[----:B------:R-:W-:Y:S01]  /*5ea0*/  IMAD.MOV R80, RZ, RZ, -R80 ;  /* 0x000000ffff507224 */ /* 0x000fe200078e0a50 */
[----:B------:R-:W-:Y:S01]  /*5eb0*/  IABS R87, R191 ;  /* 0x000000bf00577213 */ /* 0x000fe20000000000 */
[----:B------:R-:W-:Y:S01]  /*5ec0*/  @!P3 IMAD.IADD R123, R123, 0x1, -R99 ;  /* 0x000000017b7bb824 */ /* 0x000fe200078e0a63 */
[----:B------:R-:W-:Y:S01]  /*5ed0*/  LOP3.LUT R201, R0, 0xd2, RZ, 0xfc, !PT ;  /* 0x000000d200c97812 */ /* 0x000fe200078efcff */
[----:B------:R-:W-:Y:S02]  /*5ee0*/  IMAD R77, R77, UR6, RZ ;  /* 0x000000064d4d7c24 */ /* 0x000fe4000f8e02ff */
[----:B------:R-:W-:Y:S01]  /*5ef0*/  IMAD R88, R99, R80, R88 ;  /* 0x0000005063587224 */ /* 0x000fe200078e0258 */
[----:B------:R-:W-:Y:S01]  /*5f00*/  IABS R91, R201 ;  /* 0x000000c9005b7213 */ /* 0x000fe20000000000 */
[----:B------:R-:W-:Y:S01]  /*5f10*/  @!P6 IMAD.MOV R123, RZ, RZ, -R123 ;  /* 0x000000ffff7be224 */ /* 0x000fe200078e0a7b */
[----:B------:R-:W-:Y:S01]  /*5f20*/  IADD3 R9, P6, PT, R77, R97, RZ ;  /* 0x000000614d097210 */ /* 0x000fe20007fde0ff */
[----:B------:R-:W-:-:S04]  /*5f30*/  IMAD.HI.U32 R80, R98, R87, RZ ;  /* 0x0000005762507227 */ /* 0x000fc800078e00ff */
[----:B------:R-:W-:Y:S01]  /*5f40*/  @!P4 IMAD.IADD R125, R125, 0x1, -R99 ;  /* 0x000000017d7dc824 */ /* 0x000fe200078e0a63 */
[----:B------:R-:W-:Y:S01]  /*5f50*/  LEA.HI.X.SX32 R10, R77, R96, 0x1, P6 ;  /* 0x000000604d0a7211 */ /* 0x000fe200030f0eff */
[----:B------:R-:W-:Y:S01]  /*5f60*/  IMAD.MOV R80, RZ, RZ, -R80 ;  /* 0x000000ffff507224 */ /* 0x000fe200078e0a50 */
[--C-:B------:R-:W-:Y:S01]  /*5f70*/  LOP3.LUT R230, R100, 0x4, R101.reuse, 0xfe, !PT ;  /* 0x0000000464e67812 */ /* 0x100fe200078efe65 */
[----:B------:R-:W-:Y:S01]  /*5f80*/  IMAD.HI.U32 R79, R98, R91, RZ ;  /* 0x0000005b624f7227 */ /* 0x000fe200078e00ff */
[----:B------:R-:W-:Y:S02]  /*5f90*/  LOP3.LUT R11, R100, 0x1c, R101, 0xfe, !PT ;  /* 0x0000001c640b7812 */ /* 0x000fe400078efe65 */
[C---:B------:R-:W-:Y:S01]  /*5fa0*/  ISETP.GT.U32.AND P6, PT, R99.reuse, R125, PT ;  /* 0x0000007d6300720c */ /* 0x040fe20003fc4070 */
[----:B------:R-:W-:Y:S01]  /*5fb0*/  @!P5 IMAD.MOV R124, RZ, RZ, -R124 ;  /* 0x000000ffff7cd224 */ /* 0x000fe200078e0a7c */
[C---:B------:R-:W-:Y:S01]  /*5fc0*/  ISETP.GT.U32.AND P5, PT, R99.reuse, R127, PT ;  /* 0x0000007f6300720c */ /* 0x040fe20003fa4070 */
[----:B------:R-:W-:Y:S01]  /*5fd0*/  IMAD R87, R99, R80, R87 ;  /* 0x0000005063577224 */ /* 0x000fe200078e0257 */
[----:B------:R-:W-:Y:S01]  /*5fe0*/  IABS R85, R230 ;  /* 0x000000e600557213 */ /* 0x000fe20000000000 */
[----:B------:R-:W-:Y:S01]  /*5ff0*/  IMAD.MOV R79, RZ, RZ, -R79 ;  /* 0x000000ffff4f7224 */ /* 0x000fe200078e0a4f */
[----:B------:R-:W-:-:S02]  /*6000*/  IABS R80, R11 ;  /* 0x0000000b00507213 */ /* 0x000fc40000000000 */
[C---:B------:R-:W-:Y:S01]  /*6010*/  ISETP.GT.U32.AND P3, PT, R99.reuse, R126, PT ;  /* 0x0000007e6300720c */ /* 0x040fe20003f64070 */
[----:B------:R-:W-:Y:S01]  /*6020*/  IMAD R91, R99, R79, R91 ;  /* 0x0000004f635b7224 */ /* 0x000fe200078e025b */
[----:B------:R-:W-:Y:S01]  /*6030*/  SEL R147, R161, R74, !P1 ;  /* 0x0000004aa1937207 */ /* 0x000fe20004800000 */
[----:B------:R-:W-:Y:S01]  /*6040*/  IMAD.HI.U32 R79, R98, R85, RZ ;  /* 0x00000055624f7227 */ /* 0x000fe200078e00ff */
[----:B------:R-:W-:-:S03]  /*6050*/  LOP3.LUT R205, R100, 0x14, R101, 0xfe, !PT ;  /* 0x0000001464cd7812 */ /* 0x000fc600078efe65 */
[----:B------:R-:W-:Y:S01]  /*6060*/  IMAD.HI.U32 R71, R98, R80, RZ ;  /* 0x0000005062477227 */ /* 0x000fe200078e00ff */
[----:B------:R0:W-:Y:S01]  /*6070*/  STL [R1+0x28c], R7 ;  /* 0x00028c0701007387 */ /* 0x0001e20000100800 */
[----:B------:R-:W-:Y:S02]  /*6080*/  IABS R83, R205 ;  /* 0x000000cd00537213 */ /* 0x000fe40000000000 */
[----:B------:R-:W-:Y:S02]  /*6090*/  IMAD R147, R147, UR6, RZ ;  /* 0x0000000693937c24 */ /* 0x000fe4000f8e02ff */
[----:B------:R-:W-:Y:S02]  /*60a0*/  IMAD.MOV R79, RZ, RZ, -R79 ;  /* 0x000000ffff4f7224 */ /* 0x000fe400078e0a4f */
[----:B------:R-:W-:Y:S02]  /*60b0*/  IMAD.MOV R71, RZ, RZ, -R71 ;  /* 0x000000ffff477224 */ /* 0x000fe400078e0a47 */
[----:B------:R-:W-:Y:S01]  /*60c0*/  @!P6 IMAD.IADD R125, R125, 0x1, -R99 ;  /* 0x000000017d7de824 */ /* 0x000fe200078e0a63 */
[----:B0-----:R-:W-:Y:S01]  /*60d0*/  LOP3.LUT R7, R100, 0x24, R101, 0xfe, !PT ;  /* 0x0000002464077812 */ /* 0x001fe200078efe65 */
[----:B------:R-:W-:Y:S01]  /*60e0*/  IMAD.MOV.U32 R167, RZ, RZ, R221 ;  /* 0x000000ffffa77224 */ /* 0x000fe200078e00dd */
[----:B------:R-:W-:Y:S01]  /*60f0*/  ISETP.GT.U32.AND P6, PT, R99, R128, PT ;  /* 0x000000806300720c */ /* 0x000fe20003fc4070 */
[----:B------:R-:W-:Y:S01]  /*6100*/  @!P5 IMAD.IADD R127, R127, 0x1, -R99 ;  /* 0x000000017f7fd824 */ /* 0x000fe200078e0a63 */
[----:B------:R-:W-:Y:S01]  /*6110*/  IADD3 R25, P5, PT, R147, R97, RZ ;  /* 0x0000006193197210 */ /* 0x000fe20007fbe0ff */
[----:B------:R-:W-:-:S02]  /*6120*/  IMAD R85, R99, R79, R85 ;  /* 0x0000004f63557224 */ /* 0x000fc400078e0255 */
[----:B------:R-:W-:Y:S01]  /*6130*/  IMAD R80, R99, R71, R80 ;  /* 0x0000004763507224 */ /* 0x000fe200078e0250 */
[----:B------:R-:W-:Y:S01]  /*6140*/  IABS R71, R7 ;  /* 0x0000000700477213 */ /* 0x000fe20000000000 */
[----:B------:R-:W-:Y:S01]  /*6150*/  IMAD.HI.U32 R79, R98, R83, RZ ;  /* 0x00000053624f7227 */ /* 0x000fe200078e00ff */
[----:B------:R-:W-:-:S03]  /*6160*/  LEA.HI.X.SX32 R26, R147, R96, 0x1, P5 ;  /* 0x00000060931a7211 */ /* 0x000fc600028f0eff */
[----:B------:R-:W-:Y:S01]  /*6170*/  @!P3 IMAD.IADD R126, R126, 0x1, -R99 ;  /* 0x000000017e7eb824 */ /* 0x000fe200078e0a63 */
[----:B------:R-:W-:Y:S01]  /*6180*/  ISETP.GE.AND P3, PT, R167, RZ, PT ;  /* 0x000000ffa700720c */ /* 0x000fe20003f66270 */
[----:B------:R-:W-:Y:S01]  /*6190*/  IMAD.MOV.U32 R162, RZ, RZ, R163 ;  /* 0x000000ffffa27224 */ /* 0x000fe200078e00a3 */
[----:B------:R-:W-:Y:S01]  /*61a0*/  ISETP.GT.U32.AND P5, PT, R99, R127, PT ;  /* 0x0000007f6300720c */ /* 0x000fe20003fa4070 */
[----:B------:R-:W-:Y:S01]  /*61b0*/  IMAD.MOV.U32 R163, RZ, RZ, R237 ;  /* 0x000000ffffa37224 */ /* 0x000fe200078e00ed */
[C---:B------:R-:W-:Y:S01]  /*61c0*/  LOP3.LUT R237, R100.reuse, 0x44, R101, 0xfe, !PT ;  /* 0x0000004464ed7812 */ /* 0x040fe200078efe65 */
[----:B------:R-:W-:Y:S01]  /*61d0*/  IMAD.MOV R79, RZ, RZ, -R79 ;  /* 0x000000ffff4f7224 */ /* 0x000fe200078e0a4f */
[----:B------:R-:W-:Y:S01]  /*61e0*/  LOP3.LUT R3, R100, 0x2c, R101, 0xfe, !PT ;  /* 0x0000002c64037812 */ /* 0x000fe200078efe65 */
[----:B------:R-:W-:Y:S01]  /*61f0*/  IMAD.HI.U32 R81, R98, R71, RZ ;  /* 0x0000004762517227 */ /* 0x000fe200078e00ff */
[----:B------:R-:W-:-:S03]  /*6200*/  IABS R142, R237 ;  /* 0x000000ed008e7213 */ /* 0x000fc60000000000 */
[C---:B------:R-:W-:Y:S01]  /*6210*/  IMAD R83, R99.reuse, R79, R83 ;  /* 0x0000004f63537224 */ /* 0x040fe200078e0253 */
[----:B------:R-:W-:Y:S01]  /*6220*/  IABS R79, R3 ;  /* 0x00000003004f7213 */ /* 0x000fe20000000000 */
[----:B------:R-:W-:Y:S01]  /*6230*/  IMAD.MOV R81, RZ, RZ, -R81 ;  /* 0x000000ffff517224 */ /* 0x000fe200078e0a51 */
[----:B------:R-:W-:Y:S01]  /*6240*/  LOP3.LUT R221, R100, 0x3c, R101, 0xfe, !PT ;  /* 0x0000003c64dd7812 */ /* 0x000fe200078efe65 */
[----:B------:R-:W-:Y:S01]  /*6250*/  @!P6 IMAD.IADD R128, R128, 0x1, -R99 ;  /* 0x000000018080e824 */ /* 0x000fe200078e0a63 */
[----:B------:R-:W-:Y:S01]  /*6260*/  LOP3.LUT R214, R100, 0x34, R101, 0xfe, !PT ;  /* 0x0000003464d67812 */ /* 0x000fe200078efe65 */
[C---:B------:R-:W-:Y:S01]  /*6270*/  IMAD R81, R99.reuse, R81, R71 ;  /* 0x0000005163517224 */ /* 0x040fe200078e0247 */
[----:B------:R-:W-:Y:S01]  /*6280*/  IABS R77, R221 ;  /* 0x000000dd004d7213 */ /* 0x000fe20000000000 */
[----:B------:R-:W-:Y:S01]  /*6290*/  IMAD.HI.U32 R74, R98, R142, RZ ;  /* 0x0000008e624a7227 */ /* 0x000fe200078e00ff */
[----:B------:R-:W-:-:S03]  /*62a0*/  ISETP.GT.U32.AND P6, PT, R99, R128, PT ;  /* 0x000000806300720c */ /* 0x000fc60003fc4070 */
[----:B------:R-:W-:-:S04]  /*62b0*/  IMAD.HI.U32 R71, R98, R79, RZ ;  /* 0x0000004f62477227 */ /* 0x000fc800078e00ff */
[----:B------:R-:W-:Y:S01]  /*62c0*/  @!P3 IMAD.MOV R125, RZ, RZ, -R125 ;  /* 0x000000ffff7db224 */ /* 0x000fe200078e0a7d */
[----:B------:R-:W-:Y:S01]  /*62d0*/  ISETP.GT.U32.AND P3, PT, R99, R129, PT ;  /* 0x000000816300720c */ /* 0x000fe20003f64070 */
[----:B------:R-:W-:Y:S01]  /*62e0*/  IMAD.MOV R74, RZ, RZ, -R74 ;  /* 0x000000ffff4a7224 */ /* 0x000fe200078e0a4a */
[----:B------:R-:W-:Y:S01]  /*62f0*/  IABS R78, R214 ;  /* 0x000000d6004e7213 */ /* 0x000fe20000000000 */
[----:B------:R-:W-:Y:S01]  /*6300*/  @!P5 IMAD.IADD R127, R127, 0x1, -R99 ;  /* 0x000000017f7fd824 */ /* 0x000fe200078e0a63 */
[----:B------:R-:W-:Y:S01]  /*6310*/  ISETP.GE.AND P5, PT, R252, RZ, PT ;  /* 0x000000fffc00720c */ /* 0x000fe20003fa6270 */
[----:B------:R-:W-:Y:S02]  /*6320*/  IMAD.MOV R71, RZ, RZ, -R71 ;  /* 0x000000ffff477224 */ /* 0x000fe400078e0a47 */
[----:B------:R-:W-:Y:S01]  /*6330*/  IMAD.HI.U32 R143, R98, R77, RZ ;  /* 0x0000004d628f7227 */ /* 0x000fe200078e00ff */
[----:B------:R-:W-:Y:S03]  /*6340*/  STL [R1+0x554], R14 ;  /* 0x0005540e01007387 */ /* 0x000fe60000100800 */
[----:B------:R-:W-:Y:S01]  /*6350*/  IMAD R74, R99, R74, R142 ;  /* 0x0000004a634a7224 */ /* 0x000fe200078e028e */
[----:B------:R-:W-:Y:S01]  /*6360*/  SEL R142, R161, R76, !P1 ;  /* 0x0000004ca18e7207 */ /* 0x000fe20004800000 */
[----:B------:R-:W-:Y:S01]  /*6370*/  IMAD R79, R99, R71, R79 ;  /* 0x00000047634f7224 */ /* 0x000fe200078e024f */
[----:B------:R-:W-:Y:S01]  /*6380*/  LOP3.LUT R164, R100, 0x54, R101, 0xfe, !PT ;  /* 0x0000005464a47812 */ /* 0x000fe200078efe65 */
[----:B------:R-:W-:Y:S01]  /*6390*/  IMAD.HI.U32 R71, R98, R78, RZ ;  /* 0x0000004e62477227 */ /* 0x000fe200078e00ff */
[----:B------:R-:W-:Y:S03]  /*63a0*/  STL [R1+0x550], R13 ;  /* 0x0005500d01007387 */ /* 0x000fe60000100800 */
[----:B------:R-:W-:Y:S01]  /*63b0*/  IMAD.MOV R143, RZ, RZ, -R143 ;  /* 0x000000ffff8f7224 */ /* 0x000fe200078e0a8f */
[----:B------:R-:W-:Y:S01]  /*63c0*/  STL [R1+0x54c], R12 ;  /* 0x00054c0c01007387 */ /* 0x000fe20000100800 */
[----:B------:R-:W-:-:S02]  /*63d0*/  IMAD.MOV R71, RZ, RZ, -R71 ;  /* 0x000000ffff477224 */ /* 0x000fc400078e0a47 */
[----:B------:R-:W-:Y:S01]  /*63e0*/  IMAD R77, R99, R143, R77 ;  /* 0x0000008f634d7224 */ /* 0x000fe200078e024d */
[----:B------:R-:W-:Y:S01]  /*63f0*/  STL [R1+0x548], R176 ;  /* 0x000548b001007387 */ /* 0x000fe20000100800 */
[--C-:B------:R-:W-:Y:S01]  /*6400*/  @!P6 IMAD.IADD R128, R128, 0x1, -R99.reuse ;  /* 0x000000018080e824 */ /* 0x100fe200078e0a63 */
[----:B------:R-:W-:Y:S01]  /*6410*/  IABS R143, R164 ;  /* 0x000000a4008f7213 */ /* 0x000fe20000000000 */
[----:B------:R-:W-:Y:S01]  /*6420*/  IMAD R142, R142, UR6, RZ ;  /* 0x000000068e8e7c24 */ /* 0x000fe2000f8e02ff */
[----:B------:R-:W-:Y:S01]  /*6430*/  STL [R1+0x544], R201 ;  /* 0x000544c901007387 */ /* 0x000fe20000100800 */
[----:B------:R-:W-:-:S03]  /*6440*/  @!P3 IMAD.IADD R129, R129, 0x1, -R99 ;  /* 0x000000018181b824 */ /* 0x000fc600078e0a63 */
[----:B------:R-:W-:Y:S01]  /*6450*/  STL [R1+0x540], R198 ;  /* 0x000540c601007387 */ /* 0x000fe20000100800 */
[----:B------:R-:W-:Y:S01]  /*6460*/  IMAD R78, R99, R71, R78 ;  /* 0x00000047634e7224 */ /* 0x000fe200078e024e */
[----:B------:R-:W-:Y:S01]  /*6470*/  SEL R71, R161, R75, !P1 ;  /* 0x0000004ba1477207 */ /* 0x000fe20004800000 */
[----:B------:R-:W-:Y:S01]  /*6480*/  @!P5 IMAD.MOV R128, RZ, RZ, -R128 ;  /* 0x000000ffff80d224 */ /* 0x000fe200078e0a80 */
[----:B------:R-:W-:Y:S01]  /*6490*/  STL [R1+0x53c], R186 ;  /* 0x00053cba01007387 */ /* 0x000fe20000100800 */
[----:B------:R-:W-:Y:S01]  /*64a0*/  IADD3 R23, P5, PT, R142, R97, RZ ;  /* 0x000000618e177210 */ /* 0x000fe20007fbe0ff */
[----:B------:R-:W-:Y:S02]  /*64b0*/  IMAD.MOV.U32 R76, RZ, RZ, R143 ;  /* 0x000000ffff4c7224 */ /* 0x000fe400078e008f */
[----:B------:R-:W-:Y:S01]  /*64c0*/  STL [R1+0x538], R178 ;  /* 0x000538b201007387 */ /* 0x000fe20000100800 */
[----:B------:R-:W-:-:S03]  /*64d0*/  ISETP.GT.U32.AND P3, PT, R99, R129, PT ;  /* 0x000000816300720c */ /* 0x000fc60003f64070 */
[----:B------:R-:W-:Y:S01]  /*64e0*/  STL [R1+0x534], R191 ;  /* 0x000534bf01007387 */ /* 0x000fe20000100800 */
[----:B------:R-:W-:-:S03]  /*64f0*/  LEA.HI.X.SX32 R24, R142, R96, 0x1, P5 ;  /* 0x000000608e187211 */ /* 0x000fc600028f0eff */
[----:B------:R-:W-:Y:S01]  /*6500*/  STL [R1+0x530], R183 ;  /* 0x000530b701007387 */ /* 0x000fe20000100800 */
[----:B------:R-:W-:-:S03]  /*6510*/  IMAD R71, R71, UR6, RZ ;  /* 0x0000000647477c24 */ /* 0x000fc6000f8e02ff */
[----:B------:R-:W-:Y:S01]  /*6520*/  STL [R1+0x4a8], R230 ;  /* 0x0004a8e601007387 */ /* 0x000fe20000100800 */
[----:B------:R-:W-:Y:S01]  /*6530*/  IMAD.HI.U32 R143, R98, R76, RZ ;  /* 0x0000004c628f7227 */ /* 0x000fe200078e00ff */
[----:B------:R-:W-:Y:S02]  /*6540*/  ISETP.GE.AND P5, PT, R251, RZ, PT ;  /* 0x000000fffb00720c */ /* 0x000fe40003fa6270 */
[----:B------:R-:W-:Y:S04]  /*6550*/  STL [R1+0x4a4], R159 ;  /* 0x0004a49f01007387 */ /* 0x000fe80000100800 */
[----:B------:R-:W-:Y:S04]  /*6560*/  STL [R1+0x4a0], R205 ;  /* 0x0004a0cd01007387 */ /* 0x000fe80000100800 */
[----:B------:R-:W-:Y:S01]  /*6570*/  STL [R1+0x49c], R11 ;  /* 0x00049c0b01007387 */ /* 0x000fe20000100800 */
[----:B------:R-:W-:-:S03]  /*6580*/  IMAD.MOV R143, RZ, RZ, -R143 ;  /* 0x000000ffff8f7224 */ /* 0x000fc600078e0a8f */
[----:B------:R-:W-:Y:S01]  /*6590*/  STL [R1+0x34c], R17 ;  /* 0x00034c1101007387 */ /* 0x000fe20000100800 */
[----:B------:R-:W-:-:S03]  /*65a0*/  SEL R70, R161, R70, !P1 ;  /* 0x00000046a1467207 */ /* 0x000fc60004800000 */
[----:B------:R-:W-:Y:S01]  /*65b0*/  STL [R1+0x348], R18 ;  /* 0x0003481201007387 */ /* 0x000fe20000100800 */
[----:B------:R-:W-:-:S03]  /*65c0*/  IADD3 R27, P4, PT, R71, R97, RZ ;  /* 0x00000061471b7210 */ /* 0x000fc60007f9e0ff */
[----:B------:R-:W-:Y:S04]  /*65d0*/  STL [R1+0x498], R7 ;  /* 0x0004980701007387 */ /* 0x000fe80000100800 */
[----:B------:R-:W-:Y:S01]  /*65e0*/  STL [R1+0x494], R3 ;  /* 0x0004940301007387 */ /* 0x000fe20000100800 */
[----:B------:R-:W-:-:S03]  /*65f0*/  LOP3.LUT R165, R100, 0x4c, R101, 0xfe, !PT ;  /* 0x0000004c64a57812 */ /* 0x000fc600078efe65 */
[----:B------:R-:W-:Y:S01]  /*6600*/  STL [R1+0x490], R214 ;  /* 0x000490d601007387 */ /* 0x000fe20000100800 */
[----:B------:R-:W-:-:S03]  /*6610*/  IMAD R76, R99, R143, R76 ;  /* 0x0000008f634c7224 */ /* 0x000fc600078e024c */
[----:B------:R-:W-:Y:S01]  /*6620*/  STL [R1+0x14], R15 ;  /* 0x0000140f01007387 */ /* 0x000fe20000100800 */
[----:B------:R-:W-:Y:S01]  /*6630*/  LEA.HI.X.SX32 R28, R71, R96, 0x1, P4 ;  /* 0x00000060471c7211 */ /* 0x000fe200020f0eff */
[----:B------:R-:W-:Y:S02]  /*6640*/  @!P3 IMAD.IADD R129, R129, 0x1, -R99 ;  /* 0x000000018181b824 */ /* 0x000fe400078e0a63 */
[----:B------:R-:W-:Y:S01]  /*6650*/  STL [R1+0x10], R16 ;  /* 0x0000101001007387 */ /* 0x000fe20000100800 */
[----:B------:R-:W-:-:S03]  /*6660*/  IMAD R143, R70, UR6, RZ ;  /* 0x00000006468f7c24 */ /* 0x000fc6000f8e02ff */
[----:B------:R-:W-:Y:S04]  /*6670*/  STL [R1+0x48c], R221 ;  /* 0x00048cdd01007387 */ /* 0x000fe80000100800 */
[----:B------:R-:W-:Y:S01]  /*6680*/  STL [R1+0x488], R237 ;  /* 0x000488ed01007387 */ /* 0x000fe20000100800 */
[----:B------:R-:W-:-:S03]  /*6690*/  LOP3.LUT R144, R100, 0x5c, R101, 0xfe, !PT ;  /* 0x0000005c64907812 */ /* 0x000fc600078efe65 */
[----:B------:R-:W-:Y:S01]  /*66a0*/  STL [R1+0x34], R9 ;  /* 0x0000340901007387 */ /* 0x000fe20000100800 */
[----:B------:R-:W-:-:S03]  /*66b0*/  @!P5 IMAD.MOV R129, RZ, RZ, -R129 ;  /* 0x000000ffff81d224 */ /* 0x000fc600078e0a81 */
[----:B------:R-:W-:Y:S01]  /*66c0*/  STL [R1+0x30], R10 ;  /* 0x0000300a01007387 */ /* 0x000fe20000100800 */
[----:B------:R-:W-:-:S03]  /*66d0*/  IADD3 R21, P5, PT, R143, R97, RZ ;  /* 0x000000618f157210 */ /* 0x000fc60007fbe0ff */
[----:B------:R-:W-:Y:S01]  /*66e0*/  STL [R1+0x54], R27 ;  /* 0x0000541b01007387 */ /* 0x000fe20000100800 */
[----:B------:R-:W-:-:S03]  /*66f0*/  LOP3.LUT R4, R100, 0x64, R101, 0xfe, !PT ;  /* 0x0000006464047812 */ /* 0x000fc600078efe65 */
[----:B------:R-:W-:Y:S04]  /*6700*/  STL [R1+0x484], R165 ;  /* 0x000484a501007387 */ /* 0x000fe80000100800 */
[----:B------:R-:W-:Y:S01]  /*6710*/  STL [R1+0x50], R28 ;  /* 0x0000501c01007387 */ /* 0x000fe20000100800 */
[----:B------:R-:W-:-:S03]  /*6720*/  LEA.HI.X.SX32 R22, R143, R96, 0x1, P5 ;  /* 0x000000608f167211 */ /* 0x000fc600028f0eff */
[----:B------:R-:W-:Y:S04]  /*6730*/  STL [R1+0x74], R25 ;  /* 0x0000741901007387 */ /* 0x000fe80000100800 */
[----:B------:R-:W-:Y:S04]  /*6740*/  STL [R1+0x70], R26 ;  /* 0x0000701a01007387 */ /* 0x000fe80000100800 */
[----:B------:R-:W-:Y:S04]  /*6750*/  STL [R1+0x480], R164 ;  /* 0x000480a401007387 */ /* 0x000fe80000100800 */
[----:B------:R-:W-:Y:S04]  /*6760*/  STL [R1+0x47c], R144 ;  /* 0x00047c9001007387 */ /* 0x000fe80000100800 */
[----:B------:R-:W-:Y:S01]  /*6770*/  STL [R1+0x94], R23 ;  /* 0x0000941701007387 */ /* 0x000fe20000100800 */
[----:B------:R-:W-:-:S03]  /*6780*/  LOP3.LUT R145, R100, 0x6c, R101, 0xfe, !PT ;  /* 0x0000006c64917812 */ /* 0x000fc600078efe65 */
[----:B------:R-:W-:Y:S01]  /*6790*/  STL [R1+0x90], R24 ;  /* 0x0000901801007387 */ /* 0x000fe20000100800 */
[----:B------:R-:W-:-:S03]  /*67a0*/  LOP3.LUT R146, R100, 0x74, R101, 0xfe, !PT ;  /* 0x0000007464927812 */ /* 0x000fc600078efe65 */
[----:B------:R0:W-:Y:S04]  /*67b0*/  STL [R1+0x478], R4 ;  /* 0x0004780401007387 */ /* 0x0001e80000100800 */
[----:B------:R-:W-:Y:S04]  /*67c0*/  STL [R1+0xb4], R21 ;  /* 0x0000b41501007387 */ /* 0x000fe80000100800 */
[----:B------:R-:W-:Y:S04]  /*67d0*/  STL [R1+0xb0], R22 ;  /* 0x0000b01601007387 */ /* 0x000fe80000100800 */
[----:B------:R-:W2:Y:S01]  /*67e0*/  LDL R101, [R1+0x478] ;  /* 0x0004780001657983 */ /* 0x000ea20000100800 */
[----:B------:R-:W-:-:S13]  /*67f0*/  ISETP.GT.U32.AND P4, PT, R99, R126, PT ;  /* 0x0000007e6300720c */ /* 0x000fda0003f84070 */
[----:B------:R-:W-:Y:S01]  /*6800*/  @!P4 IMAD.IADD R126, R126, 0x1, -R99 ;  /* 0x000000017e7ec824 */ /* 0x000fe200078e0a63 */
[----:B------:R-:W-:Y:S02]  /*6810*/  ISETP.GE.AND P4, PT, R162, RZ, PT ;  /* 0x000000ffa200720c */ /* 0x000fe40003f86270 */
[----:B------:R-:W-:-:S11]  /*6820*/  ISETP.GT.U32.AND P6, PT, R99, R130, PT ;  /* 0x000000826300720c */ /* 0x000fd60003fc4070 */
[----:B------:R-:W-:Y:S01]  /*6830*/  @!P4 IMAD.MOV R126, RZ, RZ, -R126 ;  /* 0x000000ffff7ec224 */ /* 0x000fe200078e0a7e */
[----:B------:R-:W-:Y:S01]  /*6840*/  ISETP.GE.AND P4, PT, R163, RZ, PT ;  /* 0x000000ffa300720c */ /* 0x000fe20003f86270 */
[----:B------:R-:W-:Y:S01]  /*6850*/  @!P6 IMAD.IADD R130, R130, 0x1, -R99 ;  /* 0x000000018282e824 */ /* 0x000fe200078e0a63 */
[----:B------:R-:W-:-:S11]  /*6860*/  ISETP.GT.U32.AND P3, PT, R99, R132, PT ;  /* 0x000000846300720c */ /* 0x000fd60003f64070 */
[----:B------:R-:W-:Y:S01]  /*6870*/  @!P4 IMAD.MOV R127, RZ, RZ, -R127 ;  /* 0x000000ffff7fc224 */ /* 0x000fe200078e0a7f */
[C---:B------:R-:W-:Y:S02]  /*6880*/  ISETP.GT.U32.AND P4, PT, R99.reuse, R131, PT ;  /* 0x000000836300720c */ /* 0x040fe40003f84070 */
[----:B------:R-:W-:Y:S01]  /*6890*/  ISETP.GT.U32.AND P6, PT, R99, R130, PT ;  /* 0x000000826300720c */ /* 0x000fe20003fc4070 */
[----:B------:R-:W-:Y:S01]  /*68a0*/  @!P3 IMAD.IADD R132, R132, 0x1, -R99 ;  /* 0x000000018484b824 */ /* 0x000fe200078e0a63 */
[----:B------:R-:W-:-:S09]  /*68b0*/  ISETP.GE.AND P3, PT, R243, RZ, PT ;  /* 0x000000fff300720c */ /* 0x000fd20003f66270 */
[--C-:B------:R-:W-:Y:S02]  /*68c0*/  @!P4 IMAD.IADD R131, R131, 0x1, -R99.reuse ;  /* 0x000000018383c824 */ /* 0x100fe400078e0a63 */
[----:B------:R-:W-:-:S03]  /*68d0*/  @!P6 IMAD.IADD R130, R130, 0x1, -R99 ;  /* 0x000000018282e824 */ /* 0x000fc600078e0a63 */
[C---:B------:R-:W-:Y:S02]  /*68e0*/  ISETP.GT.U32.AND P4, PT, R99.reuse, R131, PT ;  /* 0x000000836300720c */ /* 0x040fe40003f84070 */
[----:B------:R-:W-:Y:S02]  /*68f0*/  ISETP.GE.AND P6, PT, R244, RZ, PT ;  /* 0x000000fff400720c */ /* 0x000fe40003fc6270 */
[----:B------:R-:W-:Y:S02]  /*6900*/  ISETP.GT.U32.AND P5, PT, R99, R132, PT ;  /* 0x000000846300720c */ /* 0x000fe40003fa4070 */
[----:B------:R-:W-:-:S07]  /*6910*/  IABS R75, R165 ;  /* 0x000000a5004b7213 */ /* 0x000fce0000000000 */
[----:B------:R-:W-:Y:S02]  /*6920*/  @!P4 IMAD.IADD R131, R131, 0x1, -R99 ;  /* 0x000000018383c824 */ /* 0x000fe400078e0a63 */
[----:B------:R-:W-:Y:S01]  /*6930*/  @!P6 IMAD.MOV R130, RZ, RZ, -R130 ;  /* 0x000000ffff82e224 */ /* 0x000fe200078e0a82 */
[C---:B------:R-:W-:Y:S01]  /*6940*/  ISETP.GT.U32.AND P6, PT, R99.reuse, R133, PT ;  /* 0x000000856300720c */ /* 0x040fe20003fc4070 */
[----:B------:R-:W-:Y:S01]  /*6950*/  @!P3 IMAD.MOV R131, RZ, RZ, -R131 ;  /* 0x000000ffff83b224 */ /* 0x000fe200078e0a83 */
[C---:B------:R-:W-:Y:S01]  /*6960*/  ISETP.GT.U32.AND P3, PT, R99.reuse, R134, PT ;  /* 0x000000866300720c */ /* 0x040fe20003f64070 */
[----:B------:R-:W-:Y:S01]  /*6970*/  @!P5 IMAD.IADD R132, R132, 0x1, -R99 ;  /* 0x000000018484d824 */ /* 0x000fe200078e0a63 */
[----:B------:R-:W-:Y:S01]  /*6980*/  ISETP.GT.U32.AND P5, PT, R99, R135, PT ;  /* 0x000000876300720c */ /* 0x000fe20003fa4070 */
[----:B------:R-:W-:Y:S01]  /*6990*/  IMAD.HI.U32 R71, R98, R75, RZ ;  /* 0x0000004b62477227 */ /* 0x000fe200078e00ff */
[C---:B------:R-:W-:Y:S02]  /*69a0*/  SEL R143, R161.reuse, R73, !P1 ;  /* 0x00000049a18f7207 */ /* 0x040fe40004800000 */
[----:B------:R-:W-:Y:S01]  /*69b0*/  SEL R148, R161, R72, !P1 ;  /* 0x00000048a1947207 */ /* 0x000fe20004800000 */
[----:B------:R-:W-:-:S02]  /*69c0*/  IMAD.MOV R71, RZ, RZ, -R71 ;  /* 0x000000ffff477224 */ /* 0x000fc400078e0a47 */
[----:B------:R-:W-:Y:S02]  /*69d0*/  IMAD R143, R143, UR6, RZ ;  /* 0x000000068f8f7c24 */ /* 0x000fe4000f8e02ff */
[----:B------:R-:W-:Y:S02]  /*69e0*/  IMAD R148, R148, UR6, RZ ;  /* 0x0000000694947c24 */ /* 0x000fe4000f8e02ff */
[----:B------:R-:W-:Y:S02]  /*69f0*/  @!P6 IMAD.IADD R133, R133, 0x1, -R99 ;  /* 0x000000018585e824 */ /* 0x000fe400078e0a63 */
[----:B------:R-:W-:Y:S01]  /*6a00*/  IMAD R75, R99, R71, R75 ;  /* 0x00000047634b7224 */ /* 0x000fe200078e024b */
[----:B------:R-:W-:Y:S01]  /*6a10*/  IABS R71, R144 ;  /* 0x0000009000477213 */ /* 0x000fe20000000000 */
[--C-:B------:R-:W-:Y:S01]  /*6a20*/  @!P3 IMAD.IADD R134, R134, 0x1, -R99.reuse ;  /* 0x000000018686b824 */ /* 0x100fe200078e0a63 */
[-C--:B0-----:R-:W-:Y:S01]  /*6a30*/  IADD3 R4, P3, PT, R143, R97.reuse, RZ ;  /* 0x000000618f047210 */ /* 0x081fe20007f7e0ff */
[----:B------:R-:W-:Y:S01]  /*6a40*/  @!P5 IMAD.IADD R135, R135, 0x1, -R99 ;  /* 0x000000018787d824 */ /* 0x000fe200078e0a63 */
[----:B------:R-:W-:-:S02]  /*6a50*/  IADD3 R6, P6, PT, R148, R97, RZ ;  /* 0x0000006194067210 */ /* 0x000fc40007fde0ff */
[----:B------:R-:W-:Y:S01]  /*6a60*/  ISETP.GT.U32.AND P5, PT, R99, R133, PT ;  /* 0x000000856300720c */ /* 0x000fe20003fa4070 */
[----:B------:R-:W-:Y:S01]  /*6a70*/  IMAD.HI.U32 R142, R98, R71, RZ ;  /* 0x00000047628e7227 */ /* 0x000fe200078e00ff */
[-C--:B------:R-:W-:Y:S02]  /*6a80*/  LEA.HI.X.SX32 R5, R143, R96.reuse, 0x1, P3 ;  /* 0x000000608f057211 */ /* 0x080fe400018f0eff */
[C---:B------:R-:W-:Y:S02]  /*6a90*/  ISETP.GT.U32.AND P3, PT, R99.reuse, R135, PT ;  /* 0x000000876300720c */ /* 0x040fe40003f64070 */
[----:B------:R-:W-:Y:S02]  /*6aa0*/  LEA.HI.X.SX32 R8, R148, R96, 0x1, P6 ;  /* 0x0000006094087211 */ /* 0x000fe400030f0eff */
[----:B------:R-:W-:Y:S01]  /*6ab0*/  ISETP.GT.U32.AND P6, PT, R99, R134, PT ;  /* 0x000000866300720c */ /* 0x000fe20003fc4070 */
[----:B------:R-:W-:Y:S01]  /*6ac0*/  IMAD.MOV R142, RZ, RZ, -R142 ;  /* 0x000000ffff8e7224 */ /* 0x000fe200078e0a8e */
[----:B------:R-:W-:-:S03]  /*6ad0*/  IABS R147, R146 ;  /* 0x0000009200937213 */ /* 0x000fc60000000000 */
[----:B------:R-:W-:Y:S01]  /*6ae0*/  IMAD R70, R99, R142, R71 ;  /* 0x0000008e63467224 */ /* 0x000fe200078e0247 */
[----:B------:R-:W-:Y:S01]  /*6af0*/  IABS R142, R145 ;  /* 0x00000091008e7213 */ /* 0x000fe20000000000 */
[--C-:B------:R-:W-:Y:S01]  /*6b00*/  @!P5 IMAD.IADD R133, R133, 0x1, -R99.reuse ;  /* 0x000000018585d824 */ /* 0x100fe200078e0a63 */
[----:B------:R-:W-:Y:S01]  /*6b10*/  ISETP.GE.AND P5, PT, R228, RZ, PT ;  /* 0x000000ffe400720c */ /* 0x000fe20003fa6270 */
[----:B------:R-:W-:Y:S01]  /*6b20*/  @!P3 IMAD.IADD R135, R135, 0x1, -R99 ;  /* 0x000000018787b824 */ /* 0x000fe200078e0a63 */
[----:B------:R-:W-:Y:S01]  /*6b30*/  ISETP.LT.AND P3, PT, R2, R92, P0 ;  /* 0x0000005c0200720c */ /* 0x000fe20000761270 */
[----:B------:R-:W-:Y:S02]  /*6b40*/  IMAD.MOV.U32 R72, RZ, RZ, R142 ;  /* 0x000000ffff487224 */ /* 0x000fe400078e008e */
[----:B------:R-:W-:Y:S02]  /*6b50*/  IMAD.MOV.U32 R73, RZ, RZ, R147 ;  /* 0x000000ffff497224 */ /* 0x000fe400078e0093 */
[----:B------:R-:W-:Y:S01]  /*6b60*/  @!P6 IMAD.IADD R134, R134, 0x1, -R99 ;  /* 0x000000018686e824 */ /* 0x000fe200078e0a63 */
[----:B------:R-:W-:Y:S01]  /*6b70*/  ISETP.GE.AND P6, PT, R227, RZ, PT ;  /* 0x000000ffe300720c */ /* 0x000fe20003fc6270 */
[----:B------:R-:W-:-:S04]  /*6b80*/  IMAD.HI.U32 R142, R98, R72, RZ ;  /* 0x00000048628e7227 */ /* 0x000fc800078e00ff */
[----:B------:R-:W-:-:S04]  /*6b90*/  IMAD.HI.U32 R143, R98, R73, RZ ;  /* 0x00000049628f7227 */ /* 0x000fc800078e00ff */
[----:B------:R-:W-:Y:S02]  /*6ba0*/  IMAD.MOV R142, RZ, RZ, -R142 ;  /* 0x000000ffff8e7224 */ /* 0x000fe400078e0a8e */
[----:B------:R-:W-:Y:S01]  /*6bb0*/  IMAD.MOV R143, RZ, RZ, -R143 ;  /* 0x000000ffff8f7224 */ /* 0x000fe200078e0a8f */
[----:B------:R-:W-:Y:S01]  /*6bc0*/  PRMT R171, RZ, 0x7610, R171 ;  /* 0x00007610ffab7816 */ /* 0x000fe200000000ab */
[----:B------:R-:W-:Y:S01]  /*6bd0*/  @!P5 IMAD.MOV R134, RZ, RZ, -R134 ;  /* 0x000000ffff86d224 */ /* 0x000fe200078e0a86 */
[C---:B------:R-:W-:Y:S01]  /*6be0*/  ISETP.GT.U32.AND P5, PT, R99.reuse, R103, PT ;  /* 0x000000676300720c */ /* 0x040fe20003fa4070 */
[C---:B------:R-:W-:Y:S02]  /*6bf0*/  IMAD R72, R99.reuse, R142, R72 ;  /* 0x0000008e63487224 */ /* 0x040fe400078e0248 */
[----:B------:R-:W-:Y:S02]  /*6c00*/  IMAD R73, R99, R143, R73 ;  /* 0x0000008f63497224 */ /* 0x000fe400078e0249 */
[----:B------:R-:W-:-:S02]  /*6c10*/  @P3 IMAD.MOV.U32 R142, RZ, RZ, R210 ;  /* 0x000000ffff8e3224 */ /* 0x000fc400078e00d2 */
[----:B------:R-:W-:Y:S02]  /*6c20*/  @P3 IMAD.MOV.U32 R143, RZ, RZ, R209 ;  /* 0x000000ffff8f3224 */ /* 0x000fe400078e00d1 */
[----:B------:R-:W-:Y:S01]  /*6c30*/  @!P6 IMAD.MOV R135, RZ, RZ, -R135 ;  /* 0x000000ffff87e224 */ /* 0x000fe200078e0a87 */
[----:B------:R-:W-:Y:S02]  /*6c40*/  ISETP.GT.U32.AND P6, PT, R99, R102, PT ;  /* 0x000000666300720c */ /* 0x000fe40003fc4070 */
[----:B------:R0:W3:Y:S01]  /*6c50*/  @P3 LDG.E.U8 R171, desc[UR22][R142.64] ;  /* 0x000000168eab3981 */ /* 0x0000e2000c1e1100 */
[----:B------:R-:W-:Y:S01]  /*6c60*/  PRMT R2, RZ, 0x7610, R2 ;  /* 0x00007610ff027816 */ /* 0x000fe20000000002 */
[----:B------:R-:W-:Y:S01]  /*6c70*/  @!P5 IMAD.IADD R103, R103, 0x1, -R99 ;  /* 0x000000016767d824 */ /* 0x000fe200078e0a63 */
[----:B------:R-:W-:Y:S02]  /*6c80*/  PRMT R223, RZ, 0x7610, R223 ;  /* 0x00007610ffdf7816 */ /* 0x000fe400000000df */
[----:B0-----:R-:W-:Y:S01]  /*6c90*/  SEL R142, R161, R141, !P1 ;  /* 0x0000008da18e7207 */ /* 0x001fe20004800000 */
[----:B------:R-:W-:-:S04]  /*6ca0*/  @P3 IMAD.MOV.U32 R141, RZ, RZ, R18 ;  /* 0x000000ffff8d3224 */ /* 0x000fc800078e0012 */
[----:B------:R-:W-:Y:S02]  /*6cb0*/  IMAD R142, R142, UR6, RZ ;  /* 0x000000068e8e7c24 */ /* 0x000fe4000f8e02ff */
[----:B------:R-:W-:Y:S01]  /*6cc0*/  @!P6 IMAD.IADD R102, R102, 0x1, -R99 ;  /* 0x000000016666e824 */ /* 0x000fe200078e0a63 */
[----:B------:R-:W-:Y:S02]  /*6cd0*/  ISETP.GT.U32.AND P6, PT, R99, R103, PT ;  /* 0x000000676300720c */ /* 0x000fe40003fc4070 */
[----:B------:R-:W-:Y:S02]  /*6ce0*/  PRMT R46, RZ, 0x7610, R46 ;  /* 0x00007610ff2e7816 */ /* 0x000fe4000000002e */
[----:B------:R-:W-:Y:S02]  /*6cf0*/  PRMT R47, RZ, 0x7610, R47 ;  /* 0x00007610ff2f7816 */ /* 0x000fe4000000002f */
[----:B------:R-:W-:Y:S02]  /*6d00*/  ISETP.GE.AND P4, PT, R236, RZ, PT ;  /* 0x000000ffec00720c */ /* 0x000fe40003f86270 */
[----:B------:R-:W-:-:S05]  /*6d10*/  PRMT R248, RZ, 0x7610, R248 ;  /* 0x00007610fff87816 */ /* 0x000fca00000000f8 */
[----:B------:R-:W-:Y:S01]  /*6d20*/  @!P6 IMAD.IADD R103, R103, 0x1, -R99 ;  /* 0x000000016767e824 */ /* 0x000fe200078e0a63 */
[----:B------:R-:W-:Y:S02]  /*6d30*/  ISETP.GE.AND P6, PT, R220, RZ, PT ;  /* 0x000000ffdc00720c */ /* 0x000fe40003fc6270 */
[----:B------:R-:W-:Y:S02]  /*6d40*/  PRMT R247, RZ, 0x7610, R247 ;  /* 0x00007610fff77816 */ /* 0x000fe400000000f7 */
[----:B------:R-:W-:Y:S01]  /*6d50*/  PRMT R43, RZ, 0x7610, R43 ;  /* 0x00007610ff2b7816 */ /* 0x000fe2000000002b */
[----:B------:R-:W-:Y:S01]  /*6d60*/  @!P4 IMAD.MOV R132, RZ, RZ, -R132 ;  /* 0x000000ffff84c224 */ /* 0x000fe200078e0a84 */
[----:B------:R-:W-:-:S07]  /*6d70*/  ISETP.GE.AND P4, PT, R235, RZ, PT ;  /* 0x000000ffeb00720c */ /* 0x000fce0003f86270 */
[----:B------:R-:W-:Y:S01]  /*6d80*/  @!P6 IMAD.MOV R103, RZ, RZ, -R103 ;  /* 0x000000ffff67e224 */ /* 0x000fe200078e0a67 */
[----:B------:R-:W-:Y:S02]  /*6d90*/  ISETP.GT.U32.AND P6, PT, R99, R93, PT ;  /* 0x0000005d6300720c */ /* 0x000fe40003fc4070 */
[----:B------:R-:W-:-:S03]  /*6da0*/  PRMT R45, RZ, 0x7610, R45 ;  /* 0x00007610ff2d7816 */ /* 0x000fc6000000002d */
[----:B------:R-:W-:Y:S01]  /*6db0*/  @!P4 IMAD.MOV R133, RZ, RZ, -R133 ;  /* 0x000000ffff85c224 */ /* 0x000fe200078e0a85 */
[----:B------:R-:W-:-:S07]  /*6dc0*/  ISETP.GT.U32.AND P4, PT, R99, R104, PT ;  /* 0x000000686300720c */ /* 0x000fce0003f84070 */
[----:B------:R-:W-:Y:S01]  /*6dd0*/  @!P6 IMAD.IADD R93, R93, 0x1, -R99 ;  /* 0x000000015d5de824 */ /* 0x000fe200078e0a63 */
[----:B------:R-:W-:Y:S02]  /*6de0*/  PRMT R240, RZ, 0x7610, R240 ;  /* 0x00007610fff07816 */ /* 0x000fe400000000f0 */
[----:B------:R-:W-:-:S03]  /*6df0*/  PRMT R232, RZ, 0x7610, R232 ;  /* 0x00007610ffe87816 */ /* 0x000fc600000000e8 */
[----:B------:R-:W-:Y:S01]  /*6e00*/  @!P4 IMAD.IADD R104, R104, 0x1, -R99 ;  /* 0x000000016868c824 */ /* 0x000fe200078e0a63 */
[----:B--2---:R-:W-:-:S05]  /*6e10*/  IABS R71, R101 ;  /* 0x0000006500477213 */ /* 0x004fca0000000000 */
[----:B------:R-:W-:-:S04]  /*6e20*/  IMAD.HI.U32 R147, R98, R71, RZ ;  /* 0x0000004762937227 */ /* 0x000fc800078e00ff */
[----:B------:R-:W-:-:S04]  /*6e30*/  IMAD.MOV R147, RZ, RZ, -R147 ;  /* 0x000000ffff937224 */ /* 0x000fc800078e0a93 */
[----:B------:R-:W-:Y:S01]  /*6e40*/  IMAD R71, R99, R147, R71 ;  /* 0x0000009363477224 */ /* 0x000fe200078e0247 */
[----:B------:R-:W-:Y:S01]  /*6e50*/  SEL R147, R161, R140, !P1 ;  /* 0x0000008ca1937207 */ /* 0x000fe20004800000 */
[----:B------:R-:W-:-:S05]  /*6e60*/  @P3 IMAD.MOV.U32 R140, RZ, RZ, R17 ;  /* 0x000000ffff8c3224 */ /* 0x000fca00078e0011 */
[----:B------:R0:W2:Y:S01]  /*6e70*/  @P3 LDG.E.U8 R2, desc[UR22][R140.64] ;  /* 0x000000168c023981 */ /* 0x0000a2000c1e1100 */
[C---:B------:R-:W-:Y:S01]  /*6e80*/  IADD3 R17, P5, PT, R142.reuse, R97, RZ ;  /* 0x000000618e117210 */ /* 0x040fe20007fbe0ff */
[----:B0-----:R-:W-:Y:S02]  /*6e90*/  @P3 IMAD.MOV.U32 R140, RZ, RZ, R218 ;  /* 0x000000ffff8c3224 */ /* 0x001fe400078e00da */
[----:B------:R-:W-:Y:S01]  /*6ea0*/  @P3 IMAD.MOV.U32 R141, RZ, RZ, R217 ;  /* 0x000000ffff8d3224 */ /* 0x000fe200078e00d9 */
[----:B------:R-:W-:-:S04]  /*6eb0*/  LEA.HI.X.SX32 R18, R142, R96, 0x1, P5 ;  /* 0x000000608e127211 */ /* 0x000fc800028f0eff */
[----:B------:R0:W2:Y:S01]  /*6ec0*/  @P3 LDG.E.U8 R223, desc[UR22][R140.64] ;  /* 0x000000168cdf3981 */ /* 0x0000a2000c1e1100 */
[----:B------:R-:W-:Y:S01]  /*6ed0*/  ISETP.GT.U32.AND P5, PT, R99, R102, PT ;  /* 0x000000666300720c */ /* 0x000fe20003fa4070 */
[----:B0-----:R-:W-:Y:S02]  /*6ee0*/  @P3 IMAD.MOV.U32 R140, RZ, RZ, R226 ;  /* 0x000000ffff8c3224 */ /* 0x001fe400078e00e2 */
[----:B------:R-:W-:-:S05]  /*6ef0*/  @P3 IMAD.MOV.U32 R141, RZ, RZ, R225 ;  /* 0x000000ffff8d3224 */ /* 0x000fca00078e00e1 */
[----:B------:R0:W2:Y:S02]  /*6f00*/  @P3 LDG.E.U8 R46, desc[UR22][R140.64] ;  /* 0x000000168c2e3981 */ /* 0x0000a4000c1e1100 */
[----:B0-----:R-:W-:Y:S02]  /*6f10*/  @P3 IMAD.MOV.U32 R140, RZ, RZ, R234 ;  /* 0x000000ffff8c3224 */ /* 0x001fe400078e00ea */
[----:B------:R-:W-:-:S05]  /*6f20*/  @P3 IMAD.MOV.U32 R141, RZ, RZ, R233 ;  /* 0x000000ffff8d3224 */ /* 0x000fca00078e00e9 */
[----:B------:R0:W2:Y:S01]  /*6f30*/  @P3 LDG.E.U8 R47, desc[UR22][R140.64] ;  /* 0x000000168c2f3981 */ /* 0x0000a2000c1e1100 */
[----:B------:R-:W-:Y:S01]  /*6f40*/  @!P5 IMAD.IADD R102, R102, 0x1, -R99 ;  /* 0x000000016666d824 */ /* 0x000fe200078e0a63 */
[----:B------:R-:W-:Y:S01]  /*6f50*/  ISETP.GE.AND P5, PT, R219, RZ, PT ;  /* 0x000000ffdb00720c */ /* 0x000fe20003fa6270 */
[----:B0-----:R-:W-:Y:S02]  /*6f60*/  @P3 IMAD.MOV.U32 R140, RZ, RZ, R242 ;  /* 0x000000ffff8c3224 */ /* 0x001fe400078e00f2 */
[----:B------:R-:W-:-:S05]  /*6f70*/  @P3 IMAD.MOV.U32 R141, RZ, RZ, R241 ;  /* 0x000000ffff8d3224 */ /* 0x000fca00078e00f1 */
[----:B------:R0:W2:Y:S02]  /*6f80*/  @P3 LDG.E.U8 R248, desc[UR22][R140.64] ;  /* 0x000000168cf83981 */ /* 0x0000a4000c1e1100 */
[----:B0-----:R-:W-:Y:S02]  /*6f90*/  @P3 IMAD.MOV.U32 R140, RZ, RZ, R250 ;  /* 0x000000ffff8c3224 */ /* 0x001fe400078e00fa */
[----:B------:R-:W-:-:S05]  /*6fa0*/  @P3 IMAD.MOV.U32 R141, RZ, RZ, R249 ;  /* 0x000000ffff8d3224 */ /* 0x000fca00078e00f9 */
[----:B------:R0:W2:Y:S01]  /*6fb0*/  @P3 LDG.E.U8 R247, desc[UR22][R140.64] ;  /* 0x000000168cf73981 */ /* 0x0000a2000c1e1100 */
[----:B------:R-:W-:Y:S01]  /*6fc0*/  @!P5 IMAD.MOV R102, RZ, RZ, -R102 ;  /* 0x000000ffff66d224 */ /* 0x000fe200078e0a66 */
[----:B------:R-:W-:Y:S01]  /*6fd0*/  ISETP.GT.U32.AND P5, PT, R99, R95, PT ;  /* 0x0000005f6300720c */ /* 0x000fe20003fa4070 */
[----:B0-----:R-:W-:Y:S02]  /*6fe0*/  @P3 IMAD.MOV.U32 R140, RZ, RZ, R15 ;  /* 0x000000ffff8c3224 */ /* 0x001fe400078e000f */
[----:B------:R-:W-:-:S05]  /*6ff0*/  @P3 IMAD.MOV.U32 R141, RZ, RZ, R16 ;  /* 0x000000ffff8d3224 */ /* 0x000fca00078e0010 */
[----:B------:R0:W2:Y:S01]  /*7000*/  @P3 LDG.E.U8 R43, desc[UR22][R140.64] ;  /* 0x000000168c2b3981 */ /* 0x0000a2000c1e1100 */
[C---:B------:R-:W-:Y:S02]  /*7010*/  SEL R142, R161.reuse, R138, !P1 ;  /* 0x0000008aa18e7207 */ /* 0x040fe40004800000 */
[----:B0-----:R-:W-:Y:S01]  /*7020*/  SEL R140, R161, R139, !P1 ;  /* 0x0000008ba18c7207 */ /* 0x001fe20004800000 */
[----:B------:R-:W-:-:S04]  /*7030*/  @P3 IMAD.MOV.U32 R138, RZ, RZ, R9 ;  /* 0x000000ffff8a3224 */ /* 0x000fc800078e0009 */
[----:B------:R-:W-:Y:S02]  /*7040*/  IMAD R140, R140, UR6, RZ ;  /* 0x000000068c8c7c24 */ /* 0x000fe4000f8e02ff */
[----:B------:R-:W-:-:S03]  /*7050*/  @P3 IMAD.MOV.U32 R139, RZ, RZ, R10 ;  /* 0x000000ffff8b3224 */ /* 0x000fc600078e000a */
[C---:B------:R-:W-:Y:S01]  /*7060*/  IADD3 R9, P6, PT, R140.reuse, R97, RZ ;  /* 0x000000618c097210 */ /* 0x040fe20007fde0ff */
[----:B------:R-:W-:Y:S01]  /*7070*/  @!P5 IMAD.IADD R95, R95, 0x1, -R99 ;  /* 0x000000015f5fd824 */ /* 0x000fe200078e0a63 */
[----:B------:R0:W2:Y:S02]  /*7080*/  @P3 LDG.E.U8 R45, desc[UR22][R138.64] ;  /* 0x000000168a2d3981 */ /* 0x0000a4000c1e1100 */
[----:B------:R-:W-:Y:S02]  /*7090*/  LEA.HI.X.SX32 R10, R140, R96, 0x1, P6 ;  /* 0x000000608c0a7211 */ /* 0x000fe400030f0eff */
[----:B------:R-:W-:Y:S01]  /*70a0*/  ISETP.GT.U32.AND P6, PT, R99, R93, PT ;  /* 0x0000005d6300720c */ /* 0x000fe20003fc4070 */
[----:B------:R-:W-:Y:S01]  /*70b0*/  IMAD R147, R147, UR6, RZ ;  /* 0x0000000693937c24 */ /* 0x000fe2000f8e02ff */
[----:B------:R-:W-:Y:S01]  /*70c0*/  ISETP.GT.U32.AND P5, PT, R99, R95, PT ;  /* 0x0000005f6300720c */ /* 0x000fe20003fa4070 */
[----:B0-----:R-:W-:Y:S02]  /*70d0*/  @P3 IMAD.MOV.U32 R138, RZ, RZ, R27 ;  /* 0x000000ffff8a3224 */ /* 0x001fe400078e001b */
[----:B------:R-:W-:Y:S01]  /*70e0*/  @P3 IMAD.MOV.U32 R139, RZ, RZ, R28 ;  /* 0x000000ffff8b3224 */ /* 0x000fe200078e001c */
[----:B------:R-:W-:-:S04]  /*70f0*/  IADD3 R19, P4, PT, R147, R97, RZ ;  /* 0x0000006193137210 */ /* 0x000fc80007f9e0ff */
[----:B------:R0:W2:Y:S01]  /*7100*/  @P3 LDG.E.U8 R240, desc[UR22][R138.64] ;  /* 0x000000168af03981 */ /* 0x0000a2000c1e1100 */
[----:B------:R-:W-:Y:S02]  /*7110*/  LEA.HI.X.SX32 R20, R147, R96, 0x1, P4 ;  /* 0x0000006093147211 */ /* 0x000fe400020f0eff */
[----:B------:R-:W-:Y:S01]  /*7120*/  @!P6 IMAD.IADD R93, R93, 0x1, -R99 ;  /* 0x000000015d5de824 */ /* 0x000fe200078e0a63 */
[----:B------:R-:W-:Y:S02]  /*7130*/  ISETP.GT.U32.AND P4, PT, R99, R104, PT ;  /* 0x000000686300720c */ /* 0x000fe40003f84070 */
[----:B------:R-:W-:Y:S01]  /*7140*/  PRMT R42, RZ, 0x7610, R42 ;  /* 0x00007610ff2a7816 */ /* 0x000fe2000000002a */
[----:B0-----:R-:W-:Y:S02]  /*7150*/  @P3 IMAD.MOV.U32 R138, RZ, RZ, R25 ;  /* 0x000000ffff8a3224 */ /* 0x001fe400078e0019 */
[----:B------:R-:W-:Y:S01]  /*7160*/  @P3 IMAD.MOV.U32 R139, RZ, RZ, R26 ;  /* 0x000000ffff8b3224 */ /* 0x000fe200078e001a */
[----:B------:R-:W-:-:S04]  /*7170*/  ISETP.GE.AND P6, PT, R212, RZ, PT ;  /* 0x000000ffd400720c */ /* 0x000fc80003fc6270 */
[----:B------:R0:W2:Y:S01]  /*7180*/  @P3 LDG.E.U8 R232, desc[UR22][R138.64] ;  /* 0x000000168ae83981 */ /* 0x0000a2000c1e1100 */
[----:B------:R-:W-:Y:S01]  /*7190*/  @!P5 IMAD.IADD R95, R95, 0x1, -R99 ;  /* 0x000000015f5fd824 */ /* 0x000fe200078e0a63 */
[----:B------:R-:W-:Y:S02]  /*71a0*/  PRMT R44, RZ, 0x7610, R44 ;  /* 0x00007610ff2c7816 */ /* 0x000fe4000000002c */
[----:B------:R-:W-:Y:S01]  /*71b0*/  ISETP.GE.AND P5, PT, R211, RZ, PT ;  /* 0x000000ffd300720c */ /* 0x000fe20003fa6270 */
[----:B0-----:R-:W-:Y:S02]  /*71c0*/  @P3 IMAD.MOV.U32 R138, RZ, RZ, R23 ;  /* 0x000000ffff8a3224 */ /* 0x001fe400078e0017 */
[----:B------:R-:W-:-:S05]  /*71d0*/  @P3 IMAD.MOV.U32 R139, RZ, RZ, R24 ;  /* 0x000000ffff8b3224 */ /* 0x000fca00078e0018 */
[----:B------:R0:W2:Y:S01]  /*71e0*/  @P3 LDG.E.U8 R42, desc[UR22][R138.64] ;  /* 0x000000168a2a3981 */ /* 0x0000a2000c1e1100 */
[----:B------:R-:W-:Y:S01]  /*71f0*/  @!P4 IMAD.IADD R104, R104, 0x1, -R99 ;  /* 0x000000016868c824 */ /* 0x000fe200078e0a63 */
[----:B------:R-:W-:Y:S01]  /*7200*/  PRMT R39, RZ, 0x7610, R39 ;  /* 0x00007610ff277816 */ /* 0x000fe20000000027 */
[----:B------:R-:W-:Y:S01]  /*7210*/  @!P6 IMAD.MOV R93, RZ, RZ, -R93 ;  /* 0x000000ffff5de224 */ /* 0x000fe200078e0a5d */
[----:B------:R-:W-:Y:S01]  /*7220*/  ISETP.GE.AND P4, PT, R222, RZ, PT ;  /* 0x000000ffde00720c */ /* 0x000fe20003f86270 */
[----:B0-----:R-:W-:Y:S02]  /*7230*/  @P3 IMAD.MOV.U32 R138, RZ, RZ, R21 ;  /* 0x000000ffff8a3224 */ /* 0x001fe400078e0015 */
[----:B------:R-:W-:Y:S01]  /*7240*/  @P3 IMAD.MOV.U32 R139, RZ, RZ, R22 ;  /* 0x000000ffff8b3224 */ /* 0x000fe200078e0016 */
[----:B------:R-:W-:-:S04]  /*7250*/  ISETP.GT.U32.AND P6, PT, R99, R106, PT ;  /* 0x0000006a6300720c */ /* 0x000fc80003fc4070 */
[----:B------:R0:W2:Y:S01]  /*7260*/  @P3 LDG.E.U8 R44, desc[UR22][R138.64] ;  /* 0x000000168a2c3981 */ /* 0x0000a2000c1e1100 */
[----:B------:R-:W-:Y:S01]  /*7270*/  @!P5 IMAD.MOV R95, RZ, RZ, -R95 ;  /* 0x000000ffff5fd224 */ /* 0x000fe200078e0a5f */
[----:B------:R-:W-:Y:S01]  /*7280*/  ISETP.GT.U32.AND P5, PT, R99, R107, PT ;  /* 0x0000006b6300720c */ /* 0x000fe20003fa4070 */
[----:B0-----:R-:W-:Y:S02]  /*7290*/  @P3 IMAD.MOV.U32 R138, RZ, RZ, R6 ;  /* 0x000000ffff8a3224 */ /* 0x001fe400078e0006 */
[----:B------:R-:W-:-:S05]  /*72a0*/  @P3 IMAD.MOV.U32 R139, RZ, RZ, R8 ;  /* 0x000000ffff8b3224 */ /* 0x000fca00078e0008 */
[----:B------:R0:W2:Y:S01]  /*72b0*/  @P3 LDG.E.U8 R39, desc[UR22][R138.64] ;  /* 0x000000168a273981 */ /* 0x0000a2000c1e1100 */
[----:B------:R-:W-:Y:S01]  /*72c0*/  @!P4 IMAD.MOV R104, RZ, RZ, -R104 ;  /* 0x000000ffff68c224 */ /* 0x000fe200078e0a68 */
[----:B------:R-:W-:Y:S02]  /*72d0*/  ISETP.GT.U32.AND P4, PT, R99, R94, PT ;  /* 0x0000005e6300720c */ /* 0x000fe40003f84070 */
[----:B------:R-:W-:Y:S01]  /*72e0*/  STL [R1+0x474], R145 ;  /* 0x0004749101007387 */ /* 0x000fe20000100800 */
[----:B0-----:R-:W-:-:S03]  /*72f0*/  SEL R139, R161, R137, !P1 ;  /* 0x00000089a18b7207 */ /* 0x001fc60004800000 */
[----:B------:R-:W-:Y:S01]  /*7300*/  STL [R1+0x470], R146 ;  /* 0x0004709201007387 */ /* 0x000fe20000100800 */
[----:B------:R-:W-:Y:S01]  /*7310*/  SEL R138, R161, R136, !P1 ;  /* 0x00000088a18a7207 */ /* 0x000fe20004800000 */
[----:B------:R-:W-:Y:S02]  /*7320*/  IMAD R139, R139, UR6, RZ ;  /* 0x000000068b8b7c24 */ /* 0x000fe4000f8e02ff */
[----:B------:R-:W-:Y:S01]  /*7330*/  STL [R1+0xd4], R6 ;  /* 0x0000d40601007387 */ /* 0x000fe20000100800 */
[----:B------:R-:W-:Y:S02]  /*7340*/  @P3 IMAD.MOV.U32 R136, RZ, RZ, R4 ;  /* 0x000000ffff883224 */ /* 0x000fe400078e0004 */
[----:B------:R-:W-:Y:S01]  /*7350*/  @!P6 IMAD.IADD R106, R106, 0x1, -R99 ;  /* 0x000000016a6ae824 */ /* 0x000fe200078e0a63 */
[----:B------:R0:W-:Y:S01]  /*7360*/  STL [R1+0xf4], R4 ;  /* 0x0000f40401007387 */ /* 0x0001e20000100800 */
[----:B------:R-:W-:-:S03]  /*7370*/  @P3 IMAD.MOV.U32 R137, RZ, RZ, R5 ;  /* 0x000000ffff893224 */ /* 0x000fc600078e0005 */
[----:B------:R-:W-:Y:S01]  /*7380*/  STL [R1+0xd0], R8 ;  /* 0x0000d00801007387 */ /* 0x000fe20000100800 */
[--C-:B------:R-:W-:Y:S01]  /*7390*/  @!P5 IMAD.IADD R107, R107, 0x1, -R99.reuse ;  /* 0x000000016b6bd824 */ /* 0x100fe200078e0a63 */
[----:B0-----:R-:W-:Y:S02]  /*73a0*/  IADD3 R4, P6, PT, R139, R97, RZ ;  /* 0x000000618b047210 */ /* 0x001fe40007fde0ff */
[----:B------:R0:W-:Y:S01]  /*73b0*/  STL [R1+0xf0], R5 ;  /* 0x0000f00501007387 */ /* 0x0001e20000100800 */
[----:B------:R-:W-:Y:S01]  /*73c0*/  IMAD R142, R142, UR6, RZ ;  /* 0x000000068e8e7c24 */ /* 0x000fe2000f8e02ff */
[----:B------:R-:W-:Y:S01]  /*73d0*/  ISETP.GT.U32.AND P5, PT, R99, R107, PT ;  /* 0x0000006b6300720c */ /* 0x000fe20003fa4070 */
[----:B------:R-:W-:Y:S01]  /*73e0*/  @!P4 IMAD.IADD R94, R94, 0x1, -R99 ;  /* 0x000000015e5ec824 */ /* 0x000fe200078e0a63 */
[----:B0-----:R-:W-:Y:S02]  /*73f0*/  LEA.HI.X.SX32 R5, R139, R96, 0x1, P6 ;  /* 0x000000608b057211 */ /* 0x001fe400030f0eff */
[----:B------:R-:W-:-:S02]  /*7400*/  ISETP.GT.U32.AND P6, PT, R99, R106, PT ;  /* 0x0000006a6300720c */ /* 0x000fc40003fc4070 */
[----:B------:R-:W-:-:S04]  /*7410*/  IADD3 R15, P4, PT, R142, R97, RZ ;  /* 0x000000618e0f7210 */ /* 0x000fc80007f9e0ff */
[----:B------:R-:W-:Y:S02]  /*7420*/  LEA.HI.X.SX32 R16, R142, R96, 0x1, P4 ;  /* 0x000000608e107211 */ /* 0x000fe400020f0eff */
[----:B------:R-:W-:Y:S01]  /*7430*/  ISETP.GT.U32.AND P4, PT, R99, R94, PT ;  /* 0x0000005e6300720c */ /* 0x000fe20003f84070 */
[----:B------:R-:W-:-:S04]  /*7440*/  @!P5 IMAD.IADD R107, R107, 0x1, -R99 ;  /* 0x000000016b6bd824 */ /* 0x000fc800078e0a63 */
[----:B------:R-:W-:Y:S01]  /*7450*/  @!P6 IMAD.IADD R106, R106, 0x1, -R99 ;  /* 0x000000016a6ae824 */ /* 0x000fe200078e0a63 */
[----:B------:R-:W-:Y:S02]  /*7460*/  ISETP.GE.AND P6, PT, R13, RZ, PT ;  /* 0x000000ff0d00720c */ /* 0x000fe40003fc6270 */
[----:B------:R-:W-:Y:S02]  /*7470*/  ISETP.GE.AND P5, PT, R12, RZ, PT ;  /* 0x000000ff0c00720c */ /* 0x000fe40003fa6270 */
[C---:B------:R-:W-:Y:S02]  /*7480*/  SEL R108, R161.reuse, R108, !P1 ;  /* 0x0000006ca16c7207 */ /* 0x040fe40004800000 */
[C---:B------:R-:W-:Y:S02]  /*7490*/  SEL R109, R161.reuse, R109, !P1 ;  /* 0x0000006da16d7207 */ /* 0x040fe40004800000 */
[----:B------:R-:W-:Y:S01]  /*74a0*/  SEL R110, R161, R110, !P1 ;  /* 0x0000006ea16e7207 */ /* 0x000fe20004800000 */
[----:B------:R-:W-:-:S02]  /*74b0*/  IMAD R108, R108, UR6, RZ ;  /* 0x000000066c6c7c24 */ /* 0x000fc4000f8e02ff */
[----:B------:R-:W-:Y:S01]  /*74c0*/  @!P4 IMAD.IADD R94, R94, 0x1, -R99 ;  /* 0x000000015e5ec824 */ /* 0x000fe200078e0a63 */
[----:B------:R-:W-:Y:S01]  /*74d0*/  ISETP.GE.AND P4, PT, R213, RZ, PT ;  /* 0x000000ffd500720c */ /* 0x000fe20003f86270 */
[----:B------:R-:W-:Y:S01]  /*74e0*/  @!P6 IMAD.MOV R106, RZ, RZ, -R106 ;  /* 0x000000ffff6ae224 */ /* 0x000fe200078e0a6a */
[----:B------:R-:W-:Y:S01]  /*74f0*/  SEL R111, R161, R111, !P1 ;  /* 0x0000006fa16f7207 */ /* 0x000fe20004800000 */
[----:B------:R-:W-:Y:S01]  /*7500*/  IMAD R109, R109, UR6, RZ ;  /* 0x000000066d6d7c24 */ /* 0x000fe2000f8e02ff */
[C---:B------:R-:W-:Y:S01]  /*7510*/  SEL R112, R161.reuse, R112, !P1 ;  /* 0x00000070a1707207 */ /* 0x040fe20004800000 */
[----:B------:R-:W-:Y:S01]  /*7520*/  IMAD R110, R110, UR6, RZ ;  /* 0x000000066e6e7c24 */ /* 0x000fe2000f8e02ff */
[----:B------:R-:W-:Y:S01]  /*7530*/  IADD3 R151, P6, PT, R108, R97, RZ ;  /* 0x000000616c977210 */ /* 0x000fe20007fde0ff */
[----:B------:R-:W-:Y:S01]  /*7540*/  @!P5 IMAD.MOV R107, RZ, RZ, -R107 ;  /* 0x000000ffff6bd224 */ /* 0x000fe200078e0a6b */
[----:B------:R-:W-:Y:S01]  /*7550*/  SEL R113, R161, R113, !P1 ;  /* 0x00000071a1717207 */ /* 0x000fe20004800000 */
[----:B------:R-:W-:Y:S01]  /*7560*/  IMAD R111, R111, UR6, RZ ;  /* 0x000000066f6f7c24 */ /* 0x000fe2000f8e02ff */
[----:B------:R-:W-:Y:S01]  /*7570*/  IADD3 R166, P5, PT, R109, R97, RZ ;  /* 0x000000616da67210 */ /* 0x000fe20007fbe0ff */
[----:B------:R-:W-:Y:S01]  /*7580*/  IMAD R112, R112, UR6, RZ ;  /* 0x0000000670707c24 */ /* 0x000fe2000f8e02ff */
[----:B------:R-:W-:-:S02]  /*7590*/  LEA.HI.X.SX32 R169, R108, R96, 0x1, P6 ;  /* 0x000000606ca97211 */ /* 0x000fc400030f0eff */
[----:B------:R-:W-:Y:S02]  /*75a0*/  SEL R114, R161, R114, !P1 ;  /* 0x00000072a1727207 */ /* 0x000fe40004800000 */
[----:B------:R-:W-:Y:S01]  /*75b0*/  IADD3 R27, P6, PT, R110, R97, RZ ;  /* 0x000000616e1b7210 */ /* 0x000fe20007fde0ff */
[----:B------:R-:W-:Y:S01]  /*75c0*/  IMAD R113, R113, UR6, RZ ;  /* 0x0000000671717c24 */ /* 0x000fe2000f8e02ff */
[-C--:B------:R-:W-:Y:S01]  /*75d0*/  LEA.HI.X.SX32 R163, R109, R96.reuse, 0x1, P5 ;  /* 0x000000606da37211 */ /* 0x080fe200028f0eff */
[----:B------:R-:W-:Y:S01]  /*75e0*/  IMAD R114, R114, UR6, RZ ;  /* 0x0000000672727c24 */ /* 0x000fe2000f8e02ff */
[----:B------:R-:W-:Y:S02]  /*75f0*/  SEL R115, R161, R115, !P1 ;  /* 0x00000073a1737207 */ /* 0x000fe40004800000 */
[----:B------:R-:W-:Y:S02]  /*7600*/  IADD3 R26, P5, PT, R111, R97, RZ ;  /* 0x000000616f1a7210 */ /* 0x000fe40007fbe0ff */
[----:B------:R-:W-:Y:S01]  /*7610*/  LEA.HI.X.SX32 R29, R110, R96, 0x1, P6 ;  /* 0x000000606e1d7211 */ /* 0x000fe200030f0eff */
[----:B------:R-:W-:Y:S01]  /*7620*/  @!P4 IMAD.MOV R94, RZ, RZ, -R94 ;  /* 0x000000ffff5ec224 */ /* 0x000fe200078e0a5e */
[----:B------:R-:W-:-:S02]  /*7630*/  PRMT R239, RZ, 0x7610, R239 ;  /* 0x00007610ffef7816 */ /* 0x000fc400000000ef */
[----:B------:R-:W-:Y:S02]  /*7640*/  SEL R116, R161, R116, !P1 ;  /* 0x00000074a1747207 */ /* 0x000fe40004800000 */
[----:B------:R-:W-:Y:S02]  /*7650*/  IADD3 R162, P6, PT, R112, R97, RZ ;  /* 0x0000006170a27210 */ /* 0x000fe40007fde0ff */
[----:B------:R-:W-:Y:S01]  /*7660*/  ISETP.GT.U32.AND P4, PT, R99, R105, PT ;  /* 0x000000696300720c */ /* 0x000fe20003f84070 */
[----:B------:R-:W-:Y:S01]  /*7670*/  IMAD R115, R115, UR6, RZ ;  /* 0x0000000673737c24 */ /* 0x000fe2000f8e02ff */
[----:B------:R-:W-:Y:S01]  /*7680*/  LEA.HI.X.SX32 R28, R111, R96, 0x1, P5 ;  /* 0x000000606f1c7211 */ /* 0x000fe200028f0eff */
[----:B------:R-:W-:Y:S01]  /*7690*/  IMAD R116, R116, UR6, RZ ;  /* 0x0000000674747c24 */ /* 0x000fe2000f8e02ff */
[----:B------:R-:W-:Y:S01]  /*76a0*/  SEL R117, R161, R117, !P1 ;  /* 0x00000075a1757207 */ /* 0x000fe20004800000 */
[----:B------:R0:W2:Y:S01]  /*76b0*/  @P3 LDG.E.U8 R239, desc[UR22][R136.64] ;  /* 0x0000001688ef3981 */ /* 0x0000a2000c1e1100 */
[----:B------:R-:W-:-:S02]  /*76c0*/  IADD3 R167, P5, PT, R113, R97, RZ ;  /* 0x0000006171a77210 */ /* 0x000fc40007fbe0ff */
[----:B------:R-:W-:Y:S02]  /*76d0*/  LEA.HI.X.SX32 R192, R112, R96, 0x1, P6 ;  /* 0x0000006070c07211 */ /* 0x000fe400030f0eff */
[----:B------:R-:W-:Y:S02]  /*76e0*/  SEL R118, R161, R118, !P1 ;  /* 0x00000076a1767207 */ /* 0x000fe40004800000 */
[----:B------:R-:W-:Y:S02]  /*76f0*/  IADD3 R168, P6, PT, R114, R97, RZ ;  /* 0x0000006172a87210 */ /* 0x000fe40007fde0ff */
[----:B------:R-:W-:Y:S01]  /*7700*/  PRMT R41, RZ, 0x7610, R41 ;  /* 0x00007610ff297816 */ /* 0x000fe20000000029 */
[----:B0-----:R-:W-:Y:S01]  /*7710*/  @P3 IMAD.MOV.U32 R136, RZ, RZ, R19 ;  /* 0x000000ffff883224 */ /* 0x001fe200078e0013 */
[-C--:B------:R-:W-:Y:S01]  /*7720*/  LEA.HI.X.SX32 R202, R113, R96.reuse, 0x1, P5 ;  /* 0x0000006071ca7211 */ /* 0x080fe200028f0eff */
[----:B------:R-:W-:Y:S01]  /*7730*/  @P3 IMAD.MOV.U32 R137, RZ, RZ, R20 ;  /* 0x000000ffff893224 */ /* 0x000fe200078e0014 */
[----:B------:R-:W-:Y:S01]  /*7740*/  SEL R119, R161, R119, !P1 ;  /* 0x00000077a1777207 */ /* 0x000fe20004800000 */
[----:B------:R-:W-:Y:S01]  /*7750*/  IMAD R117, R117, UR6, RZ ;  /* 0x0000000675757c24 */ /* 0x000fe2000f8e02ff */
[-C--:B------:R-:W-:Y:S01]  /*7760*/  IADD3 R194, P5, PT, R115, R97.reuse, RZ ;  /* 0x0000006173c27210 */ /* 0x080fe20007fbe0ff */
[----:B------:R-:W-:Y:S01]  /*7770*/  IMAD R118, R118, UR6, RZ ;  /* 0x0000000676767c24 */ /* 0x000fe2000f8e02ff */
[----:B------:R-:W-:Y:S01]  /*7780*/  LEA.HI.X.SX32 R213, R114, R96, 0x1, P6 ;  /* 0x0000006072d57211 */ /* 0x000fe200030f0eff */
[----:B------:R-:W-:Y:S01]  /*7790*/  IMAD R138, R138, UR6, RZ ;  /* 0x000000068a8a7c24 */ /* 0x000fe2000f8e02ff */
[----:B------:R-:W-:Y:S01]  /*77a0*/  SEL R120, R161, R120, !P1 ;  /* 0x00000078a1787207 */ /* 0x000fe20004800000 */
[----:B------:R0:W2:Y:S01]  /*77b0*/  @P3 LDG.E.U8 R41, desc[UR22][R136.64] ;  /* 0x0000001688293981 */ /* 0x0000a2000c1e1100 */
[----:B------:R-:W-:-:S02]  /*77c0*/  IADD3 R197, P6, PT, R116, R97, RZ ;  /* 0x0000006174c57210 */ /* 0x000fc40007fde0ff */
[----:B------:R-:W-:Y:S01]  /*77d0*/  PRMT R38, RZ, 0x7610, R38 ;  /* 0x00007610ff267816 */ /* 0x000fe20000000026 */
[----:B------:R-:W-:Y:S01]  /*77e0*/  IMAD R119, R119, UR6, RZ ;  /* 0x0000000677777c24 */ /* 0x000fe2000f8e02ff */
[-C--:B------:R-:W-:Y:S01]  /*77f0*/  LEA.HI.X.SX32 R193, R115, R96.reuse, 0x1, P5 ;  /* 0x0000006073c17211 */ /* 0x080fe200028f0eff */
[----:B------:R-:W-:Y:S01]  /*7800*/  STL [R1+0x19c], R19 ;  /* 0x00019c1301007387 */ /* 0x000fe20000100800 */
[----:B------:R-:W-:Y:S01]  /*7810*/  SEL R121, R161, R121, !P1 ;  /* 0x00000079a1797207 */ /* 0x000fe20004800000 */
[----:B------:R-:W-:Y:S01]  /*7820*/  @!P4 IMAD.IADD R105, R105, 0x1, -R99 ;  /* 0x000000016969c824 */ /* 0x000fe200078e0a63 */
[-C--:B------:R-:W-:Y:S01]  /*7830*/  IADD3 R185, P5, PT, R117, R97.reuse, RZ ;  /* 0x0000006175b97210 */ /* 0x080fe20007fbe0ff */
[----:B0-----:R-:W-:Y:S01]  /*7840*/  @P3 IMAD.MOV.U32 R136, RZ, RZ, R17 ;  /* 0x000000ffff883224 */ /* 0x001fe200078e0011 */
[----:B------:R-:W-:Y:S01]  /*7850*/  LEA.HI.X.SX32 R199, R116, R96, 0x1, P6 ;  /* 0x0000006074c77211 */ /* 0x000fe200030f0eff */
[----:B------:R-:W-:Y:S01]  /*7860*/  @P3 IMAD.MOV.U32 R137, RZ, RZ, R18 ;  /* 0x000000ffff893224 */ /* 0x000fe200078e0012 */
[----:B------:R-:W-:Y:S01]  /*7870*/  SEL R122, R161, R122, !P1 ;  /* 0x0000007aa17a7207 */ /* 0x000fe20004800000 */
[----:B------:R-:W-:Y:S01]  /*7880*/  IMAD R120, R120, UR6, RZ ;  /* 0x0000000678787c24 */ /* 0x000fe2000f8e02ff */
[-C--:B------:R-:W-:Y:S01]  /*7890*/  IADD3 R177, P6, PT, R118, R97.reuse, RZ ;  /* 0x0000006176b17210 */ /* 0x080fe20007fde0ff */
[----:B------:R-:W-:Y:S01]  /*78a0*/  STL [R1+0x1b4], R17 ;  /* 0x0001b41101007387 */ /* 0x000fe20000100800 */
[----:B------:R-:W-:Y:S01]  /*78b0*/  IADD3 R6, P4, PT, R138, R97, RZ ;  /* 0x000000618a067210 */ /* 0x000fe20007f9e0ff */
[----:B------:R-:W-:Y:S01]  /*78c0*/  IMAD R121, R121, UR6, RZ ;  /* 0x0000000679797c24 */ /* 0x000fe2000f8e02ff */
[----:B------:R-:W-:Y:S01]  /*78d0*/  PRMT R40, RZ, 0x7610, R40 ;  /* 0x00007610ff287816 */ /* 0x000fe20000000028 */
[----:B------:R0:W-:Y:S01]  /*78e0*/  STL [R1+0x198], R20 ;  /* 0x0001981401007387 */ /* 0x0001e20000100800 */
[----:B------:R-:W-:Y:S01]  /*78f0*/  LEA.HI.X.SX32 R200, R117, R96, 0x1, P5 ;  /* 0x0000006075c87211 */ /* 0x000fe200028f0eff */
[----:B------:R-:W-:Y:S01]  /*7900*/  IMAD R122, R122, UR6, RZ ;  /* 0x000000067a7a7c24 */ /* 0x000fe2000f8e02ff */
[----:B------:R-:W-:Y:S01]  /*7910*/  SEL R123, R161, R123, !P1 ;  /* 0x0000007ba17b7207 */ /* 0x000fe20004800000 */
[----:B------:R-:W-:Y:S01]  /*7920*/  STL [R1+0x1b0], R18 ;  /* 0x0001b01201007387 */ /* 0x000fe20000100800 */
[----:B------:R-:W-:-:S02]  /*7930*/  IADD3 R92, P5, PT, R119, R97, RZ ;  /* 0x00000061775c7210 */ /* 0x000fc40007fbe0ff */
[-C--:B------:R-:W-:Y:S01]  /*7940*/  LEA.HI.X.SX32 R246, R118, R96.reuse, 0x1, P6 ;  /* 0x0000006076f67211 */ /* 0x080fe200030f0eff */
[----:B------:R1:W2:Y:S01]  /*7950*/  @P3 LDG.E.U8 R38, desc[UR22][R136.64] ;  /* 0x0000001688263981 */ /* 0x0002a2000c1e1100 */
[----:B------:R-:W-:Y:S02]  /*7960*/  LEA.HI.X.SX32 R8, R138, R96, 0x1, P4 ;  /* 0x000000608a087211 */ /* 0x000fe400020f0eff */
[----:B------:R-:W-:Y:S01]  /*7970*/  SEL R124, R161, R124, !P1 ;  /* 0x0000007ca17c7207 */ /* 0x000fe20004800000 */
[----:B------:R-:W-:Y:S01]  /*7980*/  STL [R1+0x1cc], R15 ;  /* 0x0001cc0f01007387 */ /* 0x000fe20000100800 */
[----:B------:R-:W-:-:S03]  /*7990*/  IADD3 R212, P6, PT, R120, R97, RZ ;  /* 0x0000006178d47210 */ /* 0x000fc60007fde0ff */
[----:B------:R-:W-:Y:S01]  /*79a0*/  STL [R1+0x1e4], R9 ;  /* 0x0001e40901007387 */ /* 0x000fe20000100800 */
[----:B-1----:R-:W-:Y:S02]  /*79b0*/  @P3 IMAD.MOV.U32 R136, RZ, RZ, R15 ;  /* 0x000000ffff883224 */ /* 0x002fe400078e000f */
[----:B------:R-:W-:Y:S01]  /*79c0*/  @P3 IMAD.MOV.U32 R137, RZ, RZ, R16 ;  /* 0x000000ffff893224 */ /* 0x000fe200078e0010 */
[----:B------:R1:W-:Y:S01]  /*79d0*/  STL [R1+0x1c8], R16 ;  /* 0x0001c81001007387 */ /* 0x0003e20000100800 */
[----:B------:R-:W-:Y:S01]  /*79e0*/  LEA.HI.X.SX32 R222, R119, R96, 0x1, P5 ;  /* 0x0000006077de7211 */ /* 0x000fe200028f0eff */
[----:B------:R-:W-:Y:S02]  /*79f0*/  IMAD R123, R123, UR6, RZ ;  /* 0x000000067b7b7c24 */ /* 0x000fe4000f8e02ff */
[----:B------:R-:W-:Y:S01]  /*7a00*/  STL [R1+0x1e0], R10 ;  /* 0x0001e00a01007387 */ /* 0x000fe20000100800 */
[----:B------:R-:W-:Y:S01]  /*7a10*/  PRMT R231, RZ, 0x7610, R231 ;  /* 0x00007610ffe77816 */ /* 0x000fe200000000e7 */
[----:B------:R-:W-:Y:S01]  /*7a20*/  IMAD R124, R124, UR6, RZ ;  /* 0x000000067c7c7c24 */ /* 0x000fe2000f8e02ff */
[----:B------:R-:W-:Y:S01]  /*7a30*/  SEL R125, R161, R125, !P1 ;  /* 0x0000007da17d7207 */ /* 0x000fe20004800000 */
[----:B------:R-:W-:Y:S01]  /*7a40*/  STL [R1+0x1fc], R6 ;  /* 0x0001fc0601007387 */ /* 0x000fe20000100800 */
[----:B------:R-:W-:-:S02]  /*7a50*/  IADD3 R220, P5, PT, R121, R97, RZ ;  /* 0x0000006179dc7210 */ /* 0x000fc40007fbe0ff */
[----:B------:R-:W-:Y:S01]  /*7a60*/  LEA.HI.X.SX32 R211, R120, R96, 0x1, P6 ;  /* 0x0000006078d37211 */ /* 0x000fe200030f0eff */
[----:B------:R-:W-:Y:S01]  /*7a70*/  STL [R1+0x214], R4 ;  /* 0x0002140401007387 */ /* 0x000fe20000100800 */
[----:B------:R-:W-:Y:S02]  /*7a80*/  SEL R126, R161, R126, !P1 ;  /* 0x0000007ea17e7207 */ /* 0x000fe40004800000 */
[----:B------:R-:W-:Y:S01]  /*7a90*/  IADD3 R228, P6, PT, R122, R97, RZ ;  /* 0x000000617ae47210 */ /* 0x000fe20007fde0ff */
[----:B------:R0:W2:Y:S01]  /*7aa0*/  @P3 LDG.E.U8 R40, desc[UR22][R136.64] ;  /* 0x0000001688283981 */ /* 0x0000a2000c1e1100 */
[----:B------:R-:W-:-:S03]  /*7ab0*/  ISETP.GT.U32.AND P4, PT, R99, R105, PT ;  /* 0x000000696300720c */ /* 0x000fc60003f84070 */
[----:B------:R1:W-:Y:S01]  /*7ac0*/  STL [R1+0x1f8], R8 ;  /* 0x0001f80801007387 */ /* 0x0003e20000100800 */
[----:B------:R-:W-:-:S03]  /*7ad0*/  LEA.HI.X.SX32 R219, R121, R96, 0x1, P5 ;  /* 0x0000006079db7211 */ /* 0x000fc600028f0eff */
[----:B------:R1:W-:Y:S01]  /*7ae0*/  STL [R1+0x210], R5 ;  /* 0x0002100501007387 */ /* 0x0003e20000100800 */
[----:B0-----:R-:W-:Y:S02]  /*7af0*/  @P3 IMAD.MOV.U32 R136, RZ, RZ, R9 ;  /* 0x000000ffff883224 */ /* 0x001fe400078e0009 */
[----:B------:R-:W-:Y:S01]  /*7b00*/  @P3 IMAD.MOV.U32 R137, RZ, RZ, R10 ;  /* 0x000000ffff893224 */ /* 0x000fe200078e000a */
[----:B------:R-:W-:Y:S01]  /*7b10*/  STL [R1+0x22c], R151 ;  /* 0x00022c9701007387 */ /* 0x000fe20000100800 */
[----:B------:R-:W-:Y:S01]  /*7b20*/  SEL R127, R161, R127, !P1 ;  /* 0x0000007fa17f7207 */ /* 0x000fe20004800000 */
[----:B------:R-:W-:Y:S01]  /*7b30*/  IMAD R125, R125, UR6, RZ ;  /* 0x000000067d7d7c24 */ /* 0x000fe2000f8e02ff */
[----:B------:R-:W-:Y:S01]  /*7b40*/  IADD3 R236, P5, PT, R123, R97, RZ ;  /* 0x000000617bec7210 */ /* 0x000fe20007fbe0ff */
[----:B------:R-:W-:Y:S01]  /*7b50*/  STL [R1+0x29c], R166 ;  /* 0x00029ca601007387 */ /* 0x000fe20000100800 */
[----:B------:R-:W-:Y:S01]  /*7b60*/  LEA.HI.X.SX32 R227, R122, R96, 0x1, P6 ;  /* 0x000000607ae37211 */ /* 0x000fe200030f0eff */
[----:B------:R-:W-:Y:S01]  /*7b70*/  IMAD R126, R126, UR6, RZ ;  /* 0x000000067e7e7c24 */ /* 0x000fe2000f8e02ff */
[----:B------:R-:W-:Y:S01]  /*7b80*/  PRMT R35, RZ, 0x7610, R35 ;  /* 0x00007610ff237816 */ /* 0x000fe20000000023 */
[----:B------:R-:W-:Y:S01]  /*7b90*/  STL [R1+0x228], R169 ;  /* 0x000228a901007387 */ /* 0x000fe20000100800 */
[----:B------:R-:W-:-:S02]  /*7ba0*/  SEL R128, R161, R128, !P1 ;  /* 0x00000080a1807207 */ /* 0x000fc40004800000 */
[----:B------:R-:W-:Y:S01]  /*7bb0*/  IADD3 R244, P6, PT, R124, R97, RZ ;  /* 0x000000617cf47210 */ /* 0x000fe20007fde0ff */
[----:B------:R0:W2:Y:S01]  /*7bc0*/  @P3 LDG.E.U8 R231, desc[UR22][R136.64] ;  /* 0x0000001688e73981 */ /* 0x0000a2000c1e1100 */
[----:B------:R-:W-:-:S03]  /*7bd0*/  LEA.HI.X.SX32 R235, R123, R96, 0x1, P5 ;  /* 0x000000607beb7211 */ /* 0x000fc600028f0eff */
[----:B------:R-:W-:Y:S01]  /*7be0*/  STL [R1+0x2ac], R27 ;  /* 0x0002ac1b01007387 */ /* 0x000fe20000100800 */
[----:B------:R-:W-:-:S03]  /*7bf0*/  SEL R129, R161, R129, !P1 ;  /* 0x00000081a1817207 */ /* 0x000fc60004800000 */
[----:B------:R1:W-:Y:S01]  /*7c00*/  STL [R1+0x240], R163 ;  /* 0x000240a301007387 */ /* 0x0003e20000100800 */
[----:B0-----:R-:W-:Y:S02]  /*7c10*/  @P3 IMAD.MOV.U32 R136, RZ, RZ, R6 ;  /* 0x000000ffff883224 */ /* 0x001fe400078e0006 */
[----:B------:R-:W-:Y:S01]  /*7c20*/  @P3 IMAD.MOV.U32 R137, RZ, RZ, R8 ;  /* 0x000000ffff893224 */ /* 0x000fe200078e0008 */
[----:B------:R-:W-:Y:S01]  /*7c30*/  STL [R1+0x2bc], R26 ;  /* 0x0002bc1a01007387 */ /* 0x000fe20000100800 */
[----:B------:R-:W-:Y:S01]  /*7c40*/  IMAD R127, R127, UR6, RZ ;  /* 0x000000067f7f7c24 */ /* 0x000fe2000f8e02ff */
[-C--:B------:R-:W-:Y:S02]  /*7c50*/  IADD3 R252, P5, PT, R125, R97.reuse, RZ ;  /* 0x000000617dfc7210 */ /* 0x080fe40007fbe0ff */
[----:B------:R0:W-:Y:S01]  /*7c60*/  STL [R1+0x2a8], R29 ;  /* 0x0002a81d01007387 */ /* 0x0001e20000100800 */
[----:B------:R-:W-:Y:S01]  /*7c70*/  LEA.HI.X.SX32 R243, R124, R96, 0x1, P6 ;  /* 0x000000607cf37211 */ /* 0x000fe200030f0eff */
[----:B------:R-:W-:Y:S01]  /*7c80*/  IMAD R128, R128, UR6, RZ ;  /* 0x0000000680807c24 */ /* 0x000fe2000f8e02ff */
[----:B------:R-:W-:Y:S01]  /*7c90*/  SEL R130, R161, R130, !P1 ;  /* 0x00000082a1827207 */ /* 0x000fe20004800000 */
[----:B------:R-:W-:Y:S01]  /*7ca0*/  STL [R1+0x2cc], R162 ;  /* 0x0002cca201007387 */ /* 0x000fe20000100800 */
[----:B------:R-:W-:-:S02]  /*7cb0*/  IADD3 R170, P6, PT, R126, R97, RZ ;  /* 0x000000617eaa7210 */ /* 0x000fc40007fde0ff */
[----:B------:R-:W-:Y:S01]  /*7cc0*/  PRMT R37, RZ, 0x7610, R37 ;  /* 0x00007610ff257816 */ /* 0x000fe20000000025 */
[----:B------:R0:W-:Y:S01]  /*7cd0*/  STL [R1+0x2b8], R28 ;  /* 0x0002b81c01007387 */ /* 0x0001e20000100800 */
[----:B------:R-:W-:-:S03]  /*7ce0*/  LEA.HI.X.SX32 R251, R125, R96, 0x1, P5 ;  /* 0x000000607dfb7211 */ /* 0x000fc600028f0eff */
[----:B------:R0:W2:Y:S01]  /*7cf0*/  @P3 LDG.E.U8 R35, desc[UR22][R136.64] ;  /* 0x0000001688233981 */ /* 0x0000a2000c1e1100 */
[----:B------:R-:W-:-:S03]  /*7d00*/  @!P4 IMAD.IADD R105, R105, 0x1, -R99 ;  /* 0x000000016969c824 */ /* 0x000fc600078e0a63 */
[----:B------:R-:W-:Y:S01]  /*7d10*/  STL [R1+0x2dc], R167 ;  /* 0x0002dca701007387 */ /* 0x000fe20000100800 */
[----:B------:R-:W-:Y:S01]  /*7d20*/  SEL R131, R161, R131, !P1 ;  /* 0x00000083a1837207 */ /* 0x000fe20004800000 */
[----:B------:R-:W-:Y:S02]  /*7d30*/  IMAD R129, R129, UR6, RZ ;  /* 0x0000000681817c24 */ /* 0x000fe4000f8e02ff */
[----:B------:R1:W-:Y:S01]  /*7d40*/  STL [R1+0x2c8], R192 ;  /* 0x0002c8c001007387 */ /* 0x0003e20000100800 */
[----:B0-----:R-:W-:Y:S02]  /*7d50*/  @P3 IMAD.MOV.U32 R136, RZ, RZ, R4 ;  /* 0x000000ffff883224 */ /* 0x001fe400078e0004 */
[----:B------:R-:W-:Y:S01]  /*7d60*/  @P3 IMAD.MOV.U32 R137, RZ, RZ, R5 ;  /* 0x000000ffff893224 */ /* 0x000fe200078e0005 */
[----:B------:R-:W-:Y:S01]  /*7d70*/  STL [R1+0x2ec], R168 ;  /* 0x0002eca801007387 */ /* 0x000fe20000100800 */
[----:B------:R-:W-:Y:S01]  /*7d80*/  IADD3 R24, P5, PT, R127, R97, RZ ;  /* 0x000000617f187210 */ /* 0x000fe20007fbe0ff */
[----:B------:R-:W-:Y:S01]  /*7d90*/  IMAD R130, R130, UR6, RZ ;  /* 0x0000000682827c24 */ /* 0x000fe2000f8e02ff */
[----:B------:R-:W-:Y:S01]  /*7da0*/  LEA.HI.X.SX32 R25, R126, R96, 0x1, P6 ;  /* 0x000000607e197211 */ /* 0x000fe200030f0eff */
[----:B------:R0:W-:Y:S01]  /*7db0*/  STL [R1+0x2d8], R202 ;  /* 0x0002d8ca01007387 */ /* 0x0001e20000100800 */
[----:B------:R-:W-:-:S02]  /*7dc0*/  ISETP.GE.AND P4, PT, R14, RZ, PT ;  /* 0x000000ff0e00720c */ /* 0x000fc40003f86270 */
[----:B------:R-:W-:Y:S01]  /*7dd0*/  SEL R132, R161, R132, !P1 ;  /* 0x00000084a1847207 */ /* 0x000fe20004800000 */
[----:B------:R-:W-:Y:S01]  /*7de0*/  STL [R1+0x2fc], R194 ;  /* 0x0002fcc201007387 */ /* 0x000fe20000100800 */
[----:B------:R-:W-:-:S03]  /*7df0*/  IADD3 R175, P6, PT, R128, R97, RZ ;  /* 0x0000006180af7210 */ /* 0x000fc60007fde0ff */
[----:B------:R0:W-:Y:S01]  /*7e00*/  STL [R1+0x2e8], R213 ;  /* 0x0002e8d501007387 */ /* 0x0001e20000100800 */
[----:B------:R-:W-:-:S03]  /*7e10*/  LEA.HI.X.SX32 R184, R127, R96, 0x1, P5 ;  /* 0x000000607fb87211 */ /* 0x000fc600028f0eff */
[----:B------:R0:W2:Y:S01]  /*7e20*/  @P3 LDG.E.U8 R37, desc[UR22][R136.64] ;  /* 0x0000001688253981 */ /* 0x0000a2000c1e1100 */
[----:B------:R-:W-:-:S03]  /*7e30*/  SEL R133, R161, R133, !P1 ;  /* 0x00000085a1857207 */ /* 0x000fc60004800000 */
[----:B------:R-:W-:Y:S01]  /*7e40*/  STL [R1+0x30c], R197 ;  /* 0x00030cc501007387 */ /* 0x000fe20000100800 */
[----:B------:R-:W-:Y:S02]  /*7e50*/  IADD3 R20, P5, PT, R129, R97, RZ ;  /* 0x0000006181147210 */ /* 0x000fe40007fbe0ff */
[----:B------:R-:W-:Y:S01]  /*7e60*/  LEA.HI.X.SX32 R23, R128, R96, 0x1, P6 ;  /* 0x0000006080177211 */ /* 0x000fe200030f0eff */
[----:B------:R1:W-:Y:S01]  /*7e70*/  STL [R1+0x2f8], R193 ;  /* 0x0002f8c101007387 */ /* 0x0003e20000100800 */
[----:B0-----:R-:W-:Y:S01]  /*7e80*/  SEL R136, R161, R103, !P1 ;  /* 0x00000067a1887207 */ /* 0x001fe20004800000 */
[----:B------:R-:W-:Y:S01]  /*7e90*/  IMAD R103, R131, UR6, RZ ;  /* 0x0000000683677c24 */ /* 0x000fe2000f8e02ff */
[C---:B------:R-:W-:Y:S01]  /*7ea0*/  SEL R137, R161.reuse, R102, !P1 ;  /* 0x00000066a1897207 */ /* 0x040fe20004800000 */
[----:B------:R-:W-:Y:S01]  /*7eb0*/  STL [R1+0x31c], R185 ;  /* 0x00031cb901007387 */ /* 0x000fe20000100800 */
[C---:B------:R-:W-:Y:S01]  /*7ec0*/  SEL R134, R161.reuse, R134, !P1 ;  /* 0x00000086a1867207 */ /* 0x040fe20004800000 */
[----:B------:R-:W-:Y:S01]  /*7ed0*/  IMAD R102, R132, UR6, RZ ;  /* 0x0000000684667c24 */ /* 0x000fe2000f8e02ff */
[----:B------:R-:W-:Y:S01]  /*7ee0*/  IADD3 R21, P6, PT, R130, R97, RZ ;  /* 0x0000006182157210 */ /* 0x000fe20007fde0ff */
[----:B------:R-:W-:Y:S01]  /*7ef0*/  STL [R1+0x308], R199 ;  /* 0x000308c701007387 */ /* 0x000fe20000100800 */
[----:B------:R-:W-:-:S03]  /*7f00*/  SEL R140, R161, R95, !P1 ;  /* 0x0000005fa18c7207 */ /* 0x000fc60004800000 */
[----:B------:R-:W-:Y:S01]  /*7f10*/  STL [R1+0x32c], R177 ;  /* 0x00032cb101007387 */ /* 0x000fe20000100800 */
[----:B------:R-:W-:Y:S01]  /*7f20*/  LEA.HI.X.SX32 R22, R129, R96, 0x1, P5 ;  /* 0x0000006081167211 */ /* 0x000fe200028f0eff */
[----:B------:R-:W-:Y:S02]  /*7f30*/  IMAD R95, R133, UR6, RZ ;  /* 0x00000006855f7c24 */ /* 0x000fe4000f8e02ff */
[----:B------:R-:W-:Y:S01]  /*7f40*/  STL [R1+0x318], R200 ;  /* 0x000318c801007387 */ /* 0x000fe20000100800 */
[C---:B------:R-:W-:Y:S02]  /*7f50*/  SEL R135, R161.reuse, R135, !P1 ;  /* 0x00000087a1877207 */ /* 0x040fe40004800000 */
[----:B------:R-:W-:Y:S01]  /*7f60*/  SEL R138, R161, R94, !P1 ;  /* 0x0000005ea18a7207 */ /* 0x000fe20004800000 */
[----:B------:R-:W-:Y:S01]  /*7f70*/  STL [R1+0x33c], R92 ;  /* 0x00033c5c01007387 */ /* 0x000fe20000100800 */
[----:B------:R-:W-:Y:S01]  /*7f80*/  IADD3 R160, P5, PT, R103, R97, RZ ;  /* 0x0000006167a07210 */ /* 0x000fe20007fbe0ff */
[----:B------:R-:W-:Y:S01]  /*7f90*/  IMAD R94, R134, UR6, RZ ;  /* 0x00000006865e7c24 */ /* 0x000fe2000f8e02ff */
[----:B------:R-:W-:Y:S01]  /*7fa0*/  LEA.HI.X.SX32 R229, R130, R96, 0x1, P6 ;  /* 0x0000006082e57211 */ /* 0x000fe200030f0eff */
[----:B------:R-:W-:Y:S01]  /*7fb0*/  STL [R1+0x328], R246 ;  /* 0x000328f601007387 */ /* 0x000fe20000100800 */
[----:B------:R-:W-:-:S02]  /*7fc0*/  SEL R104, R161, R104, !P1 ;  /* 0x00000068a1687207 */ /* 0x000fc40004800000 */
[----:B-1----:R-:W-:Y:S01]  /*7fd0*/  IADD3 R16, P6, PT, R102, R97, RZ ;  /* 0x0000006166107210 */ /* 0x002fe20007fde0ff */
[----:B------:R0:W-:Y:S01]  /*7fe0*/  STL [R1+0x338], R222 ;  /* 0x000338de01007387 */ /* 0x0001e20000100800 */
[----:B------:R-:W-:Y:S01]  /*7ff0*/  @!P4 IMAD.MOV R105, RZ, RZ, -R105 ;  /* 0x000000ffff69c224 */ /* 0x000fe200078e0a69 */
[----:B------:R-:W-:Y:S02]  /*8000*/  SEL R139, R161, R93, !P1 ;  /* 0x0000005da18b7207 */ /* 0x000fe40004800000 */
[----:B------:R-:W-:Y:S01]  /*8010*/  STL [R1+0x1c], R170 ;  /* 0x00001caa01007387 */ /* 0x000fe20000100800 */
[-C--:B------:R-:W-:Y:S01]  /*8020*/  LEA.HI.X.SX32 R19, R103, R96.reuse, 0x1, P5 ;  /* 0x0000006067137211 */ /* 0x080fe200028f0eff */
[----:B------:R-:W-:Y:S02]  /*8030*/  IMAD R93, R135, UR6, RZ ;  /* 0x00000006875d7c24 */ /* 0x000fe4000f8e02ff */
[----:B------:R-:W-:Y:S01]  /*8040*/  STL [R1+0x3c], R24 ;  /* 0x00003c1801007387 */ /* 0x000fe20000100800 */
[-C--:B------:R-:W-:Y:S01]  /*8050*/  IADD3 R17, P5, PT, R95, R97.reuse, RZ ;  /* 0x000000615f117210 */ /* 0x080fe20007fbe0ff */
[----:B------:R-:W-:Y:S01]  /*8060*/  IMAD R104, R104, UR6, RZ ;  /* 0x0000000668687c24 */ /* 0x000fe2000f8e02ff */
[----:B------:R-:W-:Y:S01]  /*8070*/  LEA.HI.X.SX32 R18, R102, R96, 0x1, P6 ;  /* 0x0000006066127211 */ /* 0x000fe200030f0eff */
[----:B------:R1:W-:Y:S01]  /*8080*/  STL [R1+0x18], R25 ;  /* 0x0000181901007387 */ /* 0x0003e20000100800 */
[----:B------:R-:W-:-:S03]  /*8090*/  IADD3 R158, P6, PT, R94, R97, RZ ;  /* 0x000000615e9e7210 */ /* 0x000fc60007fde0ff */
[----:B------:R-:W-:Y:S01]  /*80a0*/  STL [R1+0x5c], R175 ;  /* 0x00005caf01007387 */ /* 0x000fe20000100800 */
[----:B------:R-:W-:-:S03]  /*80b0*/  SEL R141, R161, R105, !P1 ;  /* 0x00000069a18d7207 */ /* 0x000fc60004800000 */
[----:B------:R0:W-:Y:S01]  /*80c0*/  STL [R1+0x38], R184 ;  /* 0x000038b801007387 */ /* 0x0001e20000100800 */
[----:B------:R-:W-:-:S03]  /*80d0*/  LEA.HI.X.SX32 R238, R95, R96, 0x1, P5 ;  /* 0x000000605fee7211 */ /* 0x000fc600028f0eff */
[----:B------:R-:W-:Y:S01]  /*80e0*/  STL [R1+0x7c], R20 ;  /* 0x00007c1401007387 */ /* 0x000fe20000100800 */
[----:B------:R-:W-:Y:S01]  /*80f0*/  SEL R142, R161, R106, !P1 ;  /* 0x0000006aa18e7207 */ /* 0x000fe20004800000 */
[----:B------:R-:W-:Y:S02]  /*8100*/  IMAD R105, R136, UR6, RZ ;  /* 0x0000000688697c24 */ /* 0x000fe4000f8e02ff */
[----:B------:R0:W-:Y:S01]  /*8110*/  STL [R1+0x58], R23 ;  /* 0x0000581701007387 */ /* 0x0001e20000100800 */
[-C--:B------:R-:W-:Y:S01]  /*8120*/  IADD3 R12, P5, PT, R93, R97.reuse, RZ ;  /* 0x000000615d0c7210 */ /* 0x080fe20007fbe0ff */
[----:B------:R-:W-:Y:S01]  /*8130*/  IMAD R106, R137, UR6, RZ ;  /* 0x00000006896a7c24 */ /* 0x000fe2000f8e02ff */
[----:B------:R-:W-:Y:S01]  /*8140*/  LEA.HI.X.SX32 R15, R94, R96, 0x1, P6 ;  /* 0x000000605e0f7211 */ /* 0x000fe200030f0eff */
[----:B------:R-:W-:Y:S01]  /*8150*/  STL [R1+0x9c], R21 ;  /* 0x00009c1501007387 */ /* 0x000fe20000100800 */
[----:B------:R-:W-:-:S03]  /*8160*/  IADD3 R13, P6, PT, R104, R97, RZ ;  /* 0x00000061680d7210 */ /* 0x000fc60007fde0ff */
[----:B------:R0:W-:Y:S01]  /*8170*/  STL [R1+0x78], R22 ;  /* 0x0000781601007387 */ /* 0x0001e20000100800 */
[----:B------:R-:W-:-:S03]  /*8180*/  LEA.HI.X.SX32 R14, R93, R96, 0x1, P5 ;  /* 0x000000605d0e7211 */ /* 0x000fc600028f0eff */
[----:B------:R-:W-:Y:S01]  /*8190*/  STL [R1+0xbc], R160 ;  /* 0x0000bca001007387 */ /* 0x000fe20000100800 */
[----:B------:R-:W-:-:S03]  /*81a0*/  IMAD R103, R138, UR6, RZ ;  /* 0x000000068a677c24 */ /* 0x000fc6000f8e02ff */
[----:B------:R0:W-:Y:S01]  /*81b0*/  STL [R1+0x98], R229 ;  /* 0x000098e501007387 */ /* 0x0001e20000100800 */
[----:B------:R-:W-:-:S03]  /*81c0*/  IADD3 R153, P5, PT, R105, R97, RZ ;  /* 0x0000006169997210 */ /* 0x000fc60007fbe0ff */
[----:B------:R-:W-:Y:S01]  /*81d0*/  STL [R1+0xdc], R16 ;  /* 0x0000dc1001007387 */ /* 0x000fe20000100800 */
[----:B------:R-:W-:Y:S01]  /*81e0*/  LEA.HI.X.SX32 R206, R104, R96, 0x1, P6 ;  /* 0x0000006068ce7211 */ /* 0x000fe200030f0eff */
[----:B------:R-:W-:Y:S02]  /*81f0*/  IMAD R95, R139, UR6, RZ ;  /* 0x000000068b5f7c24 */ /* 0x000fe4000f8e02ff */
[----:B------:R0:W-:Y:S01]  /*8200*/  STL [R1+0xb8], R19 ;  /* 0x0000b81301007387 */ /* 0x0001e20000100800 */
[----:B------:R-:W-:-:S03]  /*8210*/  IADD3 R8, P6, PT, R106, R97, RZ ;  /* 0x000000616a087210 */ /* 0x000fc60007fde0ff */
[----:B------:R-:W-:Y:S01]  /*8220*/  STL [R1+0xfc], R17 ;  /* 0x0000fc1101007387 */ /* 0x000fe20000100800 */
[----:B------:R-:W-:-:S03]  /*8230*/  LEA.HI.X.SX32 R156, R105, R96, 0x1, P5 ;  /* 0x00000060699c7211 */ /* 0x000fc600028f0eff */
[----:B------:R0:W-:Y:S01]  /*8240*/  STL [R1+0xd8], R18 ;  /* 0x0000d81201007387 */ /* 0x0001e20000100800 */
[----:B------:R-:W-:-:S03]  /*8250*/  IMAD R94, R140, UR6, RZ ;  /* 0x000000068c5e7c24 */ /* 0x000fc6000f8e02ff */
[----:B------:R-:W-:Y:S01]  /*8260*/  STL [R1+0x1a4], R158 ;  /* 0x0001a49e01007387 */ /* 0x000fe20000100800 */
[----:B------:R-:W-:-:S03]  /*8270*/  IADD3 R9, P5, PT, R103, R97, RZ ;  /* 0x0000006167097210 */ /* 0x000fc60007fbe0ff */
[----:B------:R0:W-:Y:S01]  /*8280*/  STL [R1+0xf8], R238 ;  /* 0x0000f8ee01007387 */ /* 0x0001e20000100800 */
[----:B------:R-:W-:Y:S01]  /*8290*/  LEA.HI.X.SX32 R10, R106, R96, 0x1, P6 ;  /* 0x000000606a0a7211 */ /* 0x000fe200030f0eff */
[----:B------:R-:W-:Y:S02]  /*82a0*/  IMAD R93, R141, UR6, RZ ;  /* 0x000000068d5d7c24 */ /* 0x000fe4000f8e02ff */
[----:B------:R-:W-:Y:S01]  /*82b0*/  STL [R1+0x1bc], R12 ;  /* 0x0001bc0c01007387 */ /* 0x000fe20000100800 */
[----:B------:R-:W-:-:S03]  /*82c0*/  IADD3 R224, P6, PT, R95, R97, RZ ;  /* 0x000000615fe07210 */ /* 0x000fc60007fde0ff */
[----:B------:R0:W-:Y:S01]  /*82d0*/  STL [R1+0x1a0], R15 ;  /* 0x0001a00f01007387 */ /* 0x0001e20000100800 */
[----:B------:R-:W-:-:S03]  /*82e0*/  LEA.HI.X.SX32 R216, R103, R96, 0x1, P5 ;  /* 0x0000006067d87211 */ /* 0x000fc600028f0eff */
[----:B------:R-:W-:Y:S01]  /*82f0*/  STL [R1+0x1d4], R13 ;  /* 0x0001d40d01007387 */ /* 0x000fe20000100800 */
[----:B------:R-:W-:-:S03]  /*8300*/  IADD3 R4, P5, PT, R94, R97, RZ ;  /* 0x000000615e047210 */ /* 0x000fc60007fbe0ff */
[----:B------:R0:W-:Y:S01]  /*8310*/  STL [R1+0x1b8], R14 ;  /* 0x0001b80e01007387 */ /* 0x0001e20000100800 */
[----:B------:R-:W-:-:S03]  /*8320*/  LEA.HI.X.SX32 R152, R95, R96, 0x1, P6 ;  /* 0x000000605f987211 */ /* 0x000fc600030f0eff */
[----:B------:R-:W-:Y:S01]  /*8330*/  STL [R1+0x1ec], R153 ;  /* 0x0001ec9901007387 */ /* 0x000fe20000100800 */
[----:B------:R-:W-:Y:S01]  /*8340*/  IMAD R102, R142, UR6, RZ ;  /* 0x000000068e667c24 */ /* 0x000fe2000f8e02ff */
[----:B------:R-:W-:Y:S02]  /*8350*/  IADD3 R5, P6, PT, R93, R97, RZ ;  /* 0x000000615d057210 */ /* 0x000fe40007fde0ff */
[----:B------:R0:W-:Y:S04]  /*8360*/  STL [R1+0x1d0], R206 ;  /* 0x0001d0ce01007387 */ /* 0x0001e80000100800 */
[----:B------:R-:W-:Y:S01]  /*8370*/  STL [R1+0x204], R8 ;  /* 0x0002040801007387 */ /* 0x000fe20000100800 */
[----:B------:R-:W-:-:S03]  /*8380*/  PRMT R34, RZ, 0x7610, R34 ;  /* 0x00007610ff227816 */ /* 0x000fc60000000022 */
[----:B------:R0:W-:Y:S01]  /*8390*/  STL [R1+0x1e8], R156 ;  /* 0x0001e89c01007387 */ /* 0x0001e20000100800 */
[----:B------:R-:W-:-:S03]  /*83a0*/  LEA.HI.X.SX32 R6, R94, R96, 0x1, P5 ;  /* 0x000000605e067211 */ /* 0x000fc600028f0eff */
[----:B------:R-:W-:Y:S01]  /*83b0*/  STL [R1+0x21c], R9 ;  /* 0x00021c0901007387 */ /* 0x000fe20000100800 */
[----:B------:R-:W-:Y:S01]  /*83c0*/  LEA.HI.X.SX32 R215, R93, R96, 0x1, P6 ;  /* 0x000000605dd77211 */ /* 0x000fe200030f0eff */
[----:B------:R-:W-:Y:S02]  /*83d0*/  @P3 IMAD.MOV.U32 R94, RZ, RZ, R151 ;  /* 0x000000ffff5e3224 */ /* 0x000fe400078e0097 */
[----:B------:R0:W-:Y:S01]  /*83e0*/  STL [R1+0x200], R10 ;  /* 0x0002000a01007387 */ /* 0x0001e20000100800 */
[----:B------:R-:W-:Y:S01]  /*83f0*/  @P3 IMAD.MOV.U32 R95, RZ, RZ, R169 ;  /* 0x000000ffff5f3224 */ /* 0x000fe200078e00a9 */
[----:B------:R-:W-:Y:S02]  /*8400*/  IADD3 R150, P6, PT, R102, R97, RZ ;  /* 0x0000006166967210 */ /* 0x000fe40007fde0ff */
[----:B------:R-:W-:Y:S04]  /*8410*/  STL [R1+0x234], R224 ;  /* 0x000234e001007387 */ /* 0x000fe80000100800 */
[----:B------:R0:W-:Y:S04]  /*8420*/  STL [R1+0x218], R216 ;  /* 0x000218d801007387 */ /* 0x0001e80000100800 */
[----:B------:R-:W-:Y:S04]  /*8430*/  STL [R1+0x2a4], R4 ;  /* 0x0002a40401007387 */ /* 0x000fe80000100800 */
[----:B------:R0:W-:Y:S04]  /*8440*/  STL [R1+0x230], R152 ;  /* 0x0002309801007387 */ /* 0x0001e80000100800 */
[----:B------:R-:W-:Y:S04]  /*8450*/  STL [R1+0x2b4], R5 ;  /* 0x0002b40501007387 */ /* 0x000fe80000100800 */
[----:B------:R0:W-:Y:S04]  /*8460*/  STL [R1+0x2a0], R6 ;  /* 0x0002a00601007387 */ /* 0x0001e80000100800 */
[----:B------:R0:W2:Y:S04]  /*8470*/  @P3 LDG.E.U8 R34, desc[UR22][R94.64] ;  /* 0x000000165e223981 */ /* 0x0000a8000c1e1100 */
[----:B------:R1:W-:Y:S04]  /*8480*/  STL [R1+0x2b0], R215 ;  /* 0x0002b0d701007387 */ /* 0x0003e80000100800 */
[----:B------:R-:W-:Y:S01]  /*8490*/  STL [R1+0x2c4], R150 ;  /* 0x0002c49601007387 */ /* 0x000fe20000100800 */
[----:B0-----:R-:W-:-:S03]  /*84a0*/  @P3 IMAD.MOV.U32 R95, RZ, RZ, R163 ;  /* 0x000000ffff5f3224 */ /* 0x001fc600078e00a3 */
[----:B------:R-:W2:Y:S01]  /*84b0*/  LDL.LU R163, [R1+0x7e0] ;  /* 0x0007e00001a37983 */ /* 0x000ea20000300800 */
[----:B------:R-:W-:Y:S02]  /*84c0*/  ISETP.GT.U32.AND P4, PT, R99, R90, PT ;  /* 0x0000005a6300720c */ /* 0x000fe40003f84070 */
[----:B------:R-:W-:Y:S02]  /*84d0*/  SEL R107, R161, R107, !P1 ;  /* 0x0000006ba16b7207 */ /* 0x000fe40004800000 */
[----:B------:R-:W-:Y:S01]  /*84e0*/  ISETP.GT.U32.AND P5, PT, R99, R91, PT ;  /* 0x0000005b6300720c */ /* 0x000fe20003fa4070 */
[----:B------:R-:W-:Y:S01]  /*84f0*/  @P3 IMAD.MOV.U32 R94, RZ, RZ, R166 ;  /* 0x000000ffff5e3224 */ /* 0x000fe200078e00a6 */
[----:B------:R-:W-:Y:S01]  /*8500*/  PRMT R141, RZ, 0x7610, R141 ;  /* 0x00007610ff8d7816 */ /* 0x000fe2000000008d */
[----:B------:R-:W-:Y:S01]  /*8510*/  IMAD R103, R107, UR6, RZ ;  /* 0x000000066b677c24 */ /* 0x000fe2000f8e02ff */
[----:B------:R-:W-:Y:S02]  /*8520*/  PRMT R148, RZ, 0x7610, R148 ;  /* 0x00007610ff947816 */ /* 0x000fe40000000094 */
[----:B------:R-:W-:-:S02]  /*8530*/  LEA.HI.X.SX32 R151, R102, R96, 0x1, P6 ;  /* 0x0000006066977211 */ /* 0x000fc400030f0eff */
[----:B------:R0:W3:Y:S01]  /*8540*/  @P3 LDG.E.U8 R141, desc[UR22][R94.64] ;  /* 0x000000165e8d3981 */ /* 0x0000e2000c1e1100 */
[--C-:B------:R-:W-:Y:S01]  /*8550*/  @!P4 IMAD.IADD R90, R90, 0x1, -R99.reuse ;  /* 0x000000015a5ac824 */ /* 0x100fe200078e0a63 */
[----:B------:R-:W-:Y:S02]  /*8560*/  IADD3 R169, P6, PT, R103, R97, RZ ;  /* 0x0000006167a97210 */ /* 0x000fe40007fde0ff */
[----:B------:R1:W-:Y:S01]  /*8570*/  STL [R1+0x2c0], R151 ;  /* 0x0002c09701007387 */ /* 0x0003e20000100800 */
[----:B------:R-:W-:Y:S01]  /*8580*/  @!P5 IMAD.IADD R91, R91, 0x1, -R99 ;  /* 0x000000015b5bd824 */ /* 0x000fe200078e0a63 */
[----:B------:R-:W-:Y:S01]  /*8590*/  ISETP.GT.U32.AND P4, PT, R99, R90, PT ;  /* 0x0000005a6300720c */ /* 0x000fe20003f84070 */
[----:B0-----:R-:W-:Y:S02]  /*85a0*/  @P3 IMAD.MOV.U32 R94, RZ, RZ, R27 ;  /* 0x000000ffff5e3224 */ /* 0x001fe400078e001b */
[----:B------:R-:W-:Y:S01]  /*85b0*/  @P3 IMAD.MOV.U32 R95, RZ, RZ, R29 ;  /* 0x000000ffff5f3224 */ /* 0x000fe200078e001d */
[----:B------:R-:W-:Y:S01]  /*85c0*/  LEA.HI.X.SX32 R166, R103, R96, 0x1, P6 ;  /* 0x0000006067a67211 */ /* 0x000fe200030f0eff */
[----:B------:R-:W-:Y:S01]  /*85d0*/  STL [R1+0x2d4], R169 ;  /* 0x0002d4a901007387 */ /* 0x000fe20000100800 */
[----:B------:R-:W-:-:S02]  /*85e0*/  PRMT R149, RZ, 0x7610, R149 ;  /* 0x00007610ff957816 */ /* 0x000fc40000000095 */
[----:B------:R-:W-:Y:S01]  /*85f0*/  ISETP.GE.AND P5, PT, R176, RZ, PT ;  /* 0x000000ffb000720c */ /* 0x000fe20003fa6270 */
[----:B------:R0:W3:Y:S04]  /*8600*/  @P3 LDG.E.U8 R148, desc[UR22][R94.64] ;  /* 0x000000165e943981 */ /* 0x0000e8000c1e1100 */
[----:B------:R-:W3:Y:S04]  /*8610*/  LDL.LU R176, [R1+0x7dc] ;  /* 0x0007dc0001b07983 */ /* 0x000ee80000300800 */
[----:B------:R-:W3:Y:S01]  /*8620*/  LDL.LU R29, [R1+0x7d8] ;  /* 0x0007d800011d7983 */ /* 0x000ee20000300800 */
[----:B0-----:R-:W-:-:S02]  /*8630*/  @P3 IMAD.MOV.U32 R94, RZ, RZ, R26 ;  /* 0x000000ffff5e3224 */ /* 0x001fc400078e001a */
[----:B------:R-:W-:Y:S01]  /*8640*/  @P3 IMAD.MOV.U32 R95, RZ, RZ, R28 ;  /* 0x000000ffff5f3224 */ /* 0x000fe200078e001c */
[----:B------:R-:W3:Y:S04]  /*8650*/  LDL.LU R27, [R1+0x7d4] ;  /* 0x0007d400011b7983 */ /* 0x000ee80000300800 */
[----:B------:R0:W-:Y:S04]  /*8660*/  STL [R1+0x2d0], R166 ;  /* 0x0002d0a601007387 */ /* 0x0001e80000100800 */
[----:B------:R-:W3:Y:S04]  /*8670*/  LDL.LU R28, [R1+0x7d0] ;  /* 0x0007d000011c7983 */ /* 0x000ee80000300800 */
[----:B------:R0:W3:Y:S04]  /*8680*/  @P3 LDG.E.U8 R149, desc[UR22][R94.64] ;  /* 0x000000165e953981 */ /* 0x0000e8000c1e1100 */
[----:B------:R-:W3:Y:S01]  /*8690*/  LDL.LU R26, [R1+0x7cc] ;  /* 0x0007cc00011a7983 */ /* 0x000ee20000300800 */
[----:B------:R-:W-:-:S02]  /*86a0*/  @!P4 IMAD.IADD R90, R90, 0x1, -R99 ;  /* 0x000000015a5ac824 */ /* 0x000fc400078e0a63 */
[----:B0-----:R-:W-:Y:S02]  /*86b0*/  @P3 IMAD.MOV.U32 R95, RZ, RZ, R192 ;  /* 0x000000ffff5f3224 */ /* 0x001fe400078e00c0 */
[----:B------:R-:W-:Y:S01]  /*86c0*/  @P3 IMAD.MOV.U32 R94, RZ, RZ, R162 ;  /* 0x000000ffff5e3224 */ /* 0x000fe200078e00a2 */
[----:B------:R-:W3:Y:S04]  /*86d0*/  LDL.LU R192, [R1+0x7c8] ;  /* 0x0007c80001c07983 */ /* 0x000ee80000300800 */
[----:B------:R-:W3:Y:S01]  /*86e0*/  LDL.LU R162, [R1+0x7c4] ;  /* 0x0007c40001a27983 */ /* 0x000ee20000300800 */
[----:B------:R-:W-:Y:S01]  /*86f0*/  @!P5 IMAD.MOV R90, RZ, RZ, -R90 ;  /* 0x000000ffff5ad224 */ /* 0x000fe200078e0a5a */
[----:B------:R-:W-:Y:S02]  /*8700*/  ISETP.GE.AND P5, PT, R201, RZ, PT ;  /* 0x000000ffc900720c */ /* 0x000fe40003fa6270 */
[----:B------:R-:W4:Y:S01]  /*8710*/  LDL.LU R201, [R1+0x7c0] ;  /* 0x0007c00001c97983 */ /* 0x000f220000300800 */
[----:B--2---:R-:W-:-:S06]  /*8720*/  PRMT R163, RZ, 0x7610, R163 ;  /* 0x00007610ffa37816 */ /* 0x004fcc00000000a3 */
[----:B------:R0:W2:Y:S02]  /*8730*/  @P3 LDG.E.U8 R163, desc[UR22][R94.64] ;  /* 0x000000165ea33981 */ /* 0x0000a4000c1e1100 */
[----:B0-----:R-:W-:Y:S02]  /*8740*/  @P3 IMAD.MOV.U32 R95, RZ, RZ, R202 ;  /* 0x000000ffff5f3224 */ /* 0x001fe400078e00ca */
[----:B------:R-:W-:Y:S01]  /*8750*/  @P3 IMAD.MOV.U32 R94, RZ, RZ, R167 ;  /* 0x000000ffff5e3224 */ /* 0x000fe200078e00a7 */
[----:B------:R-:W2:Y:S04]  /*8760*/  LDL.LU R202, [R1+0x7bc] ;  /* 0x0007bc0001ca7983 */ /* 0x000ea80000300800 */
[----:B------:R-:W2:Y:S01]  /*8770*/  LDL.LU R167, [R1+0x7b8] ;  /* 0x0007b80001a77983 */ /* 0x000ea20000300800 */
[----:B------:R-:W-:-:S02]  /*8780*/  ISETP.GT.U32.AND P6, PT, R99, R91, PT ;  /* 0x0000005b6300720c */ /* 0x000fc40003fc4070 */
[----:B------:R-:W-:Y:S02]  /*8790*/  ISETP.GT.U32.AND P4, PT, R99, R88, PT ;  /* 0x000000586300720c */ /* 0x000fe40003f84070 */
[----:B------:R-:W-:Y:S02]  /*87a0*/  SEL R90, R161, R90, !P1 ;  /* 0x0000005aa15a7207 */ /* 0x000fe40004800000 */
[----:B------:R-:W-:-:S07]  /*87b0*/  PRMT R142, RZ, 0x7610, R142 ;  /* 0x00007610ff8e7816 */ /* 0x000fce000000008e */
[----:B------:R-:W-:Y:S01]  /*87c0*/  @!P6 IMAD.IADD R91, R91, 0x1, -R99 ;  /* 0x000000015b5be824 */ /* 0x000fe200078e0a63 */
[----:B------:R-:W-:Y:S01]  /*87d0*/  ISETP.GT.U32.AND P6, PT, R99, R89, PT ;  /* 0x000000596300720c */ /* 0x000fe20003fc4070 */
[----:B------:R-:W-:Y:S01]  /*87e0*/  IMAD R90, R90, UR6, RZ ;  /* 0x000000065a5a7c24 */ /* 0x000fe2000f8e02ff */
[----:B------:R0:W4:Y:S01]  /*87f0*/  @P3 LDG.E.U8 R142, desc[UR22][R94.64] ;  /* 0x000000165e8e3981 */ /* 0x000122000c1e1100 */
[----:B------:R-:W-:Y:S02]  /*8800*/  @!P5 IMAD.MOV R91, RZ, RZ, -R91 ;  /* 0x000000ffff5bd224 */ /* 0x000fe400078e0a5b */
[----:B------:R-:W-:Y:S02]  /*8810*/  @!P4 IMAD.IADD R88, R88, 0x1, -R99 ;  /* 0x000000015858c824 */ /* 0x000fe400078e0a63 */
[----:B0-----:R-:W-:Y:S01]  /*8820*/  @P3 IMAD.MOV.U32 R95, RZ, RZ, R213 ;  /* 0x000000ffff5f3224 */ /* 0x001fe200078e00d5 */
[----:B------:R-:W-:Y:S01]  /*8830*/  IADD3 R213, P5, PT, R90, R97, RZ ;  /* 0x000000615ad57210 */ /* 0x000fe20007fbe0ff */
[----:B------:R-:W-:-:S04]  /*8840*/  @P3 IMAD.MOV.U32 R94, RZ, RZ, R168 ;  /* 0x000000ffff5e3224 */ /* 0x000fc800078e00a8 */
[----:B------:R-:W-:Y:S01]  /*8850*/  @!P6 IMAD.IADD R89, R89, 0x1, -R99 ;  /* 0x000000015959e824 */ /* 0x000fe200078e0a63 */
[----:B------:R-:W-:Y:S01]  /*8860*/  ISETP.GE.AND P6, PT, R198, RZ, PT ;  /* 0x000000ffc600720c */ /* 0x000fe20003fc6270 */
[----:B------:R0:W-:Y:S01]  /*8870*/  STL [R1+0x2e4], R213 ;  /* 0x0002e4d501007387 */ /* 0x0001e20000100800 */
[----:B------:R-:W-:-:S03]  /*8880*/  ISETP.GT.U32.AND P4, PT, R99, R88, PT ;  /* 0x000000586300720c */ /* 0x000fc60003f84070 */
[----:B------:R-:W4:Y:S01]  /*8890*/  LDL.LU R198, [R1+0x7b4] ;  /* 0x0007b40001c67983 */ /* 0x000f220000300800 */
[----:B---3--:R-:W-:-:S06]  /*88a0*/  PRMT R162, RZ, 0x7610, R162 ;  /* 0x00007610ffa27816 */ /* 0x008fcc00000000a2 */
[----:B------:R3:W4:Y:S02]  /*88b0*/  @P3 LDG.E.U8 R162, desc[UR22][R94.64] ;  /* 0x000000165ea23981 */ /* 0x000724000c1e1100 */
[----:B---3--:R-:W-:Y:S02]  /*88c0*/  @P3 IMAD.MOV.U32 R95, RZ, RZ, R193 ;  /* 0x000000ffff5f3224 */ /* 0x008fe400078e00c1 */
[----:B------:R-:W-:Y:S01]  /*88d0*/  @P3 IMAD.MOV.U32 R94, RZ, RZ, R194 ;  /* 0x000000ffff5e3224 */ /* 0x000fe200078e00c2 */
[----:B------:R-:W3:Y:S04]  /*88e0*/  LDL.LU R193, [R1+0x7b0] ;  /* 0x0007b00001c17983 */ /* 0x000ee80000300800 */
[----:B------:R-:W3:Y:S01]  /*88f0*/  LDL.LU R194, [R1+0x7ac] ;  /* 0x0007ac0001c27983 */ /* 0x000ee20000300800 */
[----:B------:R-:W-:-:S02]  /*8900*/  PRMT R36, RZ, 0x7610, R36 ;  /* 0x00007610ff247816 */ /* 0x000fc40000000024 */
[----:B------:R-:W-:Y:S01]  /*8910*/  LEA.HI.X.SX32 R168, R90, R96, 0x1, P5 ;  /* 0x000000605aa87211 */ /* 0x000fe200028f0eff */
[----:B------:R-:W-:-:S04]  /*8920*/  @!P4 IMAD.IADD R88, R88, 0x1, -R99 ;  /* 0x000000015858c824 */ /* 0x000fc800078e0a63 */
[----:B------:R-:W-:Y:S01]  /*8930*/  STL [R1+0x2e0], R168 ;  /* 0x0002e0a801007387 */ /* 0x000fe20000100800 */
[----:B------:R-:W-:Y:S01]  /*8940*/  @!P6 IMAD.MOV R88, RZ, RZ, -R88 ;  /* 0x000000ffff58e224 */ /* 0x000fe200078e0a58 */
[----:B------:R-:W-:Y:S02]  /*8950*/  ISETP.GE.AND P6, PT, R186, RZ, PT ;  /* 0x000000ffba00720c */ /* 0x000fe40003fc6270 */
[----:B------:R-:W-:Y:S02]  /*8960*/  ISETP.GT.U32.AND P5, PT, R99, R89, PT ;  /* 0x000000596300720c */ /* 0x000fe40003fa4070 */
[----:B------:R-:W-:Y:S02]  /*8970*/  SEL R91, R161, R91, !P1 ;  /* 0x0000005ba15b7207 */ /* 0x000fe40004800000 */
[----:B------:R-:W-:-:S03]  /*8980*/  PRMT R147, RZ, 0x7610, R147 ;  /* 0x00007610ff937816 */ /* 0x000fc60000000093 */
[----:B------:R-:W-:Y:S02]  /*8990*/  IMAD R93, R91, UR6, RZ ;  /* 0x000000065b5d7c24 */ /* 0x000fe4000f8e02ff */
[----:B------:R-:W-:-:S04]  /*89a0*/  @P3 IMAD.MOV.U32 R91, RZ, RZ, R222 ;  /* 0x000000ffff5b3224 */ /* 0x000fc800078e00de */
[----:B------:R-:W-:-:S04]  /*89b0*/  @!P5 IMAD.IADD R89, R89, 0x1, -R99 ;  /* 0x000000015959d824 */ /* 0x000fc800078e0a63 */
[----:B------:R-:W-:Y:S01]  /*89c0*/  @!P6 IMAD.MOV R89, RZ, RZ, -R89 ;  /* 0x000000ffff59e224 */ /* 0x000fe200078e0a59 */
[----:B------:R-:W-:Y:S01]  /*89d0*/  IADD3 R222, P6, PT, R93, R97, RZ ;  /* 0x000000615dde7210 */ /* 0x000fe20007fde0ff */
[----:B------:R-:W-:-:S03]  /*89e0*/  @P3 IMAD.MOV.U32 R90, RZ, RZ, R92 ;  /* 0x000000ffff5a3224 */ /* 0x000fc600078e005c */
[----:B------:R-:W-:Y:S02]  /*89f0*/  LEA.HI.X.SX32 R92, R93, R96, 0x1, P6 ;  /* 0x000000605d5c7211 */ /* 0x000fe400030f0eff */
[----:B------:R-:W-:Y:S02]  /*8a00*/  ISETP.GE.AND P6, PT, R178, RZ, PT ;  /* 0x000000ffb200720c */ /* 0x000fe40003fc6270 */
[----:B--2---:R-:W-:-:S06]  /*8a10*/  PRMT R167, RZ, 0x7610, R167 ;  /* 0x00007610ffa77816 */ /* 0x004fcc00000000a7 */
[----:B------:R2:W3:Y:S02]  /*8a20*/  @P3 LDG.E.U8 R167, desc[UR22][R94.64] ;  /* 0x000000165ea73981 */ /* 0x0004e4000c1e1100 */
[----:B--2---:R-:W-:Y:S02]  /*8a30*/  @P3 IMAD.MOV.U32 R94, RZ, RZ, R197 ;  /* 0x000000ffff5e3224 */ /* 0x004fe400078e00c5 */
[----:B------:R-:W-:Y:S02]  /*8a40*/  @P3 IMAD.MOV.U32 R95, RZ, RZ, R199 ;  /* 0x000000ffff5f3224 */ /* 0x000fe400078e00c7 */
[----:B------:R-:W2:Y:S04]  /*8a50*/  LDL.LU R199, [R1+0x7a8] ;  /* 0x0007a80001c77983 */ /* 0x000ea80000300800 */
[----:B------:R0:W2:Y:S04]  /*8a60*/  @P3 LDG.E.U8 R36, desc[UR22][R94.64] ;  /* 0x000000165e243981 */ /* 0x0000a8000c1e1100 */
[----:B------:R-:W2:Y:S01]  /*8a70*/  LDL.LU R197, [R1+0x7a4] ;  /* 0x0007a40001c57983 */ /* 0x000ea20000300800 */
[----:B0-----:R-:W-:-:S02]  /*8a80*/  @P3 IMAD.MOV.U32 R95, RZ, RZ, R200 ;  /* 0x000000ffff5f3224 */ /* 0x001fc400078e00c8 */
[----:B------:R-:W-:Y:S01]  /*8a90*/  @P3 IMAD.MOV.U32 R94, RZ, RZ, R185 ;  /* 0x000000ffff5e3224 */ /* 0x000fe200078e00b9 */
[----:B------:R-:W2:Y:S04]  /*8aa0*/  LDL.LU R200, [R1+0x7a0] ;  /* 0x0007a00001c87983 */ /* 0x000ea80000300800 */
[----:B------:R-:W2:Y:S04]  /*8ab0*/  LDL.LU R185, [R1+0x79c] ;  /* 0x00079c0001b97983 */ /* 0x000ea80000300800 */
[----:B------:R-:W2:Y:S04]  /*8ac0*/  LDL.LU R186, [R1+0x798] ;  /* 0x0007980001ba7983 */ /* 0x000ea80000300800 */
[----:B------:R0:W2:Y:S02]  /*8ad0*/  @P3 LDG.E.U8 R147, desc[UR22][R94.64] ;  /* 0x000000165e933981 */ /* 0x0000a4000c1e1100 */
[----:B0-----:R-:W-:-:S02]  /*8ae0*/  @P3 IMAD.MOV.U32 R95, RZ, RZ, R246 ;  /* 0x000000ffff5f3224 */ /* 0x001fc400078e00f6 */
[----:B------:R-:W-:Y:S01]  /*8af0*/  @P3 IMAD.MOV.U32 R94, RZ, RZ, R177 ;  /* 0x000000ffff5e3224 */ /* 0x000fe200078e00b1 */
[----:B------:R-:W2:Y:S04]  /*8b00*/  LDL.LU R246, [R1+0x794] ;  /* 0x0007940001f67983 */ /* 0x000ea80000300800 */
[----:B------:R-:W2:Y:S04]  /*8b10*/  LDL.LU R177, [R1+0x790] ;  /* 0x0007900001b17983 */ /* 0x000ea80000300800 */
[----:B------:R0:W-:Y:S04]  /*8b20*/  STL [R1+0x2f4], R222 ;  /* 0x0002f4de01007387 */ /* 0x0001e80000100800 */
[----:B------:R-:W2:Y:S01]  /*8b30*/  LDL.LU R178, [R1+0x78c] ;  /* 0x00078c0001b27983 */ /* 0x000ea20000300800 */
[----:B------:R-:W-:-:S02]  /*8b40*/  ISETP.GT.U32.AND P4, PT, R99, R86, PT ;  /* 0x000000566300720c */ /* 0x000fc40003f84070 */
[----:B------:R-:W-:Y:S02]  /*8b50*/  PRMT R33, RZ, 0x7610, R33 ;  /* 0x00007610ff217816 */ /* 0x000fe40000000021 */
[----:B------:R-:W-:Y:S02]  /*8b60*/  ISETP.GT.U32.AND P5, PT, R99, R87, PT ;  /* 0x000000576300720c */ /* 0x000fe40003fa4070 */
[----:B------:R-:W-:Y:S02]  /*8b70*/  PRMT R30, RZ, 0x7610, R30 ;  /* 0x00007610ff1e7816 */ /* 0x000fe4000000001e */
[----:B------:R0:W2:Y:S05]  /*8b80*/  @P3 LDG.E.U8 R33, desc[UR22][R90.64] ;  /* 0x000000165a213981 */ /* 0x0000aa000c1e1100 */
[----:B------:R-:W-:-:S05]  /*8b90*/  @!P4 IMAD.IADD R86, R86, 0x1, -R99 ;  /* 0x000000015656c824 */ /* 0x000fca00078e0a63 */
[----:B------:R-:W-:Y:S01]  /*8ba0*/  ISETP.GT.U32.AND P4, PT, R99, R86, PT ;  /* 0x000000566300720c */ /* 0x000fe20003f84070 */
[----:B0-----:R-:W-:Y:S02]  /*8bb0*/  @P3 IMAD.MOV.U32 R90, RZ, RZ, R212 ;  /* 0x000000ffff5a3224 */ /* 0x001fe400078e00d4 */
[----:B------:R-:W-:Y:S01]  /*8bc0*/  @P3 IMAD.MOV.U32 R91, RZ, RZ, R211 ;  /* 0x000000ffff5b3224 */ /* 0x000fe200078e00d3 */
[----:B------:R-:W-:Y:S01]  /*8bd0*/  PRMT R155, RZ, 0x7610, R155 ;  /* 0x00007610ff9b7816 */ /* 0x000fe2000000009b */
[----:B------:R-:W-:-:S03]  /*8be0*/  @!P5 IMAD.IADD R87, R87, 0x1, -R99 ;  /* 0x000000015757d824 */ /* 0x000fc600078e0a63 */
[----:B------:R0:W2:Y:S01]  /*8bf0*/  @P3 LDG.E.U8 R30, desc[UR22][R90.64] ;  /* 0x000000165a1e3981 */ /* 0x0000a2000c1e1100 */
[----:B------:R-:W-:Y:S02]  /*8c00*/  PRMT R32, RZ, 0x7610, R32 ;  /* 0x00007610ff207816 */ /* 0x000fe40000000020 */
[----:B------:R-:W-:Y:S02]  /*8c10*/  ISETP.GT.U32.AND P5, PT, R99, R87, PT ;  /* 0x000000576300720c */ /* 0x000fe40003fa4070 */
[----:B------:R-:W-:Y:S02]  /*8c20*/  @!P4 IMAD.IADD R86, R86, 0x1, -R99 ;  /* 0x000000015656c824 */ /* 0x000fe400078e0a63 */
[----:B0-----:R-:W-:Y:S02]  /*8c30*/  @P3 IMAD.MOV.U32 R90, RZ, RZ, R220 ;  /* 0x000000ffff5a3224 */ /* 0x001fe400078e00dc */
[----:B------:R-:W-:-:S05]  /*8c40*/  @P3 IMAD.MOV.U32 R91, RZ, RZ, R219 ;  /* 0x000000ffff5b3224 */ /* 0x000fca00078e00db */
[----:B------:R0:W2:Y:S01]  /*8c50*/  @P3 LDG.E.U8 R155, desc[UR22][R90.64] ;  /* 0x000000165a9b3981 */ /* 0x0000a2000c1e1100 */
[----:B------:R-:W-:Y:S01]  /*8c60*/  @!P6 IMAD.MOV R86, RZ, RZ, -R86 ;  /* 0x000000ffff56e224 */ /* 0x000fe200078e0a56 */
[----:B------:R-:W-:Y:S02]  /*8c70*/  ISETP.GE.AND P6, PT, R191, RZ, PT ;  /* 0x000000ffbf00720c */ /* 0x000fe40003fc6270 */
[----:B------:R-:W-:Y:S01]  /*8c80*/  PRMT R27, RZ, 0x7610, R27 ;  /* 0x00007610ff1b7816 */ /* 0x000fe2000000001b */
[----:B0-----:R-:W-:Y:S02]  /*8c90*/  @P3 IMAD.MOV.U32 R90, RZ, RZ, R228 ;  /* 0x000000ffff5a3224 */ /* 0x001fe400078e00e4 */
[----:B------:R-:W-:Y:S01]  /*8ca0*/  @P3 IMAD.MOV.U32 R91, RZ, RZ, R227 ;  /* 0x000000ffff5b3224 */ /* 0x000fe200078e00e3 */
[----:B------:R-:W-:-:S04]  /*8cb0*/  SEL R88, R161, R88, !P1 ;  /* 0x00000058a1587207 */ /* 0x000fc80004800000 */
[----:B------:R0:W2:Y:S01]  /*8cc0*/  @P3 LDG.E.U8 R32, desc[UR22][R90.64] ;  /* 0x000000165a203981 */ /* 0x0000a2000c1e1100 */
[----:B------:R-:W-:Y:S01]  /*8cd0*/  PRMT R29, RZ, 0x7610, R29 ;  /* 0x00007610ff1d7816 */ /* 0x000fe2000000001d */
[----:B------:R-:W-:Y:S02]  /*8ce0*/  @!P5 IMAD.IADD R87, R87, 0x1, -R99 ;  /* 0x000000015757d824 */ /* 0x000fe400078e0a63 */
[----:B0-----:R-:W-:Y:S02]  /*8cf0*/  @P3 IMAD.MOV.U32 R90, RZ, RZ, R236 ;  /* 0x000000ffff5a3224 */ /* 0x001fe400078e00ec */
[----:B------:R-:W-:Y:S02]  /*8d00*/  @P3 IMAD.MOV.U32 R91, RZ, RZ, R235 ;  /* 0x000000ffff5b3224 */ /* 0x000fe400078e00eb */
[----:B------:R-:W-:-:S03]  /*8d10*/  IMAD R88, R88, UR6, RZ ;  /* 0x0000000658587c24 */ /* 0x000fc6000f8e02ff */
[----:B------:R0:W2:Y:S01]  /*8d20*/  @P3 LDG.E.U8 R27, desc[UR22][R90.64] ;  /* 0x000000165a1b3981 */ /* 0x0000a2000c1e1100 */
[----:B------:R-:W-:Y:S01]  /*8d30*/  PRMT R26, RZ, 0x7610, R26 ;  /* 0x00007610ff1a7816 */ /* 0x000fe2000000001a */
[----:B------:R-:W-:Y:S01]  /*8d40*/  @!P6 IMAD.MOV R87, RZ, RZ, -R87 ;  /* 0x000000ffff57e224 */ /* 0x000fe200078e0a57 */
[----:B------:R-:W-:Y:S01]  /*8d50*/  ISETP.GT.U32.AND P4, PT, R99, R84, PT ;  /* 0x000000546300720c */ /* 0x000fe20003f84070 */
[----:B0-----:R-:W-:Y:S02]  /*8d60*/  @P3 IMAD.MOV.U32 R90, RZ, RZ, R244 ;  /* 0x000000ffff5a3224 */ /* 0x001fe400078e00f4 */
[----:B------:R-:W-:Y:S01]  /*8d70*/  @P3 IMAD.MOV.U32 R91, RZ, RZ, R243 ;  /* 0x000000ffff5b3224 */ /* 0x000fe200078e00f3 */
[----:B------:R-:W-:-:S04]  /*8d80*/  IADD3 R120, P6, PT, R88, R97, RZ ;  /* 0x0000006158787210 */ /* 0x000fc80007fde0ff */
[----:B------:R0:W2:Y:S01]  /*8d90*/  @P3 LDG.E.U8 R29, desc[UR22][R90.64] ;  /* 0x000000165a1d3981 */ /* 0x0000a2000c1e1100 */
[----:B------:R-:W-:-:S03]  /*8da0*/  LEA.HI.X.SX32 R121, R88, R96, 0x1, P6 ;  /* 0x0000006058797211 */ /* 0x000fc600030f0eff */
[----:B------:R1:W-:Y:S01]  /*8db0*/  STL [R1+0x2f0], R92 ;  /* 0x0002f05c01007387 */ /* 0x0003e20000100800 */
[----:B------:R-:W-:-:S03]  /*8dc0*/  ISETP.GE.AND P6, PT, R183, RZ, PT ;  /* 0x000000ffb700720c */ /* 0x000fc60003fc6270 */
[----:B------:R-:W2:Y:S01]  /*8dd0*/  LDL.LU R191, [R1+0x788] ;  /* 0x0007880001bf7983 */ /* 0x000ea20000300800 */
[----:B0-----:R-:W-:Y:S02]  /*8de0*/  @P3 IMAD.MOV.U32 R90, RZ, RZ, R252 ;  /* 0x000000ffff5a3224 */ /* 0x001fe400078e00fc */
[----:B------:R-:W-:Y:S01]  /*8df0*/  @P3 IMAD.MOV.U32 R91, RZ, RZ, R251 ;  /* 0x000000ffff5b3224 */ /* 0x000fe200078e00fb */
[----:B------:R0:W-:Y:S01]  /*8e00*/  STL [R1+0x304], R120 ;  /* 0x0003047801007387 */ /* 0x0001e20000100800 */
[----:B------:R-:W-:-:S03]  /*8e10*/  PRMT R28, RZ, 0x7610, R28 ;  /* 0x00007610ff1c7816 */ /* 0x000fc6000000001c */
[----:B------:R0:W2:Y:S04]  /*8e20*/  @P3 LDG.E.U8 R26, desc[UR22][R90.64] ;  /* 0x000000165a1a3981 */ /* 0x0000a8000c1e1100 */
[----:B------:R-:W2:Y:S01]  /*8e30*/  LDL.LU R183, [R1+0x784] ;  /* 0x0007840001b77983 */ /* 0x000ea20000300800 */
[----:B0-----:R-:W-:Y:S02]  /*8e40*/  @P3 IMAD.MOV.U32 R91, RZ, RZ, R25 ;  /* 0x000000ffff5b3224 */ /* 0x001fe400078e0019 */
[----:B------:R-:W-:Y:S01]  /*8e50*/  @P3 IMAD.MOV.U32 R90, RZ, RZ, R170 ;  /* 0x000000ffff5a3224 */ /* 0x000fe200078e00aa */
[----:B-1----:R-:W2:Y:S04]  /*8e60*/  LDL.LU R25, [R1+0x780] ;  /* 0x0007800001197983 */ /* 0x002ea80000300800 */
[----:B------:R-:W2:Y:S01]  /*8e70*/  LDL.LU R170, [R1+0x77c] ;  /* 0x00077c0001aa7983 */ /* 0x000ea20000300800 */
[----:B------:R-:W-:Y:S01]  /*8e80*/  @!P4 IMAD.IADD R84, R84, 0x1, -R99 ;  /* 0x000000015454c824 */ /* 0x000fe200078e0a63 */
[----:B------:R-:W-:-:S02]  /*8e90*/  PRMT R202, RZ, 0x7610, R202 ;  /* 0x00007610ffca7816 */ /* 0x000fc400000000ca */
[----:B------:R0:W2:Y:S02]  /*8ea0*/  @P3 LDG.E.U8 R28, desc[UR22][R90.64] ;  /* 0x000000165a1c3981 */ /* 0x0000a4000c1e1100 */
[C---:B------:R-:W-:Y:S02]  /*8eb0*/  ISETP.GT.U32.AND P4, PT, R99.reuse, R84, PT ;  /* 0x000000546300720c */ /* 0x040fe40003f84070 */
[----:B------:R1:W-:Y:S01]  /*8ec0*/  STL [R1+0x300], R121 ;  /* 0x0003007901007387 */ /* 0x0003e20000100800 */
[----:B0-----:R-:W-:Y:S02]  /*8ed0*/  @P3 IMAD.MOV.U32 R90, RZ, RZ, R24 ;  /* 0x000000ffff5a3224 */ /* 0x001fe400078e0018 */
[----:B------:R-:W-:Y:S02]  /*8ee0*/  @P3 IMAD.MOV.U32 R91, RZ, RZ, R184 ;  /* 0x000000ffff5b3224 */ /* 0x000fe400078e00b8 */
[----:B------:R-:W2:Y:S04]  /*8ef0*/  LDL.LU R184, [R1+0x778] ;  /* 0x0007780001b87983 */ /* 0x000ea80000300800 */
[----:B------:R0:W2:Y:S01]  /*8f00*/  @P3 LDG.E.U8 R202, desc[UR22][R90.64] ;  /* 0x000000165aca3981 */ /* 0x0000a2000c1e1100 */
[----:B------:R-:W-:-:S03]  /*8f10*/  ISETP.GT.U32.AND P5, PT, R99, R85, PT ;  /* 0x000000556300720c */ /* 0x000fc60003fa4070 */
[----:B------:R-:W2:Y:S01]  /*8f20*/  LDL.LU R24, [R1+0x774] ;  /* 0x0007740001187983 */ /* 0x000ea20000300800 */
[----:B0-----:R-:W-:-:S03]  /*8f30*/  @P3 IMAD.MOV.U32 R91, RZ, RZ, R23 ;  /* 0x000000ffff5b3224 */ /* 0x001fc600078e0017 */
[----:B------:R-:W2:Y:S01]  /*8f40*/  LDL.LU R23, [R1+0x770] ;  /* 0x0007700001177983 */ /* 0x000ea20000300800 */
[----:B----4-:R-:W-:Y:S01]  /*8f50*/  PRMT R201, RZ, 0x7610, R201 ;  /* 0x00007610ffc97816 */ /* 0x010fe200000000c9 */
[----:B------:R-:W-:Y:S02]  /*8f60*/  @!P4 IMAD.IADD R84, R84, 0x1, -R99 ;  /* 0x000000015454c824 */ /* 0x000fe400078e0a63 */
[----:B------:R-:W-:Y:S02]  /*8f70*/  @P3 IMAD.MOV.U32 R90, RZ, RZ, R175 ;  /* 0x000000ffff5a3224 */ /* 0x000fe400078e00af */
[----:B------:R-:W-:Y:S01]  /*8f80*/  @!P6 IMAD.MOV R84, RZ, RZ, -R84 ;  /* 0x000000ffff54e224 */ /* 0x000fe200078e0a54 */
[----:B------:R-:W4:Y:S01]  /*8f90*/  LDL.LU R175, [R1+0x76c] ;  /* 0x00076c0001af7983 */ /* 0x000f220000300800 */
[----:B------:R-:W-:Y:S01]  /*8fa0*/  ISETP.GE.AND P6, PT, R230, RZ, PT ;  /* 0x000000ffe600720c */ /* 0x000fe20003fc6270 */
[----:B------:R-:W-:Y:S02]  /*8fb0*/  @!P5 IMAD.IADD R85, R85, 0x1, -R99 ;  /* 0x000000015555d824 */ /* 0x000fe400078e0a63 */
[----:B------:R0:W4:Y:S04]  /*8fc0*/  @P3 LDG.E.U8 R201, desc[UR22][R90.64] ;  /* 0x000000165ac93981 */ /* 0x000128000c1e1100 */
[----:B------:R-:W1:Y:S01]  /*8fd0*/  LDL.LU R230, [R1+0x768] ;  /* 0x0007680001e67983 */ /* 0x000e620000300800 */
[----:B---3--:R-:W-:Y:S01]  /*8fe0*/  PRMT R194, RZ, 0x7610, R194 ;  /* 0x00007610ffc27816 */ /* 0x008fe200000000c2 */
[----:B0-----:R-:W-:-:S02]  /*8ff0*/  @P3 IMAD.MOV.U32 R91, RZ, RZ, R22 ;  /* 0x000000ffff5b3224 */ /* 0x001fc400078e0016 */
[----:B------:R-:W-:Y:S01]  /*9000*/  @P3 IMAD.MOV.U32 R90, RZ, RZ, R20 ;  /* 0x000000ffff5a3224 */ /* 0x000fe200078e0014 */
[----:B------:R-:W3:Y:S01]  /*9010*/  LDL.LU R22, [R1+0x764] ;  /* 0x0007640001167983 */ /* 0x000ee20000300800 */
[----:B------:R-:W-:-:S03]  /*9020*/  ISETP.GT.U32.AND P5, PT, R99, R85, PT ;  /* 0x000000556300720c */ /* 0x000fc60003fa4070 */
[----:B------:R-:W3:Y:S01]  /*9030*/  LDL.LU R20, [R1+0x760] ;  /* 0x0007600001147983 */ /* 0x000ee20000300800 */
[----:B------:R-:W-:Y:S01]  /*9040*/  SEL R89, R161, R89, !P1 ;  /* 0x00000059a1597207 */ /* 0x000fe20004800000 */
[----:B------:R-:W-:Y:S01]  /*9050*/  @P3 IMAD.MOV.U32 R88, RZ, RZ, R21 ;  /* 0x000000ffff583224 */ /* 0x000fe200078e0015 */
[----:B------:R-:W-:Y:S01]  /*9060*/  PRMT R193, RZ, 0x7610, R193 ;  /* 0x00007610ffc17816 */ /* 0x000fe200000000c1 */
[----:B------:R0:W3:Y:S01]  /*9070*/  @P3 LDG.E.U8 R194, desc[UR22][R90.64] ;  /* 0x000000165ac23981 */ /* 0x0000e2000c1e1100 */
[----:B------:R-:W-:-:S05]  /*9080*/  PRMT R31, RZ, 0x7610, R31 ;  /* 0x00007610ff1f7816 */ /* 0x000fca000000001f */
[----:B------:R-:W-:Y:S01]  /*9090*/  @!P5 IMAD.IADD R85, R85, 0x1, -R99 ;  /* 0x000000015555d824 */ /* 0x000fe200078e0a63 */
[----:B------:R-:W3:Y:S01]  /*90a0*/  @P3 LDG.E.U8 R31, desc[UR22][R94.64] ;  /* 0x000000165e1f3981 */ /* 0x000ee2000c1e1100 */
[----:B0-----:R-:W-:Y:S02]  /*90b0*/  IMAD R90, R89, UR6, RZ ;  /* 0x00000006595a7c24 */ /* 0x001fe4000f8e02ff */
[----:B------:R-:W-:Y:S02]  /*90c0*/  @P3 IMAD.MOV.U32 R89, RZ, RZ, R229 ;  /* 0x000000ffff593224 */ /* 0x000fe400078e00e5 */
[----:B------:R-:W4:Y:S04]  /*90d0*/  LDL.LU R229, [R1+0x75c] ;  /* 0x00075c0001e57983 */ /* 0x000f280000300800 */
[----:B------:R0:W4:Y:S04]  /*90e0*/  @P3 LDG.E.U8 R193, desc[UR22][R88.64] ;  /* 0x0000001658c13981 */ /* 0x000128000c1e1100 */
[----:B------:R-:W4:Y:S01]  /*90f0*/  LDL.LU R21, [R1+0x758] ;  /* 0x0007580001157983 */ /* 0x000f220000300800 */
[----:B------:R-:W-:-:S02]  /*9100*/  @!P6 IMAD.MOV R85, RZ, RZ, -R85 ;  /* 0x000000ffff55e224 */ /* 0x000fc400078e0a55 */
[----:B0-----:R-:W-:Y:S02]  /*9110*/  @P3 IMAD.MOV.U32 R89, RZ, RZ, R19 ;  /* 0x000000ffff593224 */ /* 0x001fe400078e0013 */
[----:B------:R-:W4:Y:S01]  /*9120*/  LDL.LU R19, [R1+0x754] ;  /* 0x0007540001137983 */ /* 0x000f220000300800 */
[C---:B------:R-:W-:Y:S01]  /*9130*/  IADD3 R94, P6, PT, R90.reuse, R97, RZ ;  /* 0x000000615a5e7210 */ /* 0x040fe20007fde0ff */
[----:B------:R-:W-:Y:S02]  /*9140*/  @P3 IMAD.MOV.U32 R88, RZ, RZ, R160 ;  /* 0x000000ffff583224 */ /* 0x000fe400078e00a0 */
[----:B------:R-:W4:Y:S01]  /*9150*/  LDL.LU R160, [R1+0x750] ;  /* 0x0007500001a07983 */ /* 0x000f220000300800 */
[----:B------:R-:W-:Y:S02]  /*9160*/  LEA.HI.X.SX32 R95, R90, R96, 0x1, P6 ;  /* 0x000000605a5f7211 */ /* 0x000fe400030f0eff */
[----:B------:R-:W-:Y:S01]  /*9170*/  ISETP.GE.AND P6, PT, R159, RZ, PT ;  /* 0x000000ff9f00720c */ /* 0x000fe20003fc6270 */
[----:B------:R-:W-:Y:S04]  /*9180*/  STL [R1+0x314], R94 ;  /* 0x0003145e01007387 */ /* 0x000fe80000100800 */
[----:B------:R-:W4:Y:S01]  /*9190*/  LDL.LU R159, [R1+0x74c] ;  /* 0x00074c00019f7983 */ /* 0x000f220000300800 */
[----:B--2---:R-:W-:-:S06]  /*91a0*/  PRMT R186, RZ, 0x7610, R186 ;  /* 0x00007610ffba7816 */ /* 0x004fcc00000000ba */
[----:B------:R0:W2:Y:S02]  /*91b0*/  @P3 LDG.E.U8 R186, desc[UR22][R88.64] ;  /* 0x0000001658ba3981 */ /* 0x0000a4000c1e1100 */
[----:B0-----:R-:W-:Y:S02]  /*91c0*/  @P3 IMAD.MOV.U32 R89, RZ, RZ, R18 ;  /* 0x000000ffff593224 */ /* 0x001fe400078e0012 */
[----:B------:R-:W-:Y:S01]  /*91d0*/  @P3 IMAD.MOV.U32 R88, RZ, RZ, R16 ;  /* 0x000000ffff583224 */ /* 0x000fe200078e0010 */
[----:B------:R-:W2:Y:S04]  /*91e0*/  LDL.LU R18, [R1+0x748] ;  /* 0x0007480001127983 */ /* 0x000ea80000300800 */
[----:B------:R-:W2:Y:S01]  /*91f0*/  LDL.LU R16, [R1+0x744] ;  /* 0x0007440001107983 */ /* 0x000ea20000300800 */
[----:B------:R-:W-:-:S02]  /*9200*/  PRMT R185, RZ, 0x7610, R185 ;  /* 0x00007610ffb97816 */ /* 0x000fc400000000b9 */
[----:B------:R-:W-:-:S04]  /*9210*/  PRMT R178, RZ, 0x7610, R178 ;  /* 0x00007610ffb27816 */ /* 0x000fc800000000b2 */
[----:B------:R0:W2:Y:S04]  /*9220*/  @P3 LDG.E.U8 R185, desc[UR22][R88.64] ;  /* 0x0000001658b93981 */ /* 0x0000a8000c1e1100 */
[----:B------:R1:W-:Y:S01]  /*9230*/  STL [R1+0x310], R95 ;  /* 0x0003105f01007387 */ /* 0x0003e20000100800 */
[----:B0-----:R-:W-:Y:S02]  /*9240*/  @P3 IMAD.MOV.U32 R88, RZ, RZ, R17 ;  /* 0x000000ffff583224 */ /* 0x001fe400078e0011 */
[----:B------:R-:W-:Y:S02]  /*9250*/  @P3 IMAD.MOV.U32 R89, RZ, RZ, R238 ;  /* 0x000000ffff593224 */ /* 0x000fe400078e00ee */
[----:B------:R-:W2:Y:S04]  /*9260*/  LDL.LU R238, [R1+0x740] ;  /* 0x0007400001ee7983 */ /* 0x000ea80000300800 */
[----:B------:R0:W2:Y:S04]  /*9270*/  @P3 LDG.E.U8 R178, desc[UR22][R88.64] ;  /* 0x0000001658b23981 */ /* 0x0000a8000c1e1100 */
[----:B------:R-:W2:Y:S01]  /*9280*/  LDL.LU R17, [R1+0x73c] ;  /* 0x00073c0001117983 */ /* 0x000ea20000300800 */
[----:B0-----:R-:W-:-:S03]  /*9290*/  @P3 IMAD.MOV.U32 R89, RZ, RZ, R15 ;  /* 0x000000ffff593224 */ /* 0x001fc600078e000f */
[----:B------:R-:W2:Y:S01]  /*92a0*/  LDL.LU R15, [R1+0x738] ;  /* 0x00073800010f7983 */ /* 0x000ea20000300800 */
[C---:B------:R-:W-:Y:S02]  /*92b0*/  ISETP.GT.U32.AND P4, PT, R99.reuse, R82, PT ;  /* 0x000000526300720c */ /* 0x040fe40003f84070 */
[----:B------:R-:W-:-:S11]  /*92c0*/  ISETP.GT.U32.AND P5, PT, R99, R83, PT ;  /* 0x000000536300720c */ /* 0x000fd60003fa4070 */
[----:B------:R-:W-:-:S05]  /*92d0*/  @!P4 IMAD.IADD R82, R82, 0x1, -R99 ;  /* 0x000000015252c824 */ /* 0x000fca00078e0a63 */
[----:B------:R-:W-:Y:S01]  /*92e0*/  ISETP.GT.U32.AND P4, PT, R99, R82, PT ;  /* 0x000000526300720c */ /* 0x000fe20003f84070 */
[----:B------:R-:W-:Y:S01]  /*92f0*/  @!P5 IMAD.IADD R83, R83, 0x1, -R99 ;  /* 0x000000015353d824 */ /* 0x000fe200078e0a63 */
[----:B------:R-:W-:Y:S01]  /*9300*/  PRMT R177, RZ, 0x7610, R177 ;  /* 0x00007610ffb17816 */ /* 0x000fe200000000b1 */
[----:B------:R-:W-:Y:S01]  /*9310*/  @P3 IMAD.MOV.U32 R88, RZ, RZ, R158 ;  /* 0x000000ffff583224 */ /* 0x000fe200078e009e */
[----:B------:R-:W-:Y:S01]  /*9320*/  SEL R86, R161, R86, !P1 ;  /* 0x00000056a1567207 */ /* 0x000fe20004800000 */
[----:B------:R-:W2:Y:S01]  /*9330*/  LDL.LU R158, [R1+0x734] ;  /* 0x00073400019e7983 */ /* 0x000ea20000300800 */
[----:B------:R-:W-:-:S03]  /*9340*/  ISETP.GT.U32.AND P5, PT, R99, R83, PT ;  /* 0x000000536300720c */ /* 0x000fc60003fa4070 */
[----:B------:R0:W2:Y:S04]  /*9350*/  @P3 LDG.E.U8 R177, desc[UR22][R88.64] ;  /* 0x0000001658b13981 */ /* 0x0000a8000c1e1100 */
[----:B------:R-:W-:-:S04]  /*9360*/  @!P4 IMAD.IADD R82, R82, 0x1, -R99 ;  /* 0x000000015252c824 */ /* 0x000fc800078e0a63 */
[----:B------:R-:W-:Y:S01]  /*9370*/  @!P6 IMAD.MOV R82, RZ, RZ, -R82 ;  /* 0x000000ffff52e224 */ /* 0x000fe200078e0a52 */
[----:B------:R-:W-:Y:S01]  /*9380*/  ISETP.GE.AND P6, PT, R205, RZ, PT ;  /* 0x000000ffcd00720c */ /* 0x000fe20003fc6270 */
[----:B0-----:R-:W-:Y:S01]  /*9390*/  @P3 IMAD.MOV.U32 R89, RZ, RZ, R14 ;  /* 0x000000ffff593224 */ /* 0x001fe200078e000e */
[----:B------:R-:W2:Y:S01]  /*93a0*/  LDL.LU R205, [R1+0x730] ;  /* 0x0007300001cd7983 */ /* 0x000ea20000300800 */
[----:B------:R-:W-:Y:S01]  /*93b0*/  @P3 IMAD.MOV.U32 R88, RZ, RZ, R12 ;  /* 0x000000ffff583224 */ /* 0x000fe200078e000c */
[----:B------:R-:W-:Y:S02]  /*93c0*/  ISETP.GT.U32.AND P4, PT, R99, R80, PT ;  /* 0x000000506300720c */ /* 0x000fe40003f84070 */
[----:B------:R-:W2:Y:S01]  /*93d0*/  LDL.LU R14, [R1+0x72c] ;  /* 0x00072c00010e7983 */ /* 0x000ea20000300800 */
[----:B------:R-:W-:-:S03]  /*93e0*/  @!P5 IMAD.IADD R83, R83, 0x1, -R99 ;  /* 0x000000015353d824 */ /* 0x000fc600078e0a63 */
[----:B------:R-:W2:Y:S01]  /*93f0*/  LDL.LU R12, [R1+0x728] ;  /* 0x00072800010c7983 */ /* 0x000ea20000300800 */
[----:B------:R-:W-:Y:S02]  /*9400*/  IMAD R86, R86, UR6, RZ ;  /* 0x0000000656567c24 */ /* 0x000fe4000f8e02ff */
[----:B------:R-:W-:-:S03]  /*9410*/  @!P6 IMAD.MOV R83, RZ, RZ, -R83 ;  /* 0x000000ffff53e224 */ /* 0x000fc600078e0a53 */
[----:B------:R-:W-:Y:S01]  /*9420*/  IADD3 R91, P6, PT, R86, R97, RZ ;  /* 0x00000061565b7210 */ /* 0x000fe20007fde0ff */
[----:B------:R-:W-:Y:S01]  /*9430*/  @!P4 IMAD.IADD R80, R80, 0x1, -R99 ;  /* 0x000000015050c824 */ /* 0x000fe200078e0a63 */
[----:B------:R-:W-:Y:S02]  /*9440*/  ISETP.GT.U32.AND P5, PT, R99, R81, PT ;  /* 0x000000516300720c */ /* 0x000fe40003fa4070 */
[----:B------:R-:W-:Y:S02]  /*9450*/  LEA.HI.X.SX32 R93, R86, R96, 0x1, P6 ;  /* 0x00000060565d7211 */ /* 0x000fe400030f0eff */
[----:B------:R-:W-:Y:S02]  /*9460*/  ISETP.GE.AND P6, PT, R11, RZ, PT ;  /* 0x000000ff0b00720c */ /* 0x000fe40003fc6270 */
[----:B------:R-:W-:-:S07]  /*9470*/  ISETP.GT.U32.AND P4, PT, R99, R80, PT ;  /* 0x000000506300720c */ /* 0x000fce0003f84070 */
[----:B------:R-:W-:Y:S01]  /*9480*/  @!P5 IMAD.IADD R81, R81, 0x1, -R99 ;  /* 0x000000015151d824 */ /* 0x000fe200078e0a63 */
[----:B------:R-:W-:Y:S02]  /*9490*/  PRMT R170, RZ, 0x7610, R170 ;  /* 0x00007610ffaa7816 */ /* 0x000fe400000000aa */
[----:B------:R-:W-:-:S04]  /*94a0*/  PRMT R25, RZ, 0x7610, R25 ;  /* 0x00007610ff197816 */ /* 0x000fc80000000019 */
[----:B------:R0:W2:Y:S02]  /*94b0*/  @P3 LDG.E.U8 R170, desc[UR22][R88.64] ;  /* 0x0000001658aa3981 */ /* 0x0000a4000c1e1100 */
[----:B0-----:R-:W-:Y:S02]  /*94c0*/  @P3 IMAD.MOV.U32 R89, RZ, RZ, R206 ;  /* 0x000000ffff593224 */ /* 0x001fe400078e00ce */
[----:B------:R-:W-:Y:S01]  /*94d0*/  @P3 IMAD.MOV.U32 R88, RZ, RZ, R13 ;  /* 0x000000ffff583224 */ /* 0x000fe200078e000d */
[----:B------:R-:W2:Y:S04]  /*94e0*/  LDL.LU R206, [R1+0x724] ;  /* 0x0007240001ce7983 */ /* 0x000ea80000300800 */
[----:B------:R-:W2:Y:S04]  /*94f0*/  LDL.LU R13, [R1+0x720] ;  /* 0x00072000010d7983 */ /* 0x000ea80000300800 */
[----:B------:R-:W-:Y:S04]  /*9500*/  STL [R1+0x324], R91 ;  /* 0x0003245b01007387 */ /* 0x000fe80000100800 */
[----:B------:R-:W2:Y:S01]  /*9510*/  LDL.LU R11, [R1+0x71c] ;  /* 0x00071c00010b7983 */ /* 0x000ea20000300800 */
[----:B------:R-:W-:-:S03]  /*9520*/  PRMT R23, RZ, 0x7610, R23 ;  /* 0x00007610ff177816 */ /* 0x000fc60000000017 */
[----:B------:R0:W2:Y:S02]  /*9530*/  @P3 LDG.E.U8 R25, desc[UR22][R88.64] ;  /* 0x0000001658193981 */ /* 0x0000a4000c1e1100 */
[----:B0-----:R-:W-:Y:S02]  /*9540*/  @P3 IMAD.MOV.U32 R88, RZ, RZ, R153 ;  /* 0x000000ffff583224 */ /* 0x001fe400078e0099 */
[----:B------:R-:W-:Y:S02]  /*9550*/  @P3 IMAD.MOV.U32 R89, RZ, RZ, R156 ;  /* 0x000000ffff593224 */ /* 0x000fe400078e009c */
[----:B------:R-:W2:Y:S04]  /*9560*/  LDL.LU R156, [R1+0x718] ;  /* 0x00071800019c7983 */ /* 0x000ea80000300800 */
[----:B------:R-:W2:Y:S04]  /*9570*/  LDL.LU R153, [R1+0x714] ;  /* 0x0007140001997983 */ /* 0x000ea80000300800 */
[----:B------:R0:W2:Y:S04]  /*9580*/  @P3 LDG.E.U8 R23, desc[UR22][R88.64] ;  /* 0x0000001658173981 */ /* 0x0000a8000c1e1100 */
[----:B------:R1:W-:Y:S01]  /*9590*/  STL [R1+0x320], R93 ;  /* 0x0003205d01007387 */ /* 0x0003e20000100800 */
[----:B------:R-:W-:Y:S01]  /*95a0*/  PRMT R24, RZ, 0x7610, R24 ;  /* 0x00007610ff187816 */ /* 0x000fe20000000018 */
[----:B0-----:R-:W-:-:S02]  /*95b0*/  @P3 IMAD.MOV.U32 R89, RZ, RZ, R10 ;  /* 0x000000ffff593224 */ /* 0x001fc400078e000a */
[----:B------:R-:W-:Y:S01]  /*95c0*/  @P3 IMAD.MOV.U32 R88, RZ, RZ, R8 ;  /* 0x000000ffff583224 */ /* 0x000fe200078e0008 */
[----:B------:R-:W2:Y:S04]  /*95d0*/  LDL.LU R10, [R1+0x710] ;  /* 0x00071000010a7983 */ /* 0x000ea80000300800 */
[----:B------:R-:W2:Y:S01]  /*95e0*/  LDL.LU R8, [R1+0x70c] ;  /* 0x00070c0001087983 */ /* 0x000ea20000300800 */
[C---:B------:R-:W-:Y:S01]  /*95f0*/  ISETP.GT.U32.AND P5, PT, R99.reuse, R81, PT ;  /* 0x000000516300720c */ /* 0x040fe20003fa4070 */
[----:B------:R-:W-:Y:S01]  /*9600*/  @!P4 IMAD.IADD R80, R80, 0x1, -R99 ;  /* 0x000000015050c824 */ /* 0x000fe200078e0a63 */
[----:B---3--:R-:W-:Y:S01]  /*9610*/  PRMT R20, RZ, 0x7610, R20 ;  /* 0x00007610ff147816 */ /* 0x008fe20000000014 */
[----:B------:R0:W3:Y:S01]  /*9620*/  @P3 LDG.E.U8 R24, desc[UR22][R88.64] ;  /* 0x0000001658183981 */ /* 0x0000e2000c1e1100 */
[----:B------:R-:W-:Y:S01]  /*9630*/  ISETP.GT.U32.AND P4, PT, R99, R79, PT ;  /* 0x0000004f6300720c */ /* 0x000fe20003f84070 */
[----:B------:R-:W-:Y:S01]  /*9640*/  @!P6 IMAD.MOV R80, RZ, RZ, -R80 ;  /* 0x000000ffff50e224 */ /* 0x000fe200078e0a50 */
[----:B------:R-:W-:-:S02]  /*9650*/  ISETP.GE.AND P6, PT, R7, RZ, PT ;  /* 0x000000ff0700720c */ /* 0x000fc40003fc6270 */
[----:B------:R-:W-:Y:S01]  /*9660*/  PRMT R22, RZ, 0x7610, R22 ;  /* 0x00007610ff167816 */ /* 0x000fe20000000016 */
[----:B0-----:R-:W-:Y:S02]  /*9670*/  @P3 IMAD.MOV.U32 R88, RZ, RZ, R9 ;  /* 0x000000ffff583224 */ /* 0x001fe400078e0009 */
[----:B------:R-:W-:Y:S02]  /*9680*/  @P3 IMAD.MOV.U32 R89, RZ, RZ, R216 ;  /* 0x000000ffff593224 */ /* 0x000fe400078e00d8 */
[----:B------:R-:W3:Y:S04]  /*9690*/  LDL.LU R216, [R1+0x708] ;  /* 0x0007080001d87983 */ /* 0x000ee80000300800 */
[----:B------:R-:W3:Y:S04]  /*96a0*/  LDL.LU R9, [R1+0x704] ;  /* 0x0007040001097983 */ /* 0x000ee80000300800 */
[----:B------:R-:W3:Y:S01]  /*96b0*/  LDL.LU R7, [R1+0x700] ;  /* 0x0007000001077983 */ /* 0x000ee20000300800 */
[----:B------:R-:W-:-:S03]  /*96c0*/  SEL R87, R161, R87, !P1 ;  /* 0x00000057a1577207 */ /* 0x000fc60004800000 */
[----:B------:R0:W3:Y:S01]  /*96d0*/  @P3 LDG.E.U8 R20, desc[UR22][R88.64] ;  /* 0x0000001658143981 */ /* 0x0000e2000c1e1100 */
[----:B------:R-:W-:Y:S01]  /*96e0*/  @!P5 IMAD.IADD R81, R81, 0x1, -R99 ;  /* 0x000000015151d824 */ /* 0x000fe200078e0a63 */
[----:B------:R-:W-:Y:S01]  /*96f0*/  ISETP.GT.U32.AND P5, PT, R99, R78, PT ;  /* 0x0000004e6300720c */ /* 0x000fe20003fa4070 */
[----:B0-----:R-:W-:Y:S02]  /*9700*/  @P3 IMAD.MOV.U32 R88, RZ, RZ, R224 ;  /* 0x000000ffff583224 */ /* 0x001fe400078e00e0 */
[----:B------:R-:W-:Y:S02]  /*9710*/  @P3 IMAD.MOV.U32 R89, RZ, RZ, R152 ;  /* 0x000000ffff593224 */ /* 0x000fe400078e0098 */
[----:B------:R-:W3:Y:S01]  /*9720*/  LDL.LU R152, [R1+0x6fc] ;  /* 0x0006fc0001987983 */ /* 0x000ee20000300800 */
[----:B------:R-:W-:-:S03]  /*9730*/  @P3 IMAD.MOV.U32 R86, RZ, RZ, R4 ;  /* 0x000000ffff563224 */ /* 0x000fc600078e0004 */
[----:B------:R0:W3:Y:S01]  /*9740*/  @P3 LDG.E.U8 R22, desc[UR22][R88.64] ;  /* 0x0000001658163981 */ /* 0x0000e2000c1e1100 */
[----:B------:R-:W-:-:S03]  /*9750*/  @!P4 IMAD.IADD R79, R79, 0x1, -R99 ;  /* 0x000000014f4fc824 */ /* 0x000fc600078e0a63 */
[----:B------:R-:W3:Y:S01]  /*9760*/  LDL.LU R224, [R1+0x6f8] ;  /* 0x0006f80001e07983 */ /* 0x000ee20000300800 */
[----:B----4-:R-:W-:Y:S01]  /*9770*/  PRMT R19, RZ, 0x7610, R19 ;  /* 0x00007610ff137816 */ /* 0x010fe20000000013 */
[----:B0-----:R-:W-:Y:S02]  /*9780*/  IMAD R88, R87, UR6, RZ ;  /* 0x0000000657587c24 */ /* 0x001fe4000f8e02ff */
[----:B------:R-:W-:Y:S02]  /*9790*/  @P3 IMAD.MOV.U32 R87, RZ, RZ, R6 ;  /* 0x000000ffff573224 */ /* 0x000fe400078e0006 */
[----:B------:R-:W4:Y:S04]  /*97a0*/  LDL.LU R6, [R1+0x6f4] ;  /* 0x0006f40001067983 */ /* 0x000f280000300800 */
[----:B------:R-:W4:Y:S01]  /*97b0*/  LDL.LU R4, [R1+0x6f0] ;  /* 0x0006f00001047983 */ /* 0x000f220000300800 */
[----:B------:R-:W-:Y:S01]  /*97c0*/  ISETP.GT.U32.AND P4, PT, R99, R79, PT ;  /* 0x0000004f6300720c */ /* 0x000fe20003f84070 */
[----:B------:R-:W-:Y:S01]  /*97d0*/  @!P5 IMAD.IADD R78, R78, 0x1, -R99 ;  /* 0x000000014e4ed824 */ /* 0x000fe200078e0a63 */
[----:B------:R-:W-:Y:S01]  /*97e0*/  PRMT R21, RZ, 0x7610, R21 ;  /* 0x00007610ff157816 */ /* 0x000fe20000000015 */
[----:B------:R0:W4:Y:S01]  /*97f0*/  @P3 LDG.E.U8 R19, desc[UR22][R86.64] ;  /* 0x0000001656133981 */ /* 0x000122000c1e1100 */
[----:B------:R-:W-:Y:S01]  /*9800*/  @!P6 IMAD.MOV R81, RZ, RZ, -R81 ;  /* 0x000000ffff51e224 */ /* 0x000fe200078e0a51 */
[----:B------:R-:W-:-:S02]  /*9810*/  IADD3 R89, P6, PT, R88, R97, RZ ;  /* 0x0000006158597210 */ /* 0x000fc40007fde0ff */
[----:B------:R-:W-:Y:S01]  /*9820*/  ISETP.GT.U32.AND P5, PT, R99, R78, PT ;  /* 0x0000004e6300720c */ /* 0x000fe20003fa4070 */
[----:B0-----:R-:W-:Y:S02]  /*9830*/  @P3 IMAD.MOV.U32 R86, RZ, RZ, R5 ;  /* 0x000000ffff563224 */ /* 0x001fe400078e0005 */
[----:B------:R-:W-:Y:S01]  /*9840*/  @P3 IMAD.MOV.U32 R87, RZ, RZ, R215 ;  /* 0x000000ffff573224 */ /* 0x000fe200078e00d7 */
[----:B------:R-:W-:Y:S01]  /*9850*/  LEA.HI.X.SX32 R90, R88, R96, 0x1, P6 ;  /* 0x00000060585a7211 */ /* 0x000fe200030f0eff */
[----:B------:R-:W4:Y:S04]  /*9860*/  LDL.LU R215, [R1+0x6ec] ;  /* 0x0006ec0001d77983 */ /* 0x000f280000300800 */
[----:B------:R0:W4:Y:S01]  /*9870*/  @P3 LDG.E.U8 R21, desc[UR22][R86.64] ;  /* 0x0000001656153981 */ /* 0x000122000c1e1100 */
[----:B--2---:R-:W-:-:S03]  /*9880*/  PRMT R16, RZ, 0x7610, R16 ;  /* 0x00007610ff107816 */ /* 0x004fc60000000010 */
[----:B------:R-:W2:Y:S01]  /*9890*/  LDL.LU R5, [R1+0x6e8] ;  /* 0x0006e80001057983 */ /* 0x000ea20000300800 */
[----:B------:R-:W-:Y:S01]  /*98a0*/  ISETP.GE.AND P6, PT, R3, RZ, PT ;  /* 0x000000ff0300720c */ /* 0x000fe20003fc6270 */
[----:B------:R-:W-:Y:S02]  /*98b0*/  @!P4 IMAD.IADD R79, R79, 0x1, -R99 ;  /* 0x000000014f4fc824 */ /* 0x000fe400078e0a63 */
[----:B0-----:R-:W-:Y:S02]  /*98c0*/  @P3 IMAD.MOV.U32 R86, RZ, RZ, R150 ;  /* 0x000000ffff563224 */ /* 0x001fe400078e0096 */
[----:B------:R-:W-:Y:S01]  /*98d0*/  @P3 IMAD.MOV.U32 R87, RZ, RZ, R151 ;  /* 0x000000ffff573224 */ /* 0x000fe200078e0097 */
[----:B------:R-:W-:Y:S01]  /*98e0*/  STL [R1+0x334], R89 ;  /* 0x0003345901007387 */ /* 0x000fe20000100800 */
[----:B------:R-:W-:-:S03]  /*98f0*/  ISETP.GT.U32.AND P4, PT, R99, R77, PT ;  /* 0x0000004d6300720c */ /* 0x000fc60003f84070 */
[----:B------:R-:W2:Y:S01]  /*9900*/  LDL.LU R3, [R1+0x6e4] ;  /* 0x0006e40001037983 */ /* 0x000ea20000300800 */
[----:B------:R-:W-:-:S03]  /*9910*/  SEL R84, R161, R84, !P1 ;  /* 0x00000054a1547207 */ /* 0x000fc60004800000 */
[----:B------:R-:W2:Y:S04]  /*9920*/  LDL.LU R151, [R1+0x6e0] ;  /* 0x0006e00001977983 */ /* 0x000ea80000300800 */
[----:B------:R0:W2:Y:S04]  /*9930*/  @P3 LDG.E.U8 R16, desc[UR22][R86.64] ;  /* 0x0000001656103981 */ /* 0x0000a8000c1e1100 */
[----:B------:R-:W2:Y:S04]  /*9940*/  LDL.LU R150, [R1+0x6dc] ;  /* 0x0006dc0001967983 */ /* 0x000ea80000300800 */
[----:B------:R-:W-:Y:S01]  /*9950*/  STL [R1+0x330], R90 ;  /* 0x0003305a01007387 */ /* 0x000fe20000100800 */
[----:B0-----:R-:W-:Y:S01]  /*9960*/  SEL R86, R161, R85, !P1 ;  /* 0x00000055a1567207 */ /* 0x001fe20004800000 */
[----:B------:R-:W-:-:S02]  /*9970*/  @P3 IMAD.MOV.U32 R85, RZ, RZ, R166 ;  /* 0x000000ffff553224 */ /* 0x000fc400078e00a6 */
[----:B------:R-:W2:Y:S01]  /*9980*/  LDL.LU R166, [R1+0x6d8] ;  /* 0x0006d80001a67983 */ /* 0x000ea20000300800 */
[----:B------:R-:W-:Y:S01]  /*9990*/  @!P5 IMAD.IADD R78, R78, 0x1, -R99 ;  /* 0x000000014e4ed824 */ /* 0x000fe200078e0a63 */
[----:B------:R-:W-:Y:S01]  /*99a0*/  ISETP.GE.AND P5, PT, R214, RZ, PT ;  /* 0x000000ffd600720c */ /* 0x000fe20003fa6270 */
[----:B------:R-:W-:Y:S02]  /*99b0*/  IMAD R87, R84, UR6, RZ ;  /* 0x0000000654577c24 */ /* 0x000fe4000f8e02ff */
[----:B------:R-:W-:Y:S01]  /*99c0*/  @!P6 IMAD.MOV R79, RZ, RZ, -R79 ;  /* 0x000000ffff4fe224 */ /* 0x000fe200078e0a4f */
[----:B------:R-:W-:Y:S01]  /*99d0*/  PRMT R18, RZ, 0x7610, R18 ;  /* 0x00007610ff127816 */ /* 0x000fe20000000012 */
[----:B------:R-:W-:Y:S01]  /*99e0*/  IMAD R86, R86, UR6, RZ ;  /* 0x0000000656567c24 */ /* 0x000fe2000f8e02ff */
[-C--:B------:R-:W-:Y:S01]  /*99f0*/  IADD3 R88, P6, PT, R87, R97.reuse, RZ ;  /* 0x0000006157587210 */ /* 0x080fe20007fde0ff */
[----:B------:R-:W-:Y:S02]  /*9a00*/  @!P4 IMAD.IADD R77, R77, 0x1, -R99 ;  /* 0x000000014d4dc824 */ /* 0x000fe400078e0a63 */
[----:B------:R-:W-:Y:S01]  /*9a10*/  @P3 IMAD.MOV.U32 R84, RZ, RZ, R169 ;  /* 0x000000ffff543224 */ /* 0x000fe200078e00a9 */
[----:B------:R-:W-:Y:S01]  /*9a20*/  LEA.HI.X.SX32 R87, R87, R96, 0x1, P6 ;  /* 0x0000006057577211 */ /* 0x000fe200030f0eff */
[----:B------:R-:W2:Y:S01]  /*9a30*/  LDL.LU R169, [R1+0x6d4] ;  /* 0x0006d40001a97983 */ /* 0x000ea20000300800 */
[----:B------:R-:W-:-:S02]  /*9a40*/  IADD3 R214, P4, PT, R86, R97, RZ ;  /* 0x0000006156d67210 */ /* 0x000fc40007f9e0ff */
[----:B------:R-:W-:Y:S01]  /*9a50*/  ISETP.GT.U32.AND P6, PT, R99, R77, PT ;  /* 0x0000004d6300720c */ /* 0x000fe20003fc4070 */
[----:B------:R0:W2:Y:S01]  /*9a60*/  @P3 LDG.E.U8 R18, desc[UR22][R84.64] ;  /* 0x0000001654123981 */ /* 0x0000a2000c1e1100 */
[----:B------:R-:W-:Y:S01]  /*9a70*/  @!P5 IMAD.MOV R78, RZ, RZ, -R78 ;  /* 0x000000ffff4ed224 */ /* 0x000fe200078e0a4e */
[----:B------:R-:W-:Y:S01]  /*9a80*/  ISETP.GE.AND P5, PT, R221, RZ, PT ;  /* 0x000000ffdd00720c */ /* 0x000fe20003fa6270 */
[----:B0-----:R-:W-:Y:S01]  /*9a90*/  @P3 IMAD.MOV.U32 R84, RZ, RZ, R213 ;  /* 0x000000ffff543224 */ /* 0x001fe200078e00d5 */
[----:B------:R-:W-:Y:S02]  /*9aa0*/  LEA.HI.X.SX32 R213, R86, R96, 0x1, P4 ;  /* 0x0000006056d57211 */ /* 0x000fe400020f0eff */
[----:B------:R-:W-:-:S06]  /*9ab0*/  ISETP.GT.U32.AND P4, PT, R99, R74, PT ;  /* 0x0000004a6300720c */ /* 0x000fcc0003f84070 */
[----:B------:R-:W-:Y:S01]  /*9ac0*/  @!P6 IMAD.IADD R77, R77, 0x1, -R99 ;  /* 0x000000014d4de824 */ /* 0x000fe200078e0a63 */
[----:B------:R-:W-:Y:S01]  /*9ad0*/  SEL R82, R161, R82, !P1 ;  /* 0x00000052a1527207 */ /* 0x000fe20004800000 */
[----:B------:R-:W-:Y:S01]  /*9ae0*/  @P3 IMAD.MOV.U32 R85, RZ, RZ, R168 ;  /* 0x000000ffff553224 */ /* 0x000fe200078e00a8 */
[----:B------:R-:W-:Y:S01]  /*9af0*/  PRMT R15, RZ, 0x7610, R15 ;  /* 0x00007610ff0f7816 */ /* 0x000fe2000000000f */
[----:B------:R-:W-:Y:S01]  /*9b00*/  @!P5 IMAD.MOV R77, RZ, RZ, -R77 ;  /* 0x000000ffff4dd224 */ /* 0x000fe200078e0a4d */
[----:B------:R-:W-:Y:S01]  /*9b10*/  ISETP.GT.U32.AND P5, PT, R99, R76, PT ;  /* 0x0000004c6300720c */ /* 0x000fe20003fa4070 */
[----:B------:R-:W-:Y:S01]  /*9b20*/  IMAD R82, R82, UR6, RZ ;  /* 0x0000000652527c24 */ /* 0x000fe2000f8e02ff */
[----:B------:R-:W-:Y:S02]  /*9b30*/  SEL R80, R161, R80, !P1 ;  /* 0x00000050a1507207 */ /* 0x000fe40004800000 */
[----:B------:R0:W2:Y:S01]  /*9b40*/  @P3 LDG.E.U8 R15, desc[UR22][R84.64] ;  /* 0x00000016540f3981 */ /* 0x0000a2000c1e1100 */
[----:B------:R-:W-:Y:S01]  /*9b50*/  @!P4 IMAD.IADD R74, R74, 0x1, -R99 ;  /* 0x000000014a4ac824 */ /* 0x000fe200078e0a63 */
[----:B------:R-:W-:-:S02]  /*9b60*/  ISETP.GT.U32.AND P4, PT, R99, R75, PT ;  /* 0x0000004b6300720c */ /* 0x000fc40003f84070 */
[----:B------:R-:W-:Y:S01]  /*9b70*/  PRMT R17, RZ, 0x7610, R17 ;  /* 0x00007610ff117816 */ /* 0x000fe20000000011 */
[----:B0-----:R-:W-:Y:S01]  /*9b80*/  @P3 IMAD.MOV.U32 R84, RZ, RZ, R222 ;  /* 0x000000ffff543224 */ /* 0x001fe200078e00de */
[----:B------:R-:W-:Y:S01]  /*9b90*/  IADD3 R222, P6, PT, R82, R97, RZ ;  /* 0x0000006152de7210 */ /* 0x000fe20007fde0ff */
[----:B------:R-:W-:Y:S01]  /*9ba0*/  @P3 IMAD.MOV.U32 R85, RZ, RZ, R92 ;  /* 0x000000ffff553224 */ /* 0x000fe200078e005c */
[----:B------:R-:W-:Y:S01]  /*9bb0*/  STL [R1+0x344], R88 ;  /* 0x0003445801007387 */ /* 0x000fe20000100800 */
[----:B------:R-:W-:Y:S01]  /*9bc0*/  IMAD R80, R80, UR6, RZ ;  /* 0x0000000650507c24 */ /* 0x000fe2000f8e02ff */
[----:B------:R-:W-:Y:S01]  /*9bd0*/  LEA.HI.X.SX32 R221, R82, R96, 0x1, P6 ;  /* 0x0000006052dd7211 */ /* 0x000fe200030f0eff */
[--C-:B------:R-:W-:Y:S01]  /*9be0*/  @!P5 IMAD.IADD R76, R76, 0x1, -R99.reuse ;  /* 0x000000014c4cd824 */ /* 0x100fe200078e0a63 */
[----:B------:R-:W-:Y:S01]  /*9bf0*/  ISETP.GT.U32.AND P6, PT, R99, R74, PT ;  /* 0x0000004a6300720c */ /* 0x000fe20003fc4070 */
[----:B------:R-:W2:Y:S02]  /*9c00*/  LDL.LU R168, [R1+0x6d0] ;  /* 0x0006d00001a87983 */ /* 0x000ea40000300800 */
[----:B------:R-:W-:Y:S01]  /*9c10*/  @!P4 IMAD.IADD R75, R75, 0x1, -R99 ;  /* 0x000000014b4bc824 */ /* 0x000fe200078e0a63 */
[----:B------:R-:W-:Y:S01]  /*9c20*/  ISETP.GE.AND P5, PT, R237, RZ, PT ;  /* 0x000000ffed00720c */ /* 0x000fe20003fa6270 */
[----:B------:R-:W0:Y:S01]  /*9c30*/  LDC R92, c[0x0][0x3a0] ;  /* 0x0000e800ff5c7b82 */ /* 0x000e220000000800 */
[----:B------:R1:W2:Y:S02]  /*9c40*/  @P3 LDG.E.U8 R17, desc[UR22][R84.64] ;  /* 0x0000001654113981 */ /* 0x0002a4000c1e1100 */
[----:B-1----:R-:W-:-:S02]  /*9c50*/  @P3 IMAD.MOV.U32 R84, RZ, RZ, R120 ;  /* 0x000000ffff543224 */ /* 0x002fc400078e0078 */
[----:B------:R-:W-:Y:S01]  /*9c60*/  IMAD.MOV.U32 R120, RZ, RZ, R238 ;  /* 0x000000ffff787224 */ /* 0x000fe200078e00ee */
[----:B------:R-:W-:-:S04]  /*9c70*/  IADD3 R238, P4, PT, R80, R97, RZ ;  /* 0x0000006150ee7210 */ /* 0x000fc80007f9e0ff */
[----:B------:R-:W-:Y:S02]  /*9c80*/  LEA.HI.X.SX32 R237, R80, R96, 0x1, P4 ;  /* 0x0000006050ed7211 */ /* 0x000fe400020f0eff */
[----:B------:R-:W-:Y:S01]  /*9c90*/  ISETP.GT.U32.AND P4, PT, R99, R76, PT ;  /* 0x0000004c6300720c */ /* 0x000fe20003f84070 */
[--C-:B------:R-:W-:Y:S01]  /*9ca0*/  @!P6 IMAD.IADD R74, R74, 0x1, -R99.reuse ;  /* 0x000000014a4ae824 */ /* 0x100fe200078e0a63 */
[----:B------:R1:W-:Y:S03]  /*9cb0*/  STL [R1+0x340], R87 ;  /* 0x0003405701007387 */ /* 0x0003e60000100800 */
[----:B------:R-:W-:Y:S01]  /*9cc0*/  @!P5 IMAD.MOV R74, RZ, RZ, -R74 ;  /* 0x000000ffff4ad224 */ /* 0x000fe200078e0a4a */
[----:B------:R-:W-:Y:S02]  /*9cd0*/  ISETP.GE.AND P5, PT, R165, RZ, PT ;  /* 0x000000ffa500720c */ /* 0x000fe40003fa6270 */
[----:B------:R-:W2:Y:S05]  /*9ce0*/  LDL.LU R165, [R1+0x6cc] ;  /* 0x0006cc0001a57983 */ /* 0x000eaa0000300800 */
[----:B------:R-:W-:Y:S01]  /*9cf0*/  @!P4 IMAD.IADD R76, R76, 0x1, -R99 ;  /* 0x000000014c4cc824 */ /* 0x000fe200078e0a63 */
[----:B------:R-:W-:-:S02]  /*9d00*/  ISETP.GE.AND P4, PT, R164, RZ, PT ;  /* 0x000000ffa400720c */ /* 0x000fc40003f86270 */
[----:B------:R-:W2:Y:S01]  /*9d10*/  LDL.LU R164, [R1+0x6c8] ;  /* 0x0006c80001a47983 */ /* 0x000ea20000300800 */
[----:B------:R-:W-:Y:S01]  /*9d20*/  PRMT R12, RZ, 0x7610, R12 ;  /* 0x00007610ff0c7816 */ /* 0x000fe2000000000c */
[----:B------:R-:W-:Y:S01]  /*9d30*/  @P3 IMAD.MOV.U32 R85, RZ, RZ, R121 ;  /* 0x000000ffff553224 */ /* 0x000fe200078e0079 */
[----:B------:R-:W-:Y:S01]  /*9d40*/  PRMT R14, RZ, 0x7610, R14 ;  /* 0x00007610ff0e7816 */ /* 0x000fe2000000000e */
[----:B------:R-:W-:-:S03]  /*9d50*/  @P3 IMAD.MOV.U32 R82, RZ, RZ, R94 ;  /* 0x000000ffff523224 */ /* 0x000fc600078e005e */
[----:B------:R0:W2:Y:S02]  /*9d60*/  @P3 LDG.E.U8 R12, desc[UR22][R84.64] ;  /* 0x00000016540c3981 */ /* 0x0000a4000c1e1100 */
[----:B0-----:R-:W-:Y:S01]  /*9d70*/  SEL R84, R161, R83, !P1 ;  /* 0x00000053a1547207 */ /* 0x001fe20004800000 */
[----:B------:R-:W-:-:S05]  /*9d80*/  @P3 IMAD.MOV.U32 R83, RZ, RZ, R95 ;  /* 0x000000ffff533224 */ /* 0x000fca00078e005f */
[----:B------:R0:W2:Y:S01]  /*9d90*/  @P3 LDG.E.U8 R14, desc[UR22][R82.64] ;  /* 0x00000016520e3981 */ /* 0x0000a2000c1e1100 */
[----:B------:R-:W-:Y:S01]  /*9da0*/  PRMT R13, RZ, 0x7610, R13 ;  /* 0x00007610ff0d7816 */ /* 0x000fe2000000000d */
[----:B0-----:R-:W-:Y:S01]  /*9db0*/  @P3 IMAD.MOV.U32 R82, RZ, RZ, R91 ;  /* 0x000000ffff523224 */ /* 0x001fe200078e005b */
[----:B------:R-:W-:Y:S01]  /*9dc0*/  PRMT R11, RZ, 0x7610, R11 ;  /* 0x00007610ff0b7816 */ /* 0x000fe2000000000b */
[----:B------:R-:W-:-:S05]  /*9dd0*/  @P3 IMAD.MOV.U32 R83, RZ, RZ, R93 ;  /* 0x000000ffff533224 */ /* 0x000fca00078e005d */
[----:B------:R0:W2:Y:S01]  /*9de0*/  @P3 LDG.E.U8 R11, desc[UR22][R82.64] ;  /* 0x00000016520b3981 */ /* 0x0000a2000c1e1100 */
[----:B------:R-:W-:Y:S02]  /*9df0*/  IMAD R84, R84, UR6, RZ ;  /* 0x0000000654547c24 */ /* 0x000fe4000f8e02ff */
[----:B0-----:R-:W-:Y:S02]  /*9e00*/  @P3 IMAD.MOV.U32 R82, RZ, RZ, R89 ;  /* 0x000000ffff523224 */ /* 0x001fe400078e0059 */
[----:B------:R-:W-:Y:S02]  /*9e10*/  @P3 IMAD.MOV.U32 R83, RZ, RZ, R90 ;  /* 0x000000ffff533224 */ /* 0x000fe400078e005a */
[----:B------:R-:W-:-:S03]  /*9e20*/  IMAD.MOV.U32 R121, RZ, RZ, R230 ;  /* 0x000000ffff797224 */ /* 0x000fc600078e00e6 */
[----:B------:R0:W2:Y:S01]  /*9e30*/  @P3 LDG.E.U8 R13, desc[UR22][R82.64] ;  /* 0x00000016520d3981 */ /* 0x0000a2000c1e1100 */
[C---:B------:R-:W-:Y:S01]  /*9e40*/  IADD3 R230, P6, PT, R84.reuse, R97, RZ ;  /* 0x0000006154e67210 */ /* 0x040fe20007fde0ff */
[----:B------:R-:W-:Y:S02]  /*9e50*/  IMAD.MOV.U32 R95, RZ, RZ, R229 ;  /* 0x000000ffff5f7224 */ /* 0x000fe400078e00e5 */
[----:B0-----:R-:W-:Y:S02]  /*9e60*/  @P3 IMAD.MOV.U32 R82, RZ, RZ, R88 ;  /* 0x000000ffff523224 */ /* 0x001fe400078e0058 */
[----:B------:R-:W-:Y:S01]  /*9e70*/  @P3 IMAD.MOV.U32 R83, RZ, RZ, R87 ;  /* 0x000000ffff533224 */ /* 0x000fe200078e0057 */
[----:B------:R-:W-:Y:S02]  /*9e80*/  PRMT R8, RZ, 0x7610, R8 ;  /* 0x00007610ff087816 */ /* 0x000fe40000000008 */
[----:B------:R-:W-:Y:S02]  /*9e90*/  PRMT R10, RZ, 0x7610, R10 ;  /* 0x00007610ff0a7816 */ /* 0x000fe4000000000a */
[----:B------:R-:W-:-:S02]  /*9ea0*/  LEA.HI.X.SX32 R229, R84, R96, 0x1, P6 ;  /* 0x0000006054e57211 */ /* 0x000fc400030f0eff */
[----:B------:R0:W2:Y:S01]  /*9eb0*/  @P3 LDG.E.U8 R8, desc[UR22][R82.64] ;  /* 0x0000001652083981 */ /* 0x0000a2000c1e1100 */
[----:B------:R-:W-:Y:S01]  /*9ec0*/  ISETP.GT.U32.AND P6, PT, R99, R75, PT ;  /* 0x0000004b6300720c */ /* 0x000fe20003fc4070 */
[----:B0-----:R-:W-:Y:S02]  /*9ed0*/  @P3 IMAD.MOV.U32 R82, RZ, RZ, R214 ;  /* 0x000000ffff523224 */ /* 0x001fe400078e00d6 */
[----:B------:R-:W-:-:S05]  /*9ee0*/  @P3 IMAD.MOV.U32 R83, RZ, RZ, R213 ;  /* 0x000000ffff533224 */ /* 0x000fca00078e00d5 */
[----:B------:R0:W2:Y:S01]  /*9ef0*/  @P3 LDG.E.U8 R10, desc[UR22][R82.64] ;  /* 0x00000016520a3981 */ /* 0x0000a2000c1e1100 */
[----:B---3--:R-:W-:Y:S02]  /*9f00*/  PRMT R7, RZ, 0x7610, R7 ;  /* 0x00007610ff077816 */ /* 0x008fe40000000007 */
[----:B------:R-:W-:Y:S01]  /*9f10*/  PRMT R9, RZ, 0x7610, R9 ;  /* 0x00007610ff097816 */ /* 0x000fe20000000009 */
[----:B0-----:R-:W-:Y:S02]  /*9f20*/  @P3 IMAD.MOV.U32 R82, RZ, RZ, R222 ;  /* 0x000000ffff523224 */ /* 0x001fe400078e00de */
[----:B------:R-:W-:Y:S01]  /*9f30*/  @P3 IMAD.MOV.U32 R83, RZ, RZ, R221 ;  /* 0x000000ffff533224 */ /* 0x000fe200078e00dd */
[----:B------:R-:W-:-:S04]  /*9f40*/  SEL R79, R161, R79, !P1 ;  /* 0x0000004fa14f7207 */ /* 0x000fc80004800000 */
[----:B------:R0:W3:Y:S01]  /*9f50*/  @P3 LDG.E.U8 R7, desc[UR22][R82.64] ;  /* 0x0000001652073981 */ /* 0x0000e2000c1e1100 */
[----:B------:R-:W-:Y:S01]  /*9f60*/  @!P6 IMAD.IADD R75, R75, 0x1, -R99 ;  /* 0x000000014b4be824 */ /* 0x000fe200078e0a63 */
[----:B------:R-:W-:Y:S02]  /*9f70*/  SEL R81, R161, R81, !P1 ;  /* 0x00000051a1517207 */ /* 0x000fe40004800000 */
[----:B------:R-:W-:Y:S01]  /*9f80*/  ISETP.GT.U32.AND P6, PT, R99, R70, PT ;  /* 0x000000466300720c */ /* 0x000fe20003fc4070 */
[----:B0-----:R-:W-:Y:S02]  /*9f90*/  @P3 IMAD.MOV.U32 R82, RZ, RZ, R230 ;  /* 0x000000ffff523224 */ /* 0x001fe400078e00e6 */
[----:B------:R-:W-:Y:S01]  /*9fa0*/  @P3 IMAD.MOV.U32 R83, RZ, RZ, R229 ;  /* 0x000000ffff533224 */ /* 0x000fe200078e00e5 */
[----:B------:R-:W-:Y:S01]  /*9fb0*/  SEL R74, R161, R74, !P1 ;  /* 0x0000004aa14a7207 */ /* 0x000fe20004800000 */
[----:B------:R-:W-:-:S03]  /*9fc0*/  @!P4 IMAD.MOV R76, RZ, RZ, -R76 ;  /* 0x000000ffff4cc224 */ /* 0x000fc600078e0a4c */
[----:B------:R0:W3:Y:S01]  /*9fd0*/  @P3 LDG.E.U8 R9, desc[UR22][R82.64] ;  /* 0x0000001652093981 */ /* 0x0000e2000c1e1100 */
[----:B------:R-:W-:Y:S01]  /*9fe0*/  IMAD R79, R79, UR6, RZ ;  /* 0x000000064f4f7c24 */ /* 0x000fe2000f8e02ff */
[C---:B------:R-:W-:Y:S01]  /*9ff0*/  SEL R78, R161.reuse, R78, !P1 ;  /* 0x0000004ea14e7207 */ /* 0x040fe20004800000 */
[----:B------:R-:W-:Y:S01]  /*a000*/  @!P5 IMAD.MOV R75, RZ, RZ, -R75 ;  /* 0x000000ffff4bd224 */ /* 0x000fe200078e0a4b */
[----:B------:R-:W-:Y:S01]  /*a010*/  SEL R77, R161, R77, !P1 ;  /* 0x0000004da14d7207 */ /* 0x000fe20004800000 */
[----:B------:R-:W-:Y:S01]  /*a020*/  IMAD R81, R81, UR6, RZ ;  /* 0x0000000651517c24 */ /* 0x000fe2000f8e02ff */
[----:B----4-:R-:W-:Y:S01]  /*a030*/  PRMT R4, RZ, 0x7610, R4 ;  /* 0x00007610ff047816 */ /* 0x010fe20000000004 */
[----:B0-----:R-:W-:Y:S02]  /*a040*/  @P3 IMAD.MOV.U32 R82, RZ, RZ, R238 ;  /* 0x000000ffff523224 */ /* 0x001fe400078e00ee */
[----:B------:R-:W-:Y:S01]  /*a050*/  @P3 IMAD.MOV.U32 R83, RZ, RZ, R237 ;  /* 0x000000ffff533224 */ /* 0x000fe200078e00ed */
[C---:B------:R-:W-:Y:S01]  /*a060*/  SEL R76, R161.reuse, R76, !P1 ;  /* 0x0000004ca14c7207 */ /* 0x040fe20004800000 */
[----:B------:R-:W-:Y:S01]  /*a070*/  IMAD.MOV.U32 R93, RZ, RZ, R95 ;  /* 0x000000ffff5d7224 */ /* 0x000fe200078e005f */
[----:B------:R-:W-:Y:S01]  /*a080*/  SEL R75, R161, R75, !P1 ;  /* 0x0000004ba14b7207 */ /* 0x000fe20004800000 */
[----:B------:R-:W-:Y:S01]  /*a090*/  IMAD.MOV.U32 R95, RZ, RZ, R246 ;  /* 0x000000ffff5f7224 */ /* 0x000fe200078e00f6 */
[----:B------:R0:W4:Y:S01]  /*a0a0*/  @P3 LDG.E.U8 R4, desc[UR22][R82.64] ;  /* 0x0000001652043981 */ /* 0x000122000c1e1100 */
[----:B------:R-:W-:Y:S01]  /*a0b0*/  IMAD R74, R74, UR6, RZ ;  /* 0x000000064a4a7c24 */ /* 0x000fe2000f8e02ff */
[----:B------:R-:W-:Y:S01]  /*a0c0*/  IADD3 R246, P4, PT, R81, R97, RZ ;  /* 0x0000006151f67210 */ /* 0x000fe20007f9e0ff */
[----:B------:R-:W-:-:S02]  /*a0d0*/  IMAD R78, R78, UR6, RZ ;  /* 0x000000064e4e7c24 */ /* 0x000fc4000f8e02ff */
[----:B------:R-:W-:Y:S02]  /*a0e0*/  IMAD R77, R77, UR6, RZ ;  /* 0x000000064d4d7c24 */ /* 0x000fe4000f8e02ff */
[----:B------:R-:W-:Y:S01]  /*a0f0*/  IMAD.MOV.U32 R91, RZ, RZ, R121 ;  /* 0x000000ffff5b7224 */ /* 0x000fe200078e0079 */
[CC--:B0-----:R-:W-:Y:S01]  /*a100*/  IADD3 R82, P5, PT, R79.reuse, R97.reuse, RZ ;  /* 0x000000614f527210 */ /* 0x0c1fe20007fbe0ff */
[----:B------:R-:W-:Y:S02]  /*a110*/  IMAD.MOV.U32 R94, RZ, RZ, R120 ;  /* 0x000000ffff5e7224 */ /* 0x000fe400078e0078 */
[----:B------:R-:W-:Y:S01]  /*a120*/  IMAD.MOV.U32 R121, RZ, RZ, R245 ;  /* 0x000000ffff797224 */ /* 0x000fe200078e00f5 */
[-C--:B------:R-:W-:Y:S01]  /*a130*/  LEA.HI.X.SX32 R79, R79, R96.reuse, 0x1, P5 ;  /* 0x000000604f4f7211 */ /* 0x080fe200028f0eff */
[----:B------:R-:W-:Y:S01]  /*a140*/  IMAD.MOV.U32 R120, RZ, RZ, R198 ;  /* 0x000000ffff787224 */ /* 0x000fe200078e00c6 */
[----:B------:R-:W-:Y:S01]  /*a150*/  LEA.HI.X.SX32 R245, R81, R96, 0x1, P4 ;  /* 0x0000006051f57211 */ /* 0x000fe200020f0eff */
[----:B------:R-:W-:Y:S01]  /*a160*/  @!P6 IMAD.IADD R70, R70, 0x1, -R99 ;  /* 0x000000014646e824 */ /* 0x000fe200078e0a63 */
[-C--:B-1----:R-:W-:Y:S01]  /*a170*/  IADD3 R87, P5, PT, R74, R97.reuse, RZ ;  /* 0x000000614a577210 */ /* 0x082fe20007fbe0ff */
[----:B------:R-:W-:Y:S01]  /*a180*/  IMAD R76, R76, UR6, RZ ;  /* 0x000000064c4c7c24 */ /* 0x000fe2000f8e02ff */
[-C--:B------:R-:W-:Y:S01]  /*a190*/  IADD3 R198, P4, PT, R78, R97.reuse, RZ ;  /* 0x000000614ec67210 */ /* 0x080fe20007f9e0ff */
[----:B------:R-:W-:Y:S01]  /*a1a0*/  IMAD R75, R75, UR6, RZ ;  /* 0x000000064b4b7c24 */ /* 0x000fe2000f8e02ff */
[----:B------:R-:W-:-:S02]  /*a1b0*/  IADD3 R89, P6, PT, R77, R97, RZ ;  /* 0x000000614d597210 */ /* 0x000fc40007fde0ff */
[-C--:B------:R-:W-:Y:S02]  /*a1c0*/  LEA.HI.X.SX32 R88, R74, R96.reuse, 0x1, P5 ;  /* 0x000000604a587211 */ /* 0x080fe400028f0eff */
[-C--:B------:R-:W-:Y:S02]  /*a1d0*/  LEA.HI.X.SX32 R83, R78, R96.reuse, 0x1, P4 ;  /* 0x000000604e537211 */ /* 0x080fe400020f0eff */
[----:B------:R-:W-:Y:S02]  /*a1e0*/  LEA.HI.X.SX32 R90, R77, R96, 0x1, P6 ;  /* 0x000000604d5a7211 */ /* 0x000fe400030f0eff */
[-C--:B------:R-:W-:Y:S02]  /*a1f0*/  IADD3 R80, P5, PT, R76, R97.reuse, RZ ;  /* 0x000000614c507210 */ /* 0x080fe40007fbe0ff */
[----:B------:R-:W-:Y:S02]  /*a200*/  IADD3 R85, P6, PT, R75, R97, RZ ;  /* 0x000000614b557210 */ /* 0x000fe40007fde0ff */
[----:B------:R-:W-:-:S02]  /*a210*/  ISETP.GT.U32.AND P4, PT, R99, R70, PT ;  /* 0x000000466300720c */ /* 0x000fc40003f84070 */
[-C--:B------:R-:W-:Y:S01]  /*a220*/  LEA.HI.X.SX32 R84, R76, R96.reuse, 0x1, P5 ;  /* 0x000000604c547211 */ /* 0x080fe200028f0eff */
[----:B------:R-:W-:Y:S01]  /*a230*/  @P3 IMAD.MOV.U32 R74, RZ, RZ, R246 ;  /* 0x000000ffff4a3224 */ /* 0x000fe200078e00f6 */
[----:B------:R-:W-:Y:S01]  /*a240*/  LEA.HI.X.SX32 R86, R75, R96, 0x1, P6 ;  /* 0x000000604b567211 */ /* 0x000fe200030f0eff */
[----:B------:R-:W-:Y:S01]  /*a250*/  @P3 IMAD.MOV.U32 R75, RZ, RZ, R245 ;  /* 0x000000ffff4b3224 */ /* 0x000fe200078e00f5 */
[----:B------:R-:W-:Y:S02]  /*a260*/  ISETP.GE.AND P5, PT, R144, RZ, PT ;  /* 0x000000ff9000720c */ /* 0x000fe40003fa6270 */
[----:B------:R-:W-:Y:S02]  /*a270*/  PRMT R6, RZ, 0x7610, R6 ;  /* 0x00007610ff067816 */ /* 0x000fe40000000006 */
[----:B--2---:R-:W-:-:S03]  /*a280*/  PRMT R166, RZ, 0x7610, R166 ;  /* 0x00007610ffa67816 */ /* 0x004fc600000000a6 */
[----:B------:R-:W-:-:S03]  /*a290*/  @!P4 IMAD.IADD R70, R70, 0x1, -R99 ;  /* 0x000000014646c824 */ /* 0x000fc600078e0a63 */
[----:B------:R0:W2:Y:S03]  /*a2a0*/  @P3 LDG.E.U8 R166, desc[UR22][R74.64] ;  /* 0x000000164aa63981 */ /* 0x0000a6000c1e1100 */
[----:B------:R-:W-:Y:S01]  /*a2b0*/  @!P5 IMAD.MOV R70, RZ, RZ, -R70 ;  /* 0x000000ffff46d224 */ /* 0x000fe200078e0a46 */
[----:B------:R-:W-:Y:S01]  /*a2c0*/  STL [R1+0x4], R82 ;  /* 0x0000045201007387 */ /* 0x000fe20000100800 */
[----:B0-----:R-:W-:Y:S02]  /*a2d0*/  @P3 IMAD.MOV.U32 R74, RZ, RZ, R82 ;  /* 0x000000ffff4a3224 */ /* 0x001fe400078e0052 */
[----:B------:R-:W-:Y:S01]  /*a2e0*/  @P3 IMAD.MOV.U32 R75, RZ, RZ, R79 ;  /* 0x000000ffff4b3224 */ /* 0x000fe200078e004f */
[----:B------:R0:W-:Y:S04]  /*a2f0*/  STL [R1+0x24], R198 ;  /* 0x000024c601007387 */ /* 0x0001e80000100800 */
[----:B------:R1:W2:Y:S02]  /*a300*/  @P3 LDG.E.U8 R6, desc[UR22][R74.64] ;  /* 0x000000164a063981 */ /* 0x0002a4000c1e1100 */
[----:B-1----:R-:W-:Y:S01]  /*a310*/  @P3 IMAD.MOV.U32 R74, RZ, RZ, R198 ;  /* 0x000000ffff4a3224 */ /* 0x002fe200078e00c6 */
[----:B0-----:R-:W-:-:S04]  /*a320*/  IADD3 R198, P5, PT, R197, R208, RZ ;  /* 0x000000d0c5c67210 */ /* 0x001fc80007fbe0ff */
[----:B------:R-:W-:Y:S02]  /*a330*/  LEA.HI.X.SX32 R197, R197, R207, 0x1, P5 ;  /* 0x000000cfc5c57211 */ /* 0x000fe400028f0eff */
[----:B------:R-:W-:Y:S02]  /*a340*/  ISETP.GE.AND P5, PT, R101, RZ, PT ;  /* 0x000000ff6500720c */ /* 0x000fe40003fa6270 */
[----:B------:R-:W0:Y:S01]  /*a350*/  S2R R101, SR_TID.X ;  /* 0x0000000000657919 */ /* 0x000e220000002100 */
[C---:B------:R-:W-:Y:S01]  /*a360*/  ISETP.GT.U32.AND P6, PT, R99.reuse, R71, PT ;  /* 0x000000476300720c */ /* 0x040fe20003fc4070 */
[----:B------:R-:W-:Y:S01]  /*a370*/  @P3 IMAD.MOV.U32 R75, RZ, RZ, R83 ;  /* 0x000000ffff4b3224 */ /* 0x000fe200078e0053 */
[----:B------:R-:W-:Y:S02]  /*a380*/  PRMT R169, RZ, 0x7610, R169 ;  /* 0x00007610ffa97816 */ /* 0x000fe400000000a9 */
[----:B------:R-:W-:Y:S02]  /*a390*/  ISETP.GT.U32.AND P4, PT, R99, R72, PT ;  /* 0x000000486300720c */ /* 0x000fe40003f84070 */
[----:B------:R-:W-:-:S02]  /*a3a0*/  SEL R70, R161, R70, !P1 ;  /* 0x00000046a1467207 */ /* 0x000fc40004800000 */
[----:B------:R1:W2:Y:S05]  /*a3b0*/  @P3 LDG.E.U8 R169, desc[UR22][R74.64] ;  /* 0x000000164aa93981 */ /* 0x0002aa000c1e1100 */
[----:B------:R-:W-:Y:S01]  /*a3c0*/  @!P6 IMAD.IADD R71, R71, 0x1, -R99 ;  /* 0x000000014747e824 */ /* 0x000fe200078e0a63 */
[----:B------:R-:W-:-:S04]  /*a3d0*/  PRMT R168, RZ, 0x7610, R168 ;  /* 0x00007610ffa87816 */ /* 0x000fc800000000a8 */
[----:B------:R-:W-:Y:S01]  /*a3e0*/  ISETP.GT.U32.AND P6, PT, R99, R71, PT ;  /* 0x000000476300720c */ /* 0x000fe20003fc4070 */
[----:B-1----:R-:W-:Y:S02]  /*a3f0*/  @P3 IMAD.MOV.U32 R74, RZ, RZ, R89 ;  /* 0x000000ffff4a3224 */ /* 0x002fe400078e0059 */
[----:B------:R-:W-:Y:S01]  /*a400*/  @P3 IMAD.MOV.U32 R75, RZ, RZ, R90 ;  /* 0x000000ffff4b3224 */ /* 0x000fe200078e005a */
[----:B------:R-:W-:Y:S01]  /*a410*/  PRMT R3, RZ, 0x7610, R3 ;  /* 0x00007610ff037816 */ /* 0x000fe20000000003 */
[----:B------:R-:W-:Y:S02]  /*a420*/  IMAD R70, R70, UR6, RZ ;  /* 0x0000000646467c24 */ /* 0x000fe4000f8e02ff */
[----:B------:R-:W-:Y:S01]  /*a430*/  @!P4 IMAD.IADD R72, R72, 0x1, -R99 ;  /* 0x000000014848c824 */ /* 0x000fe200078e0a63 */
[----:B------:R1:W2:Y:S01]  /*a440*/  @P3 LDG.E.U8 R168, desc[UR22][R74.64] ;  /* 0x000000164aa83981 */ /* 0x0002a2000c1e1100 */
[----:B------:R-:W-:Y:S02]  /*a450*/  PRMT R5, RZ, 0x7610, R5 ;  /* 0x00007610ff057816 */ /* 0x000fe40000000005 */
[----:B0-----:R-:W-:-:S02]  /*a460*/  SHF.R.U32.HI R101, RZ, 0x7, R101 ;  /* 0x00000007ff657819 */ /* 0x001fc40000011665 */
[----:B------:R-:W-:Y:S02]  /*a470*/  @!P6 IMAD.IADD R71, R71, 0x1, -R99 ;  /* 0x000000014747e824 */ /* 0x000fe400078e0a63 */
[----:B-1----:R-:W-:Y:S02]  /*a480*/  @P3 IMAD.MOV.U32 R74, RZ, RZ, R87 ;  /* 0x000000ffff4a3224 */ /* 0x002fe400078e0057 */
[----:B------:R-:W-:Y:S01]  /*a490*/  @P3 IMAD.MOV.U32 R75, RZ, RZ, R88 ;  /* 0x000000ffff4b3224 */ /* 0x000fe200078e0058 */
[C---:B------:R-:W-:Y:S02]  /*a4a0*/  IADD3 R76, P6, PT, R70.reuse, R97, RZ ;  /* 0x00000061464c7210 */ /* 0x040fe40007fde0ff */
[----:B------:R-:W-:Y:S02]  /*a4b0*/  SGXT.U32 R101, R101, 0x1 ;  /* 0x000000016565781a */ /* 0x000fe40000000000 */
[----:B------:R-:W-:Y:S01]  /*a4c0*/  ISETP.GT.U32.AND P4, PT, R99, R72, PT ;  /* 0x000000486300720c */ /* 0x000fe20003f84070 */
[----:B------:R0:W2:Y:S01]  /*a4d0*/  @P3 LDG.E.U8 R3, desc[UR22][R74.64] ;  /* 0x000000164a033981 */ /* 0x0000a2000c1e1100 */
[----:B------:R-:W-:-:S02]  /*a4e0*/  LEA.HI.X.SX32 R77, R70, R96, 0x1, P6 ;  /* 0x00000060464d7211 */ /* 0x000fc400030f0eff */
[----:B------:R-:W-:Y:S02]  /*a4f0*/  LOP3.LUT R78, R101, 0x74, RZ, 0xfc, !PT ;  /* 0x00000074654e7812 */ /* 0x000fe400078efcff */
[----:B------:R-:W-:Y:S01]  /*a500*/  ISETP.GE.AND P6, PT, R145, RZ, PT ;  /* 0x000000ff9100720c */ /* 0x000fe20003fc6270 */
[----:B0-----:R-:W-:Y:S02]  /*a510*/  @P3 IMAD.MOV.U32 R74, RZ, RZ, R85 ;  /* 0x000000ffff4a3224 */ /* 0x001fe400078e0055 */
[----:B------:R-:W-:Y:S01]  /*a520*/  @P3 IMAD.MOV.U32 R75, RZ, RZ, R86 ;  /* 0x000000ffff4b3224 */ /* 0x000fe200078e0056 */
[----:B------:R-:W-:Y:S01]  /*a530*/  PRMT R165, RZ, 0x7610, R165 ;  /* 0x00007610ffa57816 */ /* 0x000fe200000000a5 */
[----:B------:R-:W-:Y:S01]  /*a540*/  @!P5 IMAD.MOV R71, RZ, RZ, -R71 ;  /* 0x000000ffff47d224 */ /* 0x000fe200078e0a47 */
[----:B------:R-:W-:Y:S02]  /*a550*/  ISETP.LT.AND P5, PT, R78, R92, P0 ;  /* 0x0000005c4e00720c */ /* 0x000fe400007a1270 */
[----:B------:R0:W2:Y:S01]  /*a560*/  @P3 LDG.E.U8 R5, desc[UR22][R74.64] ;  /* 0x000000164a053981 */ /* 0x0000a2000c1e1100 */
[----:B------:R-:W-:Y:S01]  /*a570*/  PRMT R164, RZ, 0x7610, R164 ;  /* 0x00007610ffa47816 */ /* 0x000fe200000000a4 */
[----:B------:R-:W-:-:S02]  /*a580*/  @!P4 IMAD.IADD R72, R72, 0x1, -R99 ;  /* 0x000000014848c824 */ /* 0x000fc400078e0a63 */
[----:B0-----:R-:W-:Y:S02]  /*a590*/  @P3 IMAD.MOV.U32 R74, RZ, RZ, R80 ;  /* 0x000000ffff4a3224 */ /* 0x001fe400078e0050 */
[----:B------:R-:W-:Y:S01]  /*a5a0*/  @P3 IMAD.MOV.U32 R75, RZ, RZ, R84 ;  /* 0x000000ffff4b3224 */ /* 0x000fe200078e0054 */
[----:B------:R-:W-:Y:S01]  /*a5b0*/  STL [R1], R79 ;  /* 0x0000004f01007387 */ /* 0x000fe20000100800 */
[----:B------:R-:W-:-:S03]  /*a5c0*/  ISETP.GT.U32.AND P4, PT, R99, R73, PT ;  /* 0x000000496300720c */ /* 0x000fc60003f84070 */
[----:B------:R0:W2:Y:S01]  /*a5d0*/  @P3 LDG.E.U8 R165, desc[UR22][R74.64] ;  /* 0x000000164aa53981 */ /* 0x0000a2000c1e1100 */
[----:B------:R-:W-:-:S03]  /*a5e0*/  @!P6 IMAD.MOV R72, RZ, RZ, -R72 ;  /* 0x000000ffff48e224 */ /* 0x000fc600078e0a48 */
[----:B------:R1:W-:Y:S01]  /*a5f0*/  STL [R1+0x44], R89 ;  /* 0x0000445901007387 */ /* 0x0003e20000100800 */
[----:B0-----:R-:W-:Y:S02]  /*a600*/  @P3 IMAD.MOV.U32 R74, RZ, RZ, R76 ;  /* 0x000000ffff4a3224 */ /* 0x001fe400078e004c */
[----:B------:R-:W-:Y:S01]  /*a610*/  @P3 IMAD.MOV.U32 R75, RZ, RZ, R77 ;  /* 0x000000ffff4b3224 */ /* 0x000fe200078e004d */
[----:B------:R-:W-:Y:S01]  /*a620*/  STL [R1+0x20], R83 ;  /* 0x0000205301007387 */ /* 0x000fe20000100800 */
[----:B------:R-:W-:-:S03]  /*a630*/  PRMT R105, RZ, 0x7610, R105 ;  /* 0x00007610ff697816 */ /* 0x000fc60000000069 */
[----:B------:R-:W-:Y:S01]  /*a640*/  STL [R1+0x64], R87 ;  /* 0x0000645701007387 */ /* 0x000fe20000100800 */
[----:B------:R-:W-:-:S03]  /*a650*/  @P5 IMAD.MOV.U32 R70, RZ, RZ, R198 ;  /* 0x000000ffff465224 */ /* 0x000fc600078e00c6 */
[----:B------:R0:W2:Y:S01]  /*a660*/  @P3 LDG.E.U8 R164, desc[UR22][R74.64] ;  /* 0x000000164aa43981 */ /* 0x0000a2000c1e1100 */
[----:B------:R-:W-:-:S03]  /*a670*/  SEL R72, R161, R72, !P1 ;  /* 0x00000048a1487207 */ /* 0x000fc60004800000 */
[----:B------:R1:W-:Y:S04]  /*a680*/  STL [R1+0x40], R90 ;  /* 0x0000405a01007387 */ /* 0x0003e80000100800 */
[----:B------:R-:W-:Y:S01]  /*a690*/  STL [R1+0x84], R85 ;  /* 0x0000845501007387 */ /* 0x000fe20000100800 */
[----:B0-----:R-:W-:Y:S01]  /*a6a0*/  SEL R74, R161, R71, !P1 ;  /* 0x00000047a14a7207 */ /* 0x001fe20004800000 */
[----:B------:R-:W-:Y:S02]  /*a6b0*/  @P5 IMAD.MOV.U32 R71, RZ, RZ, R197 ;  /* 0x000000ffff475224 */ /* 0x000fe400078e00c5 */
[----:B------:R-:W-:Y:S04]  /*a6c0*/  STL [R1+0x60], R88 ;  /* 0x0000605801007387 */ /* 0x000fe80000100800 */
[----:B------:R-:W-:Y:S01]  /*a6d0*/  STL [R1+0xa4], R80 ;  /* 0x0000a45001007387 */ /* 0x000fe20000100800 */
[----:B------:R-:W-:-:S03]  /*a6e0*/  IMAD R74, R74, UR6, RZ ;  /* 0x000000064a4a7c24 */ /* 0x000fc6000f8e02ff */
[----:B------:R-:W-:Y:S01]  /*a6f0*/  STL [R1+0x80], R86 ;  /* 0x0000805601007387 */ /* 0x000fe20000100800 */
[----:B-1----:R-:W-:-:S03]  /*a700*/  IMAD.MOV.U32 R89, RZ, RZ, R206 ;  /* 0x000000ffff597224 */ /* 0x002fc600078e00ce */
[----:B------:R-:W2:Y:S01]  /*a710*/  LDL.LU R144, [R1+0x6c4] ;  /* 0x0006c40001907983 */ /* 0x000ea20000300800 */
[----:B------:R-:W-:-:S03]  /*a720*/  IMAD R72, R72, UR6, RZ ;  /* 0x0000000648487c24 */ /* 0x000fc6000f8e02ff */
[----:B------:R-:W-:Y:S01]  /*a730*/  STL [R1+0xa0], R84 ;  /* 0x0000a05401007387 */ /* 0x000fe20000100800 */
[----:B------:R-:W-:-:S03]  /*a740*/  @!P4 IMAD.IADD R73, R73, 0x1, -R99 ;  /* 0x000000014949c824 */ /* 0x000fc600078e0a63 */
[----:B------:R0:W-:Y:S04]  /*a750*/  STL [R1+0xc4], R76 ;  /* 0x0000c44c01007387 */ /* 0x0001e80000100800 */
[----:B------:R1:W3:Y:S01]  /*a760*/  @P5 LDG.E.U8 R105, desc[UR22][R70.64] ;  /* 0x0000001646695981 */ /* 0x0002e2000c1e1100 */
[----:B------:R-:W-:-:S03]  /*a770*/  IADD3 R206, P5, PT, R157, R208, RZ ;  /* 0x000000d09dce7210 */ /* 0x000fc60007fbe0ff */
[----:B------:R-:W3:Y:S01]  /*a780*/  LDL.LU R145, [R1+0x6c0] ;  /* 0x0006c00001917983 */ /* 0x000ee20000300800 */
[----:B------:R-:W-:-:S03]  /*a790*/  IMAD.MOV.U32 R90, RZ, RZ, R205 ;  /* 0x000000ffff5a7224 */ /* 0x000fc600078e00cd */
[----:B------:R1:W-:Y:S01]  /*a7a0*/  STL [R1+0xc0], R77 ;  /* 0x0000c04d01007387 */ /* 0x0003e20000100800 */
[----:B------:R-:W-:Y:S02]  /*a7b0*/  LEA.HI.X.SX32 R205, R157, R207, 0x1, P5 ;  /* 0x000000cf9dcd7211 */ /* 0x000fe400028f0eff */
[-C--:B0-----:R-:W-:Y:S02]  /*a7c0*/  IADD3 R76, P5, PT, R72, R97.reuse, RZ ;  /* 0x00000061484c7210 */ /* 0x081fe40007fbe0ff */
[----:B-1----:R-:W-:-:S04]  /*a7d0*/  IADD3 R77, P4, PT, R74, R97, RZ ;  /* 0x000000614a4d7210 */ /* 0x002fc80007f9e0ff */
[-C--:B------:R-:W-:Y:S01]  /*a7e0*/  LEA.HI.X.SX32 R78, R74, R96.reuse, 0x1, P4 ;  /* 0x000000604a4e7211 */ /* 0x080fe200020f0eff */
[----:B------:R-:W-:Y:S01]  /*a7f0*/  STL [R1+0xe4], R77 ;  /* 0x0000e44d01007387 */ /* 0x000fe20000100800 */
[----:B------:R-:W-:Y:S02]  /*a800*/  LEA.HI.X.SX32 R72, R72, R96, 0x1, P5 ;  /* 0x0000006048487211 */ /* 0x000fe400028f0eff */
[----:B------:R-:W-:Y:S01]  /*a810*/  ISETP.GE.AND P5, PT, R146, RZ, PT ;  /* 0x000000ff9200720c */ /* 0x000fe20003fa6270 */
[----:B------:R-:W-:Y:S04]  /*a820*/  STL [R1+0x104], R76 ;  /* 0x0001044c01007387 */ /* 0x000fe80000100800 */
[----:B------:R-:W-:Y:S04]  /*a830*/  STL [R1+0xe0], R78 ;  /* 0x0000e04e01007387 */ /* 0x000fe80000100800 */
[----:B------:R-:W4:Y:S01]  /*a840*/  LDL.LU R146, [R1+0x6bc] ;  /* 0x0006bc0001927983 */ /* 0x000f220000300800 */
[----:B------:R-:W-:Y:S01]  /*a850*/  LOP3.LUT R79, R101, 0x7c, RZ, 0xfc, !PT ;  /* 0x0000007c654f7812 */ /* 0x000fe200078efcff */
[----:B------:R-:W-:Y:S01]  /*a860*/  @P3 IMAD.MOV.U32 R70, RZ, RZ, R77 ;  /* 0x000000ffff463224 */ /* 0x000fe200078e004d */
[----:B------:R-:W-:Y:S01]  /*a870*/  ISETP.GT.U32.AND P6, PT, R99, R73, PT ;  /* 0x000000496300720c */ /* 0x000fe20003fc4070 */
[----:B------:R-:W-:Y:S01]  /*a880*/  @P3 IMAD.MOV.U32 R71, RZ, RZ, R78 ;  /* 0x000000ffff473224 */ /* 0x000fe200078e004e */
[----:B------:R-:W-:-:S02]  /*a890*/  PRMT R143, RZ, 0x7610, R143 ;  /* 0x00007610ff8f7816 */ /* 0x000fc4000000008f */
[----:B------:R-:W-:Y:S02]  /*a8a0*/  ISETP.LT.AND P4, PT, R79, R92, P0 ;  /* 0x0000005c4f00720c */ /* 0x000fe40000781270 */
[----:B------:R-:W-:Y:S02]  /*a8b0*/  PRMT R154, RZ, 0x7610, R154 ;  /* 0x00007610ff9a7816 */ /* 0x000fe4000000009a */
[----:B------:R0:W4:Y:S01]  /*a8c0*/  @P3 LDG.E.U8 R143, desc[UR22][R70.64] ;  /* 0x00000016468f3981 */ /* 0x000122000c1e1100 */
[----:B------:R-:W-:Y:S01]  /*a8d0*/  PRMT R103, RZ, 0x7610, R103 ;  /* 0x00007610ff677816 */ /* 0x000fe20000000067 */
[----:B0-----:R-:W-:Y:S02]  /*a8e0*/  @P3 IMAD.MOV.U32 R70, RZ, RZ, R76 ;  /* 0x000000ffff463224 */ /* 0x001fe400078e004c */
[----:B------:R-:W-:Y:S02]  /*a8f0*/  @P3 IMAD.MOV.U32 R71, RZ, RZ, R72 ;  /* 0x000000ffff473224 */ /* 0x000fe400078e0048 */
[----:B------:R-:W-:-:S03]  /*a900*/  @!P6 IMAD.IADD R73, R73, 0x1, -R99 ;  /* 0x000000014949e824 */ /* 0x000fc600078e0a63 */
[----:B------:R0:W4:Y:S01]  /*a910*/  @P3 LDG.E.U8 R154, desc[UR22][R70.64] ;  /* 0x00000016469a3981 */ /* 0x000122000c1e1100 */
[C---:B------:R-:W-:Y:S01]  /*a920*/  LOP3.LUT R74, R101.reuse, 0x6, RZ, 0xfc, !PT ;  /* 0x00000006654a7812 */ /* 0x040fe200078efcff */
[----:B------:R-:W-:Y:S02]  /*a930*/  @!P5 IMAD.MOV R73, RZ, RZ, -R73 ;  /* 0x000000ffff49d224 */ /* 0x000fe400078e0a49 */
[----:B------:R1:W-:Y:S01]  /*a940*/  STL [R1+0x100], R72 ;  /* 0x0001004801007387 */ /* 0x0003e20000100800 */
[----:B0-----:R-:W-:Y:S02]  /*a950*/  @P4 IMAD.MOV.U32 R70, RZ, RZ, R206 ;  /* 0x000000ffff464224 */ /* 0x001fe400078e00ce */
[----:B------:R-:W-:Y:S01]  /*a960*/  @P4 IMAD.MOV.U32 R71, RZ, RZ, R205 ;  /* 0x000000ffff474224 */ /* 0x000fe200078e00cd */
[----:B-1----:R-:W-:Y:S02]  /*a970*/  LOP3.LUT R72, R101, 0xe, RZ, 0xfc, !PT ;  /* 0x0000000e65487812 */ /* 0x002fe400078efcff */
[----:B------:R-:W-:-:S02]  /*a980*/  ISETP.LT.AND P6, PT, R74, R92, P0 ;  /* 0x0000005c4a00720c */ /* 0x000fc400007c1270 */
[----:B------:R2:W4:Y:S01]  /*a990*/  @P4 LDG.E.U8 R103, desc[UR22][R70.64] ;  /* 0x0000001646674981 */ /* 0x000522000c1e1100 */
[----:B------:R-:W-:Y:S02]  /*a9a0*/  ISETP.LT.AND P4, PT, R72, R92, P0 ;  /* 0x0000005c4800720c */ /* 0x000fe40000781270 */
[----:B------:R-:W-:Y:S02]  /*a9b0*/  SEL R73, R161, R73, !P1 ;  /* 0x00000049a1497207 */ /* 0x000fe40004800000 */
[----:B------:R-:W-:Y:S02]  /*a9c0*/  PRMT R104, RZ, 0x7610, R104 ;  /* 0x00007610ff687816 */ /* 0x000fe40000000068 */
[----:B------:R-:W-:Y:S01]  /*a9d0*/  PRMT R102, RZ, 0x7610, R102 ;  /* 0x00007610ff667816 */ /* 0x000fe20000000066 */
[----:B------:R-:W-:Y:S01]  /*a9e0*/  IMAD R75, R73, UR6, RZ ;  /* 0x00000006494b7c24 */ /* 0x000fe2000f8e02ff */
[C---:B------:R-:W-:Y:S02]  /*a9f0*/  LOP3.LUT R74, R101.reuse, 0x16, RZ, 0xfc, !PT ;  /* 0x00000016654a7812 */ /* 0x040fe400078efcff */
[----:B------:R-:W-:-:S02]  /*aa00*/  LOP3.LUT R78, R101, 0x1e, RZ, 0xfc, !PT ;  /* 0x0000001e654e7812 */ /* 0x000fc400078efcff */
[----:B------:R-:W-:Y:S02]  /*aa10*/  PRMT R140, RZ, 0x7610, R140 ;  /* 0x00007610ff8c7816 */ /* 0x000fe4000000008c */
[----:B------:R-:W-:Y:S02]  /*aa20*/  PRMT R109, RZ, 0x7610, R109 ;  /* 0x00007610ff6d7816 */ /* 0x000fe4000000006d */
[----:B------:R-:W-:Y:S02]  /*aa30*/  PRMT R106, RZ, 0x7610, R106 ;  /* 0x00007610ff6a7816 */ /* 0x000fe4000000006a */
[----:B------:R-:W-:Y:S02]  /*aa40*/  PRMT R108, RZ, 0x7610, R108 ;  /* 0x00007610ff6c7816 */ /* 0x000fe4000000006c */
[----:B------:R-:W-:Y:S02]  /*aa50*/  LOP3.LUT R80, R101, 0x2e, RZ, 0xfc, !PT ;  /* 0x0000002e65507812 */ /* 0x000fe400078efcff */
[----:B------:R-:W-:-:S02]  /*aa60*/  PRMT R107, RZ, 0x7610, R107 ;  /* 0x00007610ff6b7816 */ /* 0x000fc4000000006b */
[C---:B------:R-:W-:Y:S02]  /*aa70*/  LOP3.LUT R82, R101.reuse, 0x36, RZ, 0xfc, !PT ;  /* 0x0000003665527812 */ /* 0x040fe400078efcff */
[----:B------:R-:W-:Y:S02]  /*aa80*/  PRMT R110, RZ, 0x7610, R110 ;  /* 0x00007610ff6e7816 */ /* 0x000fe4000000006e */
[C---:B------:R-:W-:Y:S02]  /*aa90*/  LOP3.LUT R84, R101.reuse, 0x3e, RZ, 0xfc, !PT ;  /* 0x0000003e65547812 */ /* 0x040fe400078efcff */
[----:B------:R-:W-:Y:S02]  /*aaa0*/  PRMT R113, RZ, 0x7610, R113 ;  /* 0x00007610ff717816 */ /* 0x000fe40000000071 */
[----:B------:R-:W-:Y:S02]  /*aab0*/  LOP3.LUT R86, R101, 0x46, RZ, 0xfc, !PT ;  /* 0x0000004665567812 */ /* 0x000fe400078efcff */
[----:B------:R-:W-:-:S02]  /*aac0*/  PRMT R112, RZ, 0x7610, R112 ;  /* 0x00007610ff707816 */ /* 0x000fc40000000070 */
[----:B------:R-:W-:Y:S02]  /*aad0*/  LOP3.LUT R88, R101, 0x4e, RZ, 0xfc, !PT ;  /* 0x0000004e65587812 */ /* 0x000fe400078efcff */
[----:B------:R-:W-:Y:S02]  /*aae0*/  PRMT R111, RZ, 0x7610, R111 ;  /* 0x00007610ff6f7816 */ /* 0x000fe4000000006f */
[----:B------:R-:W-:Y:S02]  /*aaf0*/  PRMT R114, RZ, 0x7610, R114 ;  /* 0x00007610ff727816 */ /* 0x000fe40000000072 */
[----:B------:R-:W-:Y:S02]  /*ab00*/  PRMT R117, RZ, 0x7610, R117 ;  /* 0x00007610ff757816 */ /* 0x000fe40000000075 */
[----:B------:R-:W-:Y:S02]  /*ab10*/  PRMT R116, RZ, 0x7610, R116 ;  /* 0x00007610ff747816 */ /* 0x000fe40000000074 */
[----:B--2---:R-:W-:-:S04]  /*ab20*/  IADD3 R70, P5, PT, R144, R208, RZ ;  /* 0x000000d090467210 */ /* 0x004fc80007fbe0ff */
[----:B------:R-:W-:-:S05]  /*ab30*/  LEA.HI.X.SX32 R71, R144, R207, 0x1, P5 ;  /* 0x000000cf90477211 */ /* 0x000fca00028f0eff */
[----:B------:R-:W2:Y:S01]  /*ab40*/  @P6 LDG.E.U8 R104, desc[UR22][R70.64] ;  /* 0x0000001646686981 */ /* 0x000ea2000c1e1100 */
[----:B---3--:R-:W-:-:S04]  /*ab50*/  IADD3 R72, P5, PT, R145, R208, RZ ;  /* 0x000000d091487210 */ /* 0x008fc80007fbe0ff */
[----:B------:R-:W-:Y:S02]  /*ab60*/  LEA.HI.X.SX32 R73, R145, R207, 0x1, P5 ;  /* 0x000000cf91497211 */ /* 0x000fe400028f0eff */
[----:B------:R-:W-:Y:S02]  /*ab70*/  ISETP.LT.AND P5, PT, R74, R92, P0 ;  /* 0x0000005c4a00720c */ /* 0x000fe400007a1270 */
[C---:B------:R-:W-:Y:S01]  /*ab80*/  IADD3 R76, P6, PT, R75.reuse, R97, RZ ;  /* 0x000000614b4c7210 */ /* 0x040fe20007fde0ff */
[----:B------:R-:W3:Y:S03]  /*ab90*/  @P4 LDG.E.U8 R102, desc[UR22][R72.64] ;  /* 0x0000001648664981 */ /* 0x000ee6000c1e1100 */
[----:B------:R-:W-:Y:S01]  /*aba0*/  LEA.HI.X.SX32 R77, R75, R96, 0x1, P6 ;  /* 0x000000604b4d7211 */ /* 0x000fe200030f0eff */
[----:B------:R0:W-:Y:S04]  /*abb0*/  STL [R1+0x1ac], R76 ;  /* 0x0001ac4c01007387 */ /* 0x0001e80000100800 */
[----:B------:R0:W2:Y:S01]  /*abc0*/  @P3 LDG.E.U8 R140, desc[UR22][R76.64] ;  /* 0x000000164c8c3981 */ /* 0x0000a2000c1e1100 */
[----:B----4-:R-:W-:-:S04]  /*abd0*/  IADD3 R74, P4, PT, R146, R208, RZ ;  /* 0x000000d0924a7210 */ /* 0x010fc80007f9e0ff */
[----:B------:R-:W-:Y:S02]  /*abe0*/  LEA.HI.X.SX32 R75, R146, R207, 0x1, P4 ;  /* 0x000000cf924b7211 */ /* 0x000fe400020f0eff */
[----:B------:R-:W-:Y:S02]  /*abf0*/  ISETP.LT.AND P4, PT, R78, R92, P0 ;  /* 0x0000005c4e00720c */ /* 0x000fe40000781270 */
[----:B0-----:R-:W-:Y:S01]  /*ac00*/  IADD3 R76, P6, PT, R150, R208, RZ ;  /* 0x000000d0964c7210 */ /* 0x001fe20007fde0ff */
[----:B------:R0:W-:Y:S01]  /*ac10*/  STL [R1+0x1a8], R77 ;  /* 0x0001a84d01007387 */ /* 0x0001e20000100800 */
[----:B------:R-:W-:-:S03]  /*ac20*/  LOP3.LUT R78, R101, 0x26, RZ, 0xfc, !PT ;  /* 0x00000026654e7812 */ /* 0x000fc600078efcff */
[----:B------:R-:W4:Y:S01]  /*ac30*/  @P5 LDG.E.U8 R106, desc[UR22][R74.64] ;  /* 0x000000164a6a5981 */ /* 0x000f22000c1e1100 */
[----:B0-----:R-:W-:-:S05]  /*ac40*/  LEA.HI.X.SX32 R77, R150, R207, 0x1, P6 ;  /* 0x000000cf964d7211 */ /* 0x001fca00030f0eff */
[----:B------:R-:W2:Y:S01]  /*ac50*/  @P4 LDG.E.U8 R109, desc[UR22][R76.64] ;  /* 0x000000164c6d4981 */ /* 0x000ea2000c1e1100 */
[----:B------:R-:W-:Y:S02]  /*ac60*/  ISETP.LT.AND P4, PT, R78, R92, P0 ;  /* 0x0000005c4e00720c */ /* 0x000fe40000781270 */
[----:B------:R-:W-:-:S04]  /*ac70*/  IADD3 R78, P5, PT, R151, R208, RZ ;  /* 0x000000d0974e7210 */ /* 0x000fc80007fbe0ff */
[----:B------:R-:W-:-:S07]  /*ac80*/  LEA.HI.X.SX32 R79, R151, R207, 0x1, P5 ;  /* 0x000000cf974f7211 */ /* 0x000fce00028f0eff */
        /* <DEDUP_REMOVED lines=18> */
[C---:B------:R-:W-:Y:S01]  /*adb0*/  IADD3 R88, P5, PT, R159.reuse, R208, RZ ;  /* 0x000000d09f587210 */ /* 0x040fe20007fbe0ff */
[----:B------:R-:W-:Y:S02]  /*adc0*/  IMAD.MOV.U32 R144, RZ, RZ, R89 ;  /* 0x000000ffff907224 */ /* 0x000fe400078e0059 */
[----:B------:R-:W-:Y:S01]  /*add0*/  IMAD.MOV.U32 R146, RZ, RZ, R90 ;  /* 0x000000ffff927224 */ /* 0x000fe200078e005a */
[----:B------:R-:W-:Y:S02]  /*ade0*/  LEA.HI.X.SX32 R89, R159, R207, 0x1, P5 ;  /* 0x000000cf9f597211 */ /* 0x000fe400028f0eff */
[----:B------:R-:W-:-:S05]  /*adf0*/  LOP3.LUT R90, R101, 0x56, RZ, 0xfc, !PT ;  /* 0x00000056655a7812 */ /* 0x000fca00078efcff */
[----:B------:R-:W2:Y:S01]  /*ae00*/  @P4 LDG.E.U8 R111, desc[UR22][R88.64] ;  /* 0x00000016586f4981 */ /* 0x000ea2000c1e1100 */
[----:B------:R-:W-:Y:S02]  /*ae10*/  ISETP.LT.AND P4, PT, R90, R92, P0 ;  /* 0x0000005c5a00720c */ /* 0x000fe40000781270 */
[C---:B------:R-:W-:Y:S01]  /*ae20*/  IADD3 R90, P5, PT, R160.reuse, R208, RZ ;  /* 0x000000d0a05a7210 */ /* 0x040fe20007fbe0ff */
[----:B------:R-:W-:Y:S02]  /*ae30*/  IMAD.MOV.U32 R152, RZ, RZ, R91 ;  /* 0x000000ffff987224 */ /* 0x000fe400078e005b */
[----:B------:R-:W-:Y:S01]  /*ae40*/  IMAD.MOV.U32 R151, RZ, RZ, R94 ;  /* 0x000000ffff977224 */ /* 0x000fe200078e005e */
[----:B------:R-:W-:Y:S02]  /*ae50*/  LEA.HI.X.SX32 R91, R160, R207, 0x1, P5 ;  /* 0x000000cfa05b7211 */ /* 0x000fe400028f0eff */
[----:B------:R-:W-:Y:S01]  /*ae60*/  LOP3.LUT R94, R101, 0x5e, RZ, 0xfc, !PT ;  /* 0x0000005e655e7812 */ /* 0x000fe200078efcff */
[----:B------:R-:W-:-:S04]  /*ae70*/  IMAD.MOV.U32 R145, RZ, RZ, R120 ;  /* 0x000000ffff917224 */ /* 0x000fc800078e0078 */
[----:B------:R-:W2:Y:S01]  /*ae80*/  @P4 LDG.E.U8 R114, desc[UR22][R90.64] ;  /* 0x000000165a724981 */ /* 0x000ea2000c1e1100 */
[----:B------:R-:W-:Y:S01]  /*ae90*/  ISETP.LT.AND P4, PT, R94, R92, P0 ;  /* 0x0000005c5e00720c */ /* 0x000fe20000781270 */
[----:B------:R-:W-:Y:S01]  /*aea0*/  IMAD.MOV.U32 R120, RZ, RZ, R176 ;  /* 0x000000ffff787224 */ /* 0x000fe200078e00b0 */
[----:B------:R-:W-:-:S04]  /*aeb0*/  IADD3 R176, P5, PT, R175, R208, RZ ;  /* 0x000000d0afb07210 */ /* 0x000fc80007fbe0ff */
[----:B------:R-:W-:Y:S01]  /*aec0*/  LEA.HI.X.SX32 R175, R175, R207, 0x1, P5 ;  /* 0x000000cfafaf7211 */ /* 0x000fe200028f0eff */
[----:B------:R-:W-:Y:S01]  /*aed0*/  IMAD.MOV.U32 R150, RZ, RZ, R95 ;  /* 0x000000ffff967224 */ /* 0x000fe200078e005f */
[----:B------:R-:W-:-:S05]  /*aee0*/  LOP3.LUT R153, R101, 0x66, RZ, 0xfc, !PT ;  /* 0x0000006665997812 */ /* 0x000fca00078efcff */
[----:B------:R-:W-:Y:S02]  /*aef0*/  @P4 IMAD.MOV.U32 R94, RZ, RZ, R176 ;  /* 0x000000ffff5e4224 */ /* 0x000fe400078e00b0 */
[----:B------:R-:W-:-:S05]  /*af00*/  @P4 IMAD.MOV.U32 R95, RZ, RZ, R175 ;  /* 0x000000ffff5f4224 */ /* 0x000fca00078e00af */
[----:B------:R0:W2:Y:S01]  /*af10*/  @P4 LDG.E.U8 R117, desc[UR22][R94.64] ;  /* 0x000000165e754981 */ /* 0x0000a2000c1e1100 */
[----:B------:R-:W-:Y:S01]  /*af20*/  ISETP.LT.AND P4, PT, R153, R92, P0 ;  /* 0x0000005c9900720c */ /* 0x000fe20000781270 */
[----:B------:R-:W-:Y:S02]  /*af30*/  IMAD.MOV.U32 R153, RZ, RZ, R152 ;  /* 0x000000ffff997224 */ /* 0x000fe400078e0098 */
[----:B------:R-:W-:Y:S01]  /*af40*/  IMAD.MOV.U32 R152, RZ, RZ, R184 ;  /* 0x000000ffff987224 */ /* 0x000fe200078e00b8 */
[----:B------:R-:W-:-:S04]  /*af50*/  IADD3 R184, P5, PT, R183, R208, RZ ;  /* 0x000000d0b7b87210 */ /* 0x000fc80007fbe0ff */
[----:B------:R-:W-:Y:S01]  /*af60*/  LEA.HI.X.SX32 R183, R183, R207, 0x1, P5 ;  /* 0x000000cfb7b77211 */ /* 0x000fe200028f0eff */
[----:B------:R-:W-:Y:S01]  /*af70*/  IMAD.MOV.U32 R156, RZ, RZ, R93 ;  /* 0x000000ffff9c7224 */ /* 0x000fe200078e005d */
[----:B------:R-:W-:-:S03]  /*af80*/  LOP3.LUT R93, R101, 0x6e, RZ, 0xfc, !PT ;  /* 0x0000006e655d7812 */ /* 0x000fc600078efcff */
[----:B0-----:R-:W-:Y:S02]  /*af90*/  @P4 IMAD.MOV.U32 R94, RZ, RZ, R184 ;  /* 0x000000ffff5e4224 */ /* 0x001fe400078e00b8 */
[----:B------:R-:W-:Y:S02]  /*afa0*/  @P4 IMAD.MOV.U32 R95, RZ, RZ, R183 ;  /* 0x000000ffff5f4224 */ /* 0x000fe400078e00b7 */
[----:B------:R-:W-:-:S03]  /*afb0*/  IMAD.MOV.U32 R158, RZ, RZ, R144 ;  /* 0x000000ffff9e7224 */ /* 0x000fc600078e0090 */
[----:B------:R0:W2:Y:S01]  /*afc0*/  @P4 LDG.E.U8 R116, desc[UR22][R94.64] ;  /* 0x000000165e744981 */ /* 0x0000a2000c1e1100 */
[----:B------:R-:W-:Y:S01]  /*afd0*/  ISETP.LT.AND P4, PT, R93, R92, P0 ;  /* 0x0000005c5d00720c */ /* 0x000fe20000781270 */
[----:B------:R-:W-:Y:S01]  /*afe0*/  IMAD.MOV.U32 R144, RZ, RZ, R192 ;  /* 0x000000ffff907224 */ /* 0x000fe200078e00c0 */
[----:B------:R-:W-:-:S04]  /*aff0*/  IADD3 R192, P5, PT, R191, R208, RZ ;  /* 0x000000d0bfc07210 */ /* 0x000fc80007fbe0ff */
[----:B------:R-:W-:Y:S02]  /*b000*/  LEA.HI.X.SX32 R191, R191, R207, 0x1, P5 ;  /* 0x000000cfbfbf7211 */ /* 0x000fe400028f0eff */
[----:B------:R-:W-:Y:S02]  /*b010*/  PRMT R115, RZ, 0x7610, R115 ;  /* 0x00007610ff737816 */ /* 0x000fe40000000073 */
[----:B------:R-:W-:-:S03]  /*b020*/  LOP3.LUT R93, R101, 0x76, RZ, 0xfc, !PT ;  /* 0x00000076655d7812 */ /* 0x000fc600078efcff */
[----:B0-----:R-:W-:Y:S02]  /*b030*/  @P4 IMAD.MOV.U32 R94, RZ, RZ, R192 ;  /* 0x000000ffff5e4224 */ /* 0x001fe400078e00c0 */
[----:B------:R-:W-:Y:S02]  /*b040*/  @P4 IMAD.MOV.U32 R95, RZ, RZ, R191 ;  /* 0x000000ffff5f4224 */ /* 0x000fe400078e00bf */
[----:B------:R-:W-:-:S03]  /*b050*/  IMAD.MOV.U32 R159, RZ, RZ, R146 ;  /* 0x000000ffff9f7224 */ /* 0x000fc600078e0092 */
[----:B------:R0:W2:Y:S01]  /*b060*/  @P4 LDG.E.U8 R115, desc[UR22][R94.64] ;  /* 0x000000165e734981 */ /* 0x0000a2000c1e1100 */
[----:B------:R-:W-:Y:S01]  /*b070*/  ISETP.LT.AND P4, PT, R93, R92, P0 ;  /* 0x0000005c5d00720c */ /* 0x000fe20000781270 */
[----:B------:R-:W-:Y:S01]  /*b080*/  IMAD.MOV.U32 R146, RZ, RZ, R200 ;  /* 0x000000ffff927224 */ /* 0x000fe200078e00c8 */
[----:B------:R-:W-:Y:S01]  /*b090*/  IADD3 R200, P5, PT, R199, R208, RZ ;  /* 0x000000d0c7c87210 */ /* 0x000fe20007fbe0ff */
[----:B------:R-:W-:Y:S01]  /*b0a0*/  IMAD.U32 R93, RZ, RZ, UR8 ;  /* 0x00000008ff5d7e24 */ /* 0x000fe2000f8e00ff */
[----:B------:R-:W-:Y:S02]  /*b0b0*/  LOP3.LUT R160, R101, 0x7e, RZ, 0xfc, !PT ;  /* 0x0000007e65a07812 */ /* 0x000fe400078efcff */
[----:B------:R-:W-:Y:S02]  /*b0c0*/  LEA.HI.X.SX32 R199, R199, R207, 0x1, P5 ;  /* 0x000000cfc7c77211 */ /* 0x000fe400028f0eff */
[----:B------:R-:W-:Y:S01]  /*b0d0*/  PRMT R119, RZ, 0x7610, R119 ;  /* 0x00007610ff777816 */ /* 0x000fe20000000077 */
[----:B------:R-:W-:Y:S01]  /*b0e0*/  IMAD R93, R93, 0x2, R157 ;  /* 0x000000025d5d7824 */ /* 0x000fe200078e029d */
[----:B------:R-:W-:Y:S01]  /*b0f0*/  ISETP.LT.AND P0, PT, R160, R92, P0 ;  /* 0x0000005ca000720c */ /* 0x000fe20000701270 */
[----:B------:R-:W-:-:S02]  /*b100*/  IMAD.MOV.U32 R160, RZ, RZ, R158 ;  /* 0x000000ffffa07224 */ /* 0x000fc400078e009e */
[----:B0-----:R-:W-:Y:S02]  /*b110*/  @P4 IMAD.MOV.U32 R94, RZ, RZ, R200 ;  /* 0x000000ffff5e4224 */ /* 0x001fe400078e00c8 */
[----:B------:R-:W-:Y:S02]  /*b120*/  @P4 IMAD.MOV.U32 R95, RZ, RZ, R199 ;  /* 0x000000ffff5f4224 */ /* 0x000fe400078e00c7 */
[----:B------:R-:W-:Y:S02]  /*b130*/  IMAD.MOV.U32 R158, RZ, RZ, R151 ;  /* 0x000000ffff9e7224 */ /* 0x000fe400078e0097 */
[----:B------:R-:W-:Y:S01]  /*b140*/  IMAD.MOV.U32 R151, RZ, RZ, R150 ;  /* 0x000000ffff977224 */ /* 0x000fe200078e0096 */
[----:B------:R0:W2:Y:S01]  /*b150*/  @P4 LDG.E.U8 R119, desc[UR22][R94.64] ;  /* 0x000000165e774981 */ /* 0x0000a2000c1e1100 */
[----:B------:R-:W-:Y:S01]  /*b160*/  IMAD.MOV.U32 R150, RZ, RZ, R145 ;  /* 0x000000ffff967224 */ /* 0x000fe200078e0091 */
[----:B------:R-:W-:Y:S02]  /*b170*/  IADD3 R208, P4, PT, R93, R208, RZ ;  /* 0x000000d05dd07210 */ /* 0x000fe40007f9e0ff */
[----:B------:R-:W-:-:S02]  /*b180*/  LOP3.LUT R145, R100, 0x7c, R101, 0xfe, !PT ;  /* 0x0000007c64917812 */ /* 0x000fc400078efe65 */
[----:B------:R-:W-:Y:S02]  /*b190*/  LEA.HI.X.SX32 R207, R93, R207, 0x1, P4 ;  /* 0x000000cf5dcf7211 */ /* 0x000fe400020f0eff */
[----:B------:R-:W-:Y:S01]  /*b1a0*/  IABS R92, R145 ;  /* 0x00000091005c7213 */ /* 0x000fe20000000000 */
[----:B------:R1:W-:Y:S01]  /*b1b0*/  STL [R1+0x42c], R145 ;  /* 0x00042c9101007387 */ /* 0x0003e20000100800 */
[----:B------:R-:W-:-:S03]  /*b1c0*/  ISETP.GE.AND P4, PT, R145, RZ, PT ;  /* 0x000000ff9100720c */ /* 0x000fc60003f86270 */
[----:B-1----:R-:W2:Y:S01]  /*b1d0*/  LDL.LU R145, [R1+0x1d8] ;  /* 0x0001d80001917983 */ /* 0x002ea20000300800 */
[----:B------:R-:W-:Y:S01]  /*b1e0*/  IMAD.HI.U32 R93, R98, R92, RZ ;  /* 0x0000005c625d7227 */ /* 0x000fe200078e00ff */
[----:B------:R-:W-:-:S03]  /*b1f0*/  PRMT R118, RZ, 0x7610, R118 ;  /* 0x00007610ff767816 */ /* 0x000fc60000000076 */
[----:B------:R-:W-:Y:S02]  /*b200*/  IMAD.MOV R93, RZ, RZ, -R93 ;  /* 0x000000ffff5d7224 */ /* 0x000fe400078e0a5d */
[----:B0-----:R-:W-:Y:S02]  /*b210*/  @P0 IMAD.MOV.U32 R94, RZ, RZ, R208 ;  /* 0x000000ffff5e0224 */ /* 0x001fe400078e00d0 */
[----:B------:R-:W-:Y:S02]  /*b220*/  @P0 IMAD.MOV.U32 R95, RZ, RZ, R207 ;  /* 0x000000ffff5f0224 */ /* 0x000fe400078e00cf */
[C---:B------:R-:W-:Y:S01]  /*b230*/  IMAD R92, R99.reuse, R93, R92 ;  /* 0x0000005d635c7224 */ /* 0x040fe200078e025c */
[----:B------:R-:W0:Y:S02]  /*b240*/  S2R R157, SR_TID.X ;  /* 0x00000000009d7919 */ /* 0x000e240000002100 */
[----:B------:R1:W3:Y:S02]  /*b250*/  @P0 LDG.E.U8 R118, desc[UR22][R94.64] ;  /* 0x000000165e760981 */ /* 0x0002e4000c1e1100 */
[----:B------:R-:W-:-:S13]  /*b260*/  ISETP.GT.U32.AND P0, PT, R99, R92, PT ;  /* 0x0000005c6300720c */ /* 0x000fda0003f04070 */
[----:B------:R-:W-:-:S05]  /*b270*/  @!P0 IMAD.IADD R92, R92, 0x1, -R99 ;  /* 0x000000015c5c8824 */ /* 0x000fca00078e0a63 */
[----:B------:R-:W-:Y:S02]  /*b280*/  ISETP.GT.U32.AND P0, PT, R99, R92, PT ;  /* 0x0000005c6300720c */ /* 0x000fe40003f04070 */
[----:B0-----:R-:W-:-:S11]  /*b290*/  SHF.R.S32.HI R93, RZ, 0x7, R157 ;  /* 0x00000007ff5d7819 */ /* 0x001fd6000001149d */
[----:B------:R-:W-:Y:S01]  /*b2a0*/  @!P0 IMAD.IADD R92, R92, 0x1, -R99 ;  /* 0x000000015c5c8824 */ /* 0x000fe200078e0a63 */
[----:B-1----:R-:W-:-:S03]  /*b2b0*/  SGXT R94, R93, 0x1 ;  /* 0x000000015d5e781a */ /* 0x002fc60000000200 */
[----:B------:R-:W-:-:S04]  /*b2c0*/  IMAD.MOV.U32 R93, RZ, RZ, R92 ;  /* 0x000000ffff5d7224 */ /* 0x000fc800078e005c */
[----:B------:R-:W-:-:S05]  /*b2d0*/  @!P4 IMAD.MOV R93, RZ, RZ, -R93 ;  /* 0x000000ffff5dc224 */ /* 0x000fca00078e0a5d */
[----:B------:R-:W-:Y:S01]  /*b2e0*/  SEL R93, R161, R93, !P1 ;  /* 0x0000005da15d7207 */ /* 0x000fe20004800000 */
[----:B------:R-:W-:-:S04]  /*b2f0*/  @!UP1 UIADD3 UR4, UPT, UPT, -UR13, 0x100000, URZ ;  /* 0x001000000d049890 */ /* 0x000fc8000fffe1ff */
[----:B------:R-:W-:Y:S02]  /*b300*/  @!UP1 USHF.L.U32 UR5, UR4, 0xb, URZ ;  /* 0x0000000b04059899 */ /* 0x000fe400080006ff */
[----:B------:R-:W-:Y:S01]  /*b310*/  @!UP1 USHF.L.U32 UR4, UR4, 0x1, URZ ;  /* 0x0000000104049899 */ /* 0x000fe200080006ff */
[----:B------:R-:W-:Y:S01]  /*b320*/  IMAD R93, R93, UR6, RZ ;  /* 0x000000065d5d7c24 */ /* 0x000fe2000f8e02ff */
[----:B------:R-:W-:-:S04]  /*b330*/  LOP3.LUT R92, R94, 0x90, RZ, 0xc0, !PT ;  /* 0x000000905e5c7812 */ /* 0x000fc800078ec0ff */
[C---:B------:R-:W-:Y:S01]  /*b340*/  IADD3 R94, P0, PT, R93.reuse, R97, RZ ;  /* 0x000000615d5e7210 */ /* 0x040fe20007f1e0ff */
[----:B------:R-:W-:Y:S01]  /*b350*/  VOTEU.ALL UP1, P2 ;  /* 0x0000000000ff7886 */ /* 0x000fe20001020000 */
[----:B------:R-:W-:Y:S02]  /*b360*/  LOP3.LUT R92, R92, 0x7f, R157, 0x78, !PT ;  /* 0x0000007f5c5c7812 */ /* 0x000fe400078e789d */
[----:B------:R-:W-:Y:S02]  /*b370*/  LEA.HI.X.SX32 R95, R93, R96, 0x1, P0 ;  /* 0x000000605d5f7211 */ /* 0x000fe400000f0eff */
[----:B------:R-:W-:Y:S01]  /*b380*/  LOP3.LUT R157, R0, 0x84, RZ, 0xfc, !PT ;  /* 0x00000084009d7812 */ /* 0x000fe200078efcff */
[----:B------:R-:W-:Y:S01]  /*b390*/  STL [R1+0x1c4], R94 ;  /* 0x0001c45e01007387 */ /* 0x000fe20000100800 */
[----:B------:R0:W1:Y:S03]  /*b3a0*/  @!UP1 SYNCS.EXCH.64 URZ, [UR10+0x18008], UR4 ;  /* 0x018008040aff95b2 */ /* 0x0000660008000100 */
[----:B------:R-:W-:Y:S04]  /*b3b0*/  STL [R1+0x1c0], R95 ;  /* 0x0001c05f01007387 */ /* 0x000fe80000100800 */
[----:B------:R-:W-:Y:S04]  /*b3c0*/  STL [R1+0x46c], R157 ;  /* 0x00046c9d01007387 */ /* 0x000fe80000100800 */
[----:B--2---:R2:W-:Y:S04]  /*b3d0*/  STS.U8 [R92+UR10+0x10c00], R145 ;  /* 0x010c00915c007988 */ /* 0x0045e8000800000a */
[----:B--2---:R-:W2:Y:S01]  /*b3e0*/  LDL.LU R145, [R1+0x208] ;  /* 0x0002080001917983 */ /* 0x004ea20000300800 */
[----:B------:R-:W-:-:S02]  /*b3f0*/  PRMT R139, RZ, 0x7610, R139 ;  /* 0x00007610ff8b7816 */ /* 0x000fc4000000008b */
[----:B------:R-:W-:-:S04]  /*b400*/  IABS R93, R157 ;  /* 0x0000009d005d7213 */ /* 0x000fc80000000000 */
[----:B------:R0:W3:Y:S02]  /*b410*/  @P3 LDG.E.U8 R139, desc[UR22][R94.64] ;  /* 0x000000165e8b3981 */ /* 0x0000e4000c1e1100 */
[----:B0-----:R-:W-:-:S04]  /*b420*/  IMAD.HI.U32 R94, R98, R93, RZ ;  /* 0x0000005d625e7227 */ /* 0x001fc800078e00ff */
[----:B------:R-:W-:-:S04]  /*b430*/  IMAD.MOV R94, RZ, RZ, -R94 ;  /* 0x000000ffff5e7224 */ /* 0x000fc800078e0a5e */
[----:B------:R-:W-:-:S05]  /*b440*/  IMAD R93, R99, R94, R93 ;  /* 0x0000005e635d7224 */ /* 0x000fca00078e025d */
[----:B------:R-:W-:Y:S02]  /*b450*/  ISETP.GT.U32.AND P0, PT, R99, R93, PT ;  /* 0x0000005d6300720c */ /* 0x000fe40003f04070 */
[----:B------:R-:W-:-:S11]  /*b460*/  ISETP.GE.AND P4, PT, R157, RZ, PT ;  /* 0x000000ff9d00720c */ /* 0x000fd60003f86270 */
[----:B------:R-:W-:-:S05]  /*b470*/  @!P0 IMAD.IADD R93, R93, 0x1, -R99 ;  /* 0x000000015d5d8824 */ /* 0x000fca00078e0a63 */
[----:B------:R-:W-:-:S13]  /*b480*/  ISETP.GT.U32.AND P0, PT, R99, R93, PT ;  /* 0x0000005d6300720c */ /* 0x000fda0003f04070 */
[----:B------:R-:W-:-:S04]  /*b490*/  @!P0 IMAD.IADD R93, R93, 0x1, -R99 ;  /* 0x000000015d5d8824 */ /* 0x000fc800078e0a63 */
[----:B------:R-:W-:-:S05]  /*b4a0*/  @!P4 IMAD.MOV R93, RZ, RZ, -R93 ;  /* 0x000000ffff5dc224 */ /* 0x000fca00078e0a5d */
[----:B------:R-:W-:-:S05]  /*b4b0*/  SEL R93, R161, R93, !P1 ;  /* 0x0000005da15d7207 */ /* 0x000fca0004800000 */
[----:B------:R-:W-:-:S05]  /*b4c0*/  IMAD R93, R93, UR6, RZ ;  /* 0x000000065d5d7c24 */ /* 0x000fca000f8e02ff */
[C---:B------:R-:W-:Y:S02]  /*b4d0*/  IADD3 R94, P0, PT, R93.reuse, R97, RZ ;  /* 0x000000615d5e7210 */ /* 0x040fe40007f1e0ff */
[----:B------:R-:W-:Y:S02]  /*b4e0*/  LOP3.LUT R157, R0, 0x8c, RZ, 0xfc, !PT ;  /* 0x0000008c009d7812 */ /* 0x000fe400078efcff */
[----:B------:R-:W-:Y:S01]  /*b4f0*/  LEA.HI.X.SX32 R95, R93, R96, 0x1, P0 ;  /* 0x000000605d5f7211 */ /* 0x000fe200000f0eff */
[----:B------:R-:W-:Y:S04]  /*b500*/  STL [R1+0x1dc], R94 ;  /* 0x0001dc5e01007387 */ /* 0x000fe80000100800 */
[----:B------:R-:W-:Y:S04]  /*b510*/  STL [R1+0x1d8], R95 ;  /* 0x0001d85f01007387 */ /* 0x000fe80000100800 */
[----:B------:R-:W-:Y:S04]  /*b520*/  STL [R1+0x468], R157 ;  /* 0x0004689d01007387 */ /* 0x000fe80000100800 */
[----:B--2---:R0:W-:Y:S04]  /*b530*/  STS.U8 [R92+UR10+0x11c00], R145 ;  /* 0x011c00915c007988 */ /* 0x0041e8000800000a */
[----:B0-----:R-:W2:Y:S01]  /*b540*/  LDL.LU R145, [R1+0x23c] ;  /* 0x00023c0001917983 */ /* 0x001ea20000300800 */
        /* <DEDUP_REMOVED lines=13> */
[----:B------:R-:W-:Y:S01]  /*b620*/  IMAD R93, R93, UR6, RZ ;  /* 0x000000065d5d7c24 */ /* 0x000fe2000f8e02ff */
[----:B------:R0:W-:Y:S04]  /*b630*/  STS.U8 [R92+UR10+0x12800], R152 ;  /* 0x012800985c007988 */ /* 0x0001e8000800000a */
[----:B------:R-:W-:-:S04]  /*b640*/  IADD3 R94, P0, PT, R93, R97, RZ ;  /* 0x000000615d5e7210 */ /* 0x000fc80007f1e0ff */
[----:B------:R-:W-:Y:S02]  /*b650*/  LEA.HI.X.SX32 R95, R93, R96, 0x1, P0 ;  /* 0x000000605d5f7211 */ /* 0x000fe400000f0eff */
[----:B0-----:R-:W-:Y:S01]  /*b660*/  LOP3.LUT R152, R0, 0x94, RZ, 0xfc, !PT ;  /* 0x0000009400987812 */ /* 0x001fe200078efcff */
[----:B------:R-:W-:Y:S04]  /*b670*/  STL [R1+0x1f4], R94 ;  /* 0x0001f45e01007387 */ /* 0x000fe80000100800 */
[----:B------:R-:W-:Y:S04]  /*b680*/  STL [R1+0x1f0], R95 ;  /* 0x0001f05f01007387 */ /* 0x000fe80000100800 */
[----:B------:R-:W-:Y:S04]  /*b690*/  STL [R1+0x464], R152 ;  /* 0x0004649801007387 */ /* 0x000fe80000100800 */
[----:B------:R0:W-:Y:S02]  /*b6a0*/  STS.U8 [R92+UR10+0x13400], R146 ;  /* 0x013400925c007988 */ /* 0x0001e4000800000a */
[----:B0-----:R-:W-:-:S02]  /*b6b0*/  IMAD.MOV.U32 R146, RZ, RZ, R121 ;  /* 0x000000ffff927224 */ /* 0x001fc400078e0079 */
[----:B--2---:R0:W-:Y:S04]  /*b6c0*/  STS.U8 [R92+UR10+0x12c00], R145 ;  /* 0x012c00915c007988 */ /* 0x0041e8000800000a */
[----:B0-----:R-:W2:Y:S04]  /*b6d0*/  LDL.LU R145, [R1+0x24c] ;  /* 0x00024c0001917983 */ /* 0x001ea80000300800 */
[----:B------:R-:W3:Y:S01]  /*b6e0*/  LDL.LU R121, [R1+0x254] ;  /* 0x0002540001797983 */ /* 0x000ee20000300800 */
[----:B------:R-:W-:Y:S02]  /*b6f0*/  PRMT R137, RZ, 0x7610, R137 ;  /* 0x00007610ff897816 */ /* 0x000fe40000000089 */
        /* <DEDUP_REMOVED lines=13> */
[C---:B------:R-:W-:Y:S01]  /*b7d0*/  IADD3 R94, P0, PT, R93.reuse, R97, RZ ;  /* 0x000000615d5e7210 */ /* 0x040fe20007f1e0ff */
[----:B------:R0:W-:Y:S03]  /*b7e0*/  STS.U8 [R92+UR10+0x13c00], R144 ;  /* 0x013c00905c007988 */ /* 0x0001e6000800000a */
[----:B------:R-:W-:Y:S02]  /*b7f0*/  LEA.HI.X.SX32 R95, R93, R96, 0x1, P0 ;  /* 0x000000605d5f7211 */ /* 0x000fe400000f0eff */
[----:B------:R-:W-:Y:S01]  /*b800*/  LOP3.LUT R93, R92, 0x20, RZ, 0x3c, !PT ;  /* 0x000000205c5d7812 */ /* 0x000fe200078e3cff */
[----:B------:R-:W-:Y:S01]  /*b810*/  STL [R1+0x20c], R94 ;  /* 0x00020c5e01007387 */ /* 0x000fe20000100800 */
[----:B------:R-:W-:Y:S02]  /*b820*/  PRMT R127, RZ, 0x7610, R127 ;  /* 0x00007610ff7f7816 */ /* 0x000fe4000000007f */
[----:B0-----:R-:W-:Y:S01]  /*b830*/  LOP3.LUT R144, R0, 0x9c, RZ, 0xfc, !PT ;  /* 0x0000009c00907812 */ /* 0x001fe200078efcff */
[----:B------:R0:W-:Y:S04]  /*b840*/  STS.U8 [R92+UR10+0x13800], R150 ;  /* 0x013800965c007988 */ /* 0x0001e8000800000a */
[----:B------:R0:W-:Y:S04]  /*b850*/  STL [R1+0x208], R95 ;  /* 0x0002085f01007387 */ /* 0x0001e80000100800 */
[----:B------:R-:W-:Y:S04]  /*b860*/  STS.U8 [R92+UR10+0x10000], R215 ;  /* 0x010000d75c007988 */ /* 0x000fe8000800000a */
        /* <DEDUP_REMOVED lines=8> */
[----:B0-----:R-:W4:Y:S04]  /*b8f0*/  LDL.LU R150, [R1+0x25c] ;  /* 0x00025c0001967983 */ /* 0x001f280000300800 */
[----:B------:R-:W-:Y:S04]  /*b900*/  STL [R1+0x460], R144 ;  /* 0x0004609001007387 */ /* 0x000fe80000100800 */
[----:B------:R0:W4:Y:S02]  /*b910*/  @P3 LDG.E.U8 R127, desc[UR22][R94.64] ;  /* 0x000000165e7f3981 */ /* 0x000124000c1e1100 */
[----:B0-----:R-:W-:-:S05]  /*b920*/  IABS R94, R144 ;  /* 0x00000090005e7213 */ /* 0x001fca0000000000 */
[----:B------:R-:W-:-:S04]  /*b930*/  IMAD.HI.U32 R95, R98, R94, RZ ;  /* 0x0000005e625f7227 */ /* 0x000fc800078e00ff */
        /* <DEDUP_REMOVED lines=8> */
[----:B------:R-:W-:Y:S01]  /*b9c0*/  SEL R94, R161, R94, !P1 ;  /* 0x0000005ea15e7207 */ /* 0x000fe20004800000 */
[----:B------:R-:W-:Y:S04]  /*b9d0*/  STS.U8 [R93+UR10+0x10500], R120 ;  /* 0x010500785d007988 */ /* 0x000fe8000800000a */
[----:B------:R-:W-:-:S05]  /*b9e0*/  IMAD R94, R94, UR6, RZ ;  /* 0x000000065e5e7c24 */ /* 0x000fca000f8e02ff */
[C---:B------:R-:W-:Y:S01]  /*b9f0*/  IADD3 R95, P0, PT, R94.reuse, R97, RZ ;  /* 0x000000615e5f7210 */ /* 0x040fe20007f1e0ff */
[----:B--2---:R0:W-:Y:S04]  /*ba00*/  STS.U8 [R93+UR10+0x10100], R145 ;  /* 0x010100915d007988 */ /* 0x0041e8000800000a */
[----:B0-----:R-:W2:Y:S04]  /*ba10*/  LDL.LU R145, [R1+0x274] ;  /* 0x0002740001917983 */ /* 0x001ea80000300800 */
[----:B------:R-:W2:Y:S04]  /*ba20*/  LDL.LU R144, [R1+0x268] ;  /* 0x0002680001907983 */ /* 0x000ea80000300800 */
[----:B------:R-:W2:Y:S04]  /*ba30*/  LDL.LU R120, [R1+0x264] ;  /* 0x0002640001787983 */ /* 0x000ea80000300800 */
[----:B---3--:R0:W-:Y:S04]  /*ba40*/  STS.U8 [R93+UR10+0x10d00], R121 ;  /* 0x010d00795d007988 */ /* 0x0081e8000800000a */
[----:B------:R3:W-:Y:S01]  /*ba50*/  STL [R1+0x224], R95 ;  /* 0x0002245f01007387 */ /* 0x0007e20000100800 */
[----:B0-----:R-:W-:Y:S01]  /*ba60*/  LEA.HI.X.SX32 R121, R94, R96, 0x1, P0 ;  /* 0x000000605e797211 */ /* 0x001fe200000f0eff */
[----:B------:R-:W-:-:S04]  /*ba70*/  @P3 IMAD.MOV.U32 R94, RZ, RZ, R95 ;  /* 0x000000ffff5e3224 */ /* 0x000fc800078e005f */
[----:B------:R0:W-:Y:S01]  /*ba80*/  STL [R1+0x220], R121 ;  /* 0x0002207901007387 */ /* 0x0001e20000100800 */
[----:B---3--:R-:W-:-:S03]  /*ba90*/  @P3 IMAD.MOV.U32 R95, RZ, RZ, R121 ;  /* 0x000000ffff5f3224 */ /* 0x008fc600078e0079 */
[----:B0-----:R-:W3:Y:S01]  /*baa0*/  LDL.LU R121, [R1+0x270] ;  /* 0x0002700001797983 */ /* 0x001ee20000300800 */
[----:B------:R-:W-:-:S03]  /*bab0*/  PRMT R126, RZ, 0x7610, R126 ;  /* 0x00007610ff7e7816 */ /* 0x000fc6000000007e */
[----:B------:R0:W-:Y:S04]  /*bac0*/  STS.U8 [R93+UR10+0x10900], R146 ;  /* 0x010900925d007988 */ /* 0x0001e8000800000a */
[----:B------:R1:W3:Y:S01]  /*bad0*/  @P3 LDG.E.U8 R126, desc[UR22][R94.64] ;  /* 0x000000165e7e3981 */ /* 0x0002e2000c1e1100 */
[----:B0-----:R-:W-:-:S04]  /*bae0*/  LOP3.LUT R146, R0, 0xa4, RZ, 0xfc, !PT ;  /* 0x000000a400927812 */ /* 0x001fc800078efcff */
[----:B-1----:R-:W-:Y:S01]  /*baf0*/  IABS R94, R146 ;  /* 0x00000092005e7213 */ /* 0x002fe20000000000 */
[----:B------:R-:W-:Y:S04]  /*bb00*/  STL [R1+0x45c], R146 ;  /* 0x00045c9201007387 */ /* 0x000fe80000100800 */
[----:B------:R-:W3:Y:S01]  /*bb10*/  LDL.LU R152, [R1+0x284] ;  /* 0x0002840001987983 */ /* 0x000ee20000300800 */
[----:B------:R-:W-:-:S04]  /*bb20*/  IMAD.HI.U32 R95, R98, R94, RZ ;  /* 0x0000005e625f7227 */ /* 0x000fc800078e00ff */
[----:B------:R-:W-:-:S04]  /*bb30*/  IMAD.MOV R95, RZ, RZ, -R95 ;  /* 0x000000ffff5f7224 */ /* 0x000fc800078e0a5f */
[----:B------:R-:W-:-:S05]  /*bb40*/  IMAD R94, R99, R95, R94 ;  /* 0x0000005f635e7224 */ /* 0x000fca00078e025e */
[----:B------:R-:W-:Y:S02]  /*bb50*/  ISETP.GT.U32.AND P0, PT, R99, R94, PT ;  /* 0x0000005e6300720c */ /* 0x000fe40003f04070 */
[----:B------:R-:W-:-:S11]  /*bb60*/  ISETP.GE.AND P4, PT, R146, RZ, PT ;  /* 0x000000ff9200720c */ /* 0x000fd60003f86270 */
[----:B------:R-:W-:-:S05]  /*bb70*/  @!P0 IMAD.IADD R94, R94, 0x1, -R99 ;  /* 0x000000015e5e8824 */ /* 0x000fca00078e0a63 */
[----:B------:R-:W-:Y:S01]  /*bb80*/  ISETP.GT.U32.AND P0, PT, R99, R94, PT ;  /* 0x0000005e6300720c */ /* 0x000fe20003f04070 */
[----:B----4-:R0:W-:Y:S04]  /*bb90*/  STS.U8 [R93+UR10+0x11100], R150 ;  /* 0x011100965d007988 */ /* 0x0101e8000800000a */
[----:B0-----:R-:W4:Y:S08]  /*bba0*/  LDL.LU R150, [R1+0x27c] ;  /* 0x00027c0001967983 */ /* 0x001f300000300800 */
[----:B------:R-:W-:-:S04]  /*bbb0*/  @!P0 IMAD.IADD R94, R94, 0x1, -R99 ;  /* 0x000000015e5e8824 */ /* 0x000fc800078e0a63 */
[----:B------:R-:W-:-:S05]  /*bbc0*/  @!P4 IMAD.MOV R94, RZ, RZ, -R94 ;  /* 0x000000ffff5ec224 */ /* 0x000fca00078e0a5e */
[----:B------:R-:W-:-:S05]  /*bbd0*/  SEL R94, R161, R94, !P1 ;  /* 0x0000005ea15e7207 */ /* 0x000fca0004800000 */
[----:B------:R-:W-:-:S05]  /*bbe0*/  IMAD R94, R94, UR6, RZ ;  /* 0x000000065e5e7c24 */ /* 0x000fca000f8e02ff */
[C---:B------:R-:W-:Y:S02]  /*bbf0*/  IADD3 R95, P0, PT, R94.reuse, R97, RZ ;  /* 0x000000615e5f7210 */ /* 0x040fe40007f1e0ff */
[----:B------:R-:W-:Y:S01]  /*bc00*/  PRMT R136, RZ, 0x7610, R136 ;  /* 0x00007610ff887816 */ /* 0x000fe20000000088 */
[----:B--2---:R0:W-:Y:S04]  /*bc10*/  STS.U8 [R93+UR10+0x11500], R145 ;  /* 0x011500915d007988 */ /* 0x0041e8000800000a */
[----:B0-----:R-:W2:Y:S04]  /*bc20*/  LDL.LU R145, [R1+0x26c] ;  /* 0x00026c0001917983 */ /* 0x001ea80000300800 */
[----:B------:R0:W-:Y:S04]  /*bc30*/  STS.U8 [R93+UR10+0x11d00], R120 ;  /* 0x011d00785d007988 */ /* 0x0001e8000800000a */
[----:B------:R1:W-:Y:S01]  /*bc40*/  STL [R1+0x23c], R95 ;  /* 0x00023c5f01007387 */ /* 0x0003e20000100800 */
[----:B0-----:R-:W-:Y:S01]  /*bc50*/  LEA.HI.X.SX32 R120, R94, R96, 0x1, P0 ;  /* 0x000000605e787211 */ /* 0x001fe200000f0eff */
[----:B------:R-:W-:-:S04]  /*bc60*/  @P3 IMAD.MOV.U32 R94, RZ, RZ, R95 ;  /* 0x000000ffff5e3224 */ /* 0x000fc800078e005f */
[----:B------:R0:W-:Y:S01]  /*bc70*/  STL [R1+0x238], R120 ;  /* 0x0002387801007387 */ /* 0x0001e20000100800 */
[----:B-1----:R-:W-:-:S03]  /*bc80*/  @P3 IMAD.MOV.U32 R95, RZ, RZ, R120 ;  /* 0x000000ffff5f3224 */ /* 0x002fc600078e0078 */
[----:B------:R-:W2:Y:S04]  /*bc90*/  LDL.LU R151, [R1+0x294] ;  /* 0x0002940001977983 */ /* 0x000ea80000300800 */
[----:B------:R1:W-:Y:S01]  /*bca0*/  STS.U8 [R93+UR10+0x11900], R144 ;  /* 0x011900905d007988 */ /* 0x0003e2000800000a */
[----:B0-----:R-:W-:-:S03]  /*bcb0*/  LOP3.LUT R120, R0, 0xac, RZ, 0xfc, !PT ;  /* 0x000000ac00787812 */ /* 0x001fc600078efcff */
[----:B------:R0:W2:Y:S04]  /*bcc0*/  @P3 LDG.E.U8 R136, desc[UR22][R94.64] ;  /* 0x000000165e883981 */ /* 0x0000a8000c1e1100 */
[----:B------:R-:W-:Y:S01]  /*bcd0*/  STL [R1+0x458], R120 ;  /* 0x0004587801007387 */ /* 0x000fe20000100800 */
[----:B------:R-:W-:-:S03]  /*bce0*/  ISETP.GE.AND P4, PT, R120, RZ, PT ;  /* 0x000000ff7800720c */ /* 0x000fc60003f86270 */
[----:B------:R-:W2:Y:S01]  /*bcf0*/  LDL.LU R146, [R1+0x3b8] ;  /* 0x0003b80001927983 */ /* 0x000ea20000300800 */
[----:B0-----:R-:W-:-:S03]  /*bd00*/  IABS R94, R120 ;  /* 0x00000078005e7213 */ /* 0x001fc60000000000 */
[----:B---3--:R0:W-:Y:S04]  /*bd10*/  STS.U8 [R93+UR10+0x12100], R121 ;  /* 0x012100795d007988 */ /* 0x0081e8000800000a */
[----:B-1----:R-:W3:Y:S04]  /*bd20*/  LDL.LU R144, [R1+0x28c] ;  /* 0x00028c0001907983 */ /* 0x002ee80000300800 */
[----:B0-----:R-:W3:Y:S04]  /*bd30*/  LDL.LU R121, [R1+0x288] ;  /* 0x0002880001797983 */ /* 0x001ee80000300800 */
[----:B------:R-:W3:Y:S01]  /*bd40*/  LDL.LU R120, [R1+0x278] ;  /* 0x0002780001787983 */ /* 0x000ee20000300800 */
[----:B------:R-:W-:-:S04]  /*bd50*/  IMAD.HI.U32 R95, R98, R94, RZ ;  /* 0x0000005e625f7227 */ /* 0x000fc800078e00ff */
[----:B------:R-:W-:-:S04]  /*bd60*/  IMAD.MOV R95, RZ, RZ, -R95 ;  /* 0x000000ffff5f7224 */ /* 0x000fc800078e0a5f */
[----:B------:R-:W-:-:S05]  /*bd70*/  IMAD R94, R99, R95, R94 ;  /* 0x0000005f635e7224 */ /* 0x000fca00078e025e */
[----:B------:R-:W-:-:S13]  /*bd80*/  ISETP.GT.U32.AND P0, PT, R99, R94, PT ;  /* 0x0000005e6300720c */ /* 0x000fda0003f04070 */
[----:B------:R-:W-:-:S05]  /*bd90*/  @!P0 IMAD.IADD R94, R94, 0x1, -R99 ;  /* 0x000000015e5e8824 */ /* 0x000fca00078e0a63 */
[----:B------:R-:W-:-:S13]  /*bda0*/  ISETP.GT.U32.AND P0, PT, R99, R94, PT ;  /* 0x0000005e6300720c */ /* 0x000fda0003f04070 */
[----:B------:R-:W-:-:S04]  /*bdb0*/  @!P0 IMAD.IADD R94, R94, 0x1, -R99 ;  /* 0x000000015e5e8824 */ /* 0x000fc800078e0a63 */
[----:B------:R-:W-:-:S05]  /*bdc0*/  @!P4 IMAD.MOV R94, RZ, RZ, -R94 ;  /* 0x000000ffff5ec224 */ /* 0x000fca00078e0a5e */
[----:B------:R-:W-:-:S05]  /*bdd0*/  SEL R94, R161, R94, !P1 ;  /* 0x0000005ea15e7207 */ /* 0x000fca0004800000 */
[----:B------:R-:W-:-:S05]  /*bde0*/  IMAD R94, R94, UR6, RZ ;  /* 0x000000065e5e7c24 */ /* 0x000fca000f8e02ff */
[----:B------:R-:W-:Y:S02]  /*bdf0*/  IADD3 R95, P0, PT, R94, R97, RZ ;  /* 0x000000615e5f7210 */ /* 0x000fe40007f1e0ff */
[----:B------:R-:W-:-:S03]  /*be00*/  PRMT R135, RZ, 0x7610, R135 ;  /* 0x00007610ff877816 */ /* 0x000fc60000000087 */
[----:B------:R-:W-:Y:S04]  /*be10*/  STL [R1+0x248], R95 ;  /* 0x0002485f01007387 */ /* 0x000fe80000100800 */
[----:B----4-:R0:W-:Y:S02]  /*be20*/  STS.U8 [R93+UR10+0x12900], R150 ;  /* 0x012900965d007988 */ /* 0x0101e4000800000a */
[----:B0-----:R-:W-:-:S04]  /*be30*/  LOP3.LUT R150, R0, 0xb4, RZ, 0xfc, !PT ;  /* 0x000000b400967812 */ /* 0x001fc800078efcff */
[----:B------:R-:W-:Y:S01]  /*be40*/  ISETP.GE.AND P4, PT, R150, RZ, PT ;  /* 0x000000ff9600720c */ /* 0x000fe20003f86270 */
[----:B------:R-:W-:Y:S01]  /*be50*/  STS.U8 [R93+UR10+0x12500], R152 ;  /* 0x012500985d007988 */ /* 0x000fe2000800000a */
[----:B------:R-:W-:-:S03]  /*be60*/  PRMT R134, RZ, 0x7610, R134 ;  /* 0x00007610ff867816 */ /* 0x000fc60000000086 */
[----:B--2---:R0:W-:Y:S02]  /*be70*/  STS.U8 [R93+UR10+0x12d00], R145 ;  /* 0x012d00915d007988 */ /* 0x0041e4000800000a */
[----:B0-----:R-:W-:Y:S01]  /*be80*/  LEA.HI.X.SX32 R145, R94, R96, 0x1, P0 ;  /* 0x000000605e917211 */ /* 0x001fe200000f0eff */
[----:B------:R-:W-:-:S04]  /*be90*/  @P3 IMAD.MOV.U32 R94, RZ, RZ, R95 ;  /* 0x000000ffff5e3224 */ /* 0x000fc800078e005f */
[----:B------:R-:W-:-:S05]  /*bea0*/  @P3 IMAD.MOV.U32 R95, RZ, RZ, R145 ;  /* 0x000000ffff5f3224 */ /* 0x000fca00078e0091 */
[----:B------:R0:W2:Y:S02]  /*beb0*/  @P3 LDG.E.U8 R135, desc[UR22][R94.64] ;  /* 0x000000165e873981 */ /* 0x0000a4000c1e1100 */
[----:B0-----:R-:W-:-:S05]  /*bec0*/  IABS R94, R150 ;  /* 0x00000096005e7213 */ /* 0x001fca0000000000 */
        /* <DEDUP_REMOVED lines=8> */
[----:B------:R-:W-:Y:S01]  /*bf50*/  SEL R94, R161, R94, !P1 ;  /* 0x0000005ea15e7207 */ /* 0x000fe20004800000 */
[----:B------:R0:W-:Y:S04]  /*bf60*/  STL [R1+0x244], R145 ;  /* 0x0002449101007387 */ /* 0x0001e80000100800 */
[----:B------:R-:W-:Y:S01]  /*bf70*/  IMAD R95, R94, UR6, RZ ;  /* 0x000000065e5f7c24 */ /* 0x000fe2000f8e02ff */
[----:B------:R-:W-:Y:S01]  /*bf80*/  LOP3.LUT R94, R92, 0x40, RZ, 0x3c, !PT ;  /* 0x000000405c5e7812 */ /* 0x000fe200078e3cff */
[----:B------:R-:W-:Y:S04]  /*bf90*/  STS.U8 [R93+UR10+0x13100], R151 ;  /* 0x013100975d007988 */ /* 0x000fe8000800000a */
[----:B0-----:R-:W4:Y:S04]  /*bfa0*/  LDL.LU R145, [R1+0x3c4] ;  /* 0x0003c40001917983 */ /* 0x001f280000300800 */
[----:B------:R-:W-:Y:S04]  /*bfb0*/  STS.U8 [R93+UR10+0x13500], R146 ;  /* 0x013500925d007988 */ /* 0x000fe8000800000a */
[----:B---3--:R0:W-:Y:S04]  /*bfc0*/  STS.U8 [R93+UR10+0x13900], R144 ;  /* 0x013900905d007988 */ /* 0x0081e8000800000a */
[----:B------:R-:W-:Y:S04]  /*bfd0*/  STS.U8 [R93+UR10+0x13d00], R121 ;  /* 0x013d00795d007988 */ /* 0x000fe8000800000a */
[----:B------:R1:W-:Y:S01]  /*bfe0*/  STS.U8 [R94+UR10+0x10200], R120 ;  /* 0x010200785e007988 */ /* 0x0003e2000800000a */
[----:B0-----:R-:W-:-:S02]  /*bff0*/  LOP3.LUT R144, R0, 0xbc, RZ, 0xfc, !PT ;  /* 0x000000bc00907812 */ /* 0x001fc400078efcff */
[----:B-1----:R-:W-:-:S04]  /*c000*/  IADD3 R120, P0, PT, R95, R97, RZ ;  /* 0x000000615f787210 */ /* 0x002fc80007f1e0ff */
[----:B------:R-:W-:Y:S02]  /*c010*/  LEA.HI.X.SX32 R121, R95, R96, 0x1, P0 ;  /* 0x000000605f797211 */ /* 0x000fe400000f0eff */
[----:B------:R-:W-:Y:S01]  /*c020*/  IABS R95, R144 ;  /* 0x00000090005f7213 */ /* 0x000fe20000000000 */
[----:B------:R-:W-:Y:S04]  /*c030*/  STL [R1+0x454], R150 ;  /* 0x0004549601007387 */ /* 0x000fe80000100800 */
[----:B------:R0:W-:Y:S04]  /*c040*/  STL [R1+0x250], R120 ;  /* 0x0002507801007387 */ /* 0x0001e80000100800 */
        /* <DEDUP_REMOVED lines=11> */
[----:B------:R-:W-:Y:S04]  /*c100*/  STL [R1+0x24c], R121 ;  /* 0x00024c7901007387 */ /* 0x000fe80000100800 */
[----:B------:R-:W-:Y:S01]  /*c110*/  IMAD R95, R95, UR6, RZ ;  /* 0x000000065f5f7c24 */ /* 0x000fe2000f8e02ff */
[----:B------:R0:W-:Y:S01]  /*c120*/  STL [R1+0x450], R144 ;  /* 0x0004509001007387 */ /* 0x0001e20000100800 */
[----:B------:R-:W-:-:S03]  /*c130*/  PRMT R133, RZ, 0x7610, R133 ;  /* 0x00007610ff857816 */ /* 0x000fc60000000085 */
[C---:B------:R-:W-:Y:S01]  /*c140*/  IADD3 R120, P0, PT, R95.reuse, R97, RZ ;  /* 0x000000615f787210 */ /* 0x040fe20007f1e0ff */
[----:B------:R1:W-:Y:S01]  /*c150*/  STS.U8 [R94+UR10+0x10a00], R51 ;  /* 0x010a00335e007988 */ /* 0x0003e2000800000a */
[----:B0-----:R-:W-:Y:S02]  /*c160*/  LOP3.LUT R144, R0, 0xc4, RZ, 0xfc, !PT ;  /* 0x000000c400907812 */ /* 0x001fe400078efcff */
[----:B------:R-:W-:Y:S01]  /*c170*/  LEA.HI.X.SX32 R121, R95, R96, 0x1, P0 ;  /* 0x000000605f797211 */ /* 0x000fe200000f0eff */
[----:B------:R0:W-:Y:S01]  /*c180*/  STS.U8 [R94+UR10+0x10e00], R48 ;  /* 0x010e00305e007988 */ /* 0x0001e2000800000a */
[----:B------:R-:W-:-:S03]  /*c190*/  IABS R95, R144 ;  /* 0x00000090005f7213 */ /* 0x000fc60000000000 */
[----:B-1----:R-:W5:Y:S04]  /*c1a0*/  LDL.LU R51, [R1+0x6b8] ;  /* 0x0006b80001337983 */ /* 0x002f680000300800 */
[----:B------:R1:W-:Y:S04]  /*c1b0*/  STS.U8 [R94+UR10+0x11200], R50 ;  /* 0x011200325e007988 */ /* 0x0003e8000800000a */
[----:B0-----:R-:W5:Y:S04]  /*c1c0*/  LDL.LU R48, [R1+0x6b4] ;  /* 0x0006b40001307983 */ /* 0x001f680000300800 */
[----:B------:R0:W2:Y:S04]  /*c1d0*/  @P3 LDG.E.U8 R133, desc[UR22][R120.64] ;  /* 0x0000001678853981 */ /* 0x0000a8000c1e1100 */
[----:B-1----:R-:W5:Y:S04]  /*c1e0*/  LDL.LU R50, [R1+0x6b0] ;  /* 0x0006b00001327983 */ /* 0x002f680000300800 */
[----:B------:R0:W-:Y:S02]  /*c1f0*/  STL [R1+0x258], R120 ;  /* 0x0002587801007387 */ /* 0x0001e40000100800 */
        /* <DEDUP_REMOVED lines=14> */
[----:B------:R-:W-:Y:S01]  /*c2e0*/  IADD3 R120, P0, PT, R95, R97, RZ ;  /* 0x000000615f787210 */ /* 0x000fe20007f1e0ff */
[----:B------:R1:W-:Y:S01]  /*c2f0*/  STS.U8 [R94+UR10+0x11600], R204 ;  /* 0x011600cc5e007988 */ /* 0x0003e2000800000a */
[----:B0-----:R-:W-:-:S03]  /*c300*/  LOP3.LUT R144, R0, 0xcc, RZ, 0xfc, !PT ;  /* 0x000000cc00907812 */ /* 0x001fc600078efcff */
[----:B------:R0:W-:Y:S01]  /*c310*/  STS.U8 [R94+UR10+0x11a00], R203 ;  /* 0x011a00cb5e007988 */ /* 0x0001e2000800000a */
[----:B------:R-:W-:Y:S02]  /*c320*/  LEA.HI.X.SX32 R121, R95, R96, 0x1, P0 ;  /* 0x000000605f797211 */ /* 0x000fe400000f0eff */
[----:B------:R-:W-:Y:S01]  /*c330*/  IABS R95, R144 ;  /* 0x00000090005f7213 */ /* 0x000fe20000000000 */
[----:B-1----:R-:W5:Y:S04]  /*c340*/  LDL.LU R204, [R1+0x6ac] ;  /* 0x0006ac0001cc7983 */ /* 0x002f680000300800 */
[----:B------:R1:W-:Y:S04]  /*c350*/  STS.U8 [R94+UR10+0x11e00], R196 ;  /* 0x011e00c45e007988 */ /* 0x0003e8000800000a */
[----:B0-----:R-:W5:Y:S04]  /*c360*/  LDL.LU R203, [R1+0x6a8] ;  /* 0x0006a80001cb7983 */ /* 0x001f680000300800 */
[----:B------:R0:W-:Y:S04]  /*c370*/  STS.U8 [R94+UR10+0x12200], R195 ;  /* 0x012200c35e007988 */ /* 0x0001e8000800000a */
[----:B-1----:R-:W5:Y:S04]  /*c380*/  LDL.LU R196, [R1+0x6a4] ;  /* 0x0006a40001c47983 */ /* 0x002f680000300800 */
[----:B------:R1:W2:Y:S04]  /*c390*/  @P3 LDG.E.U8 R132, desc[UR22][R120.64] ;  /* 0x0000001678843981 */ /* 0x0002a8000c1e1100 */
[----:B0-----:R-:W5:Y:S04]  /*c3a0*/  LDL.LU R195, [R1+0x6a0] ;  /* 0x0006a00001c37983 */ /* 0x001f680000300800 */
[----:B------:R1:W-:Y:S02]  /*c3b0*/  STL [R1+0x260], R120 ;  /* 0x0002607801007387 */ /* 0x0003e40000100800 */
[----:B-1----:R-:W-:-:S04]  /*c3c0*/  IMAD.HI.U32 R120, R98, R95, RZ ;  /* 0x0000005f62787227 */ /* 0x002fc800078e00ff */
        /* <DEDUP_REMOVED lines=33> */
[----:B------:R-:W-:Y:S01]  /*c5e0*/  ISETP.GT.U32.AND P0, PT, R99, R95, PT ;  /* 0x0000005f6300720c */ /* 0x000fe20003f04070 */
[----:B------:R0:W-:-:S12]  /*c5f0*/  STS.U8 [R94+UR10+0x13e00], R103 ;  /* 0x013e00675e007988 */ /* 0x0001d8000800000a */
[----:B------:R-:W-:-:S04]  /*c600*/  @!P0 IMAD.IADD R95, R95, 0x1, -R99 ;  /* 0x000000015f5f8824 */ /* 0x000fc800078e0a63 */
[----:B------:R-:W-:-:S05]  /*c610*/  @!P4 IMAD.MOV R95, RZ, RZ, -R95 ;  /* 0x000000ffff5fc224 */ /* 0x000fca00078e0a5f */
[----:B0-----:R-:W-:Y:S01]  /*c620*/  SEL R103, R161, R95, !P1 ;  /* 0x0000005fa1677207 */ /* 0x001fe20004800000 */
[----:B------:R-:W-:Y:S04]  /*c630*/  STL [R1+0x264], R121 ;  /* 0x0002647901007387 */ /* 0x000fe80000100800 */
[----:B------:R-:W-:Y:S01]  /*c640*/  IMAD R103, R103, UR6, RZ ;  /* 0x0000000667677c24 */ /* 0x000fe2000f8e02ff */
[----:B------:R0:W-:Y:S01]  /*c650*/  STL [R1+0x444], R144 ;  /* 0x0004449001007387 */ /* 0x0001e20000100800 */
[----:B------:R-:W-:-:S03]  /*c660*/  LOP3.LUT R95, R92, 0x60, RZ, 0x3c, !PT ;  /* 0x000000605c5f7812 */ /* 0x000fc600078e3cff */
[----:B----4-:R1:W-:Y:S01]  /*c670*/  STS.U8 [R94+UR10+0x10600], R145 ;  /* 0x010600915e007988 */ /* 0x0103e2000800000a */
[----:B0-----:R-:W-:-:S03]  /*c680*/  IADD3 R144, P0, PT, R103, R97, RZ ;  /* 0x0000006167907210 */ /* 0x001fc60007f1e0ff */
[----:B------:R0:W-:Y:S01]  /*c690*/  STS.U8 [R94+UR10+0x13600], R172 ;  /* 0x013600ac5e007988 */ /* 0x0001e2000800000a */
[----:B-1----:R-:W-:-:S03]  /*c6a0*/  LEA.HI.X.SX32 R145, R103, R96, 0x1, P0 ;  /* 0x0000006067917211 */ /* 0x002fc600000f0eff */
[----:B------:R-:W-:Y:S01]  /*c6b0*/  STS.U8 [R94+UR10+0x13a00], R105 ;  /* 0x013a00695e007988 */ /* 0x000fe2000800000a */
[----:B------:R-:W-:-:S03]  /*c6c0*/  PRMT R130, RZ, 0x7610, R130 ;  /* 0x00007610ff827816 */ /* 0x000fc60000000082 */
[----:B------:R1:W-:Y:S01]  /*c6d0*/  STS.U8 [R95+UR10+0x10700], R102 ;  /* 0x010700665f007988 */ /* 0x0003e2000800000a */
[----:B------:R-:W-:-:S03]  /*c6e0*/  @P3 IMAD.MOV.U32 R103, RZ, RZ, R145 ;  /* 0x000000ffff673224 */ /* 0x000fc600078e0091 */
[----:B------:R4:W-:Y:S04]  /*c6f0*/  STS.U8 [R95+UR10+0x10300], R104 ;  /* 0x010300685f007988 */ /* 0x0009e8000800000a */
[----:B0-----:R-:W5:Y:S01]  /*c700*/  LDL.LU R172, [R1+0x68c] ;  /* 0x00068c0001ac7983 */ /* 0x001f620000300800 */
[----:B-1----:R-:W-:Y:S01]  /*c710*/  @P3 IMAD.MOV.U32 R102, RZ, RZ, R144 ;  /* 0x000000ffff663224 */ /* 0x002fe200078e0090 */
[----:B----4-:R-:W-:-:S04]  /*c720*/  LOP3.LUT R104, R0, 0xdc, RZ, 0xfc, !PT ;  /* 0x000000dc00687812 */ /* 0x010fc800078efcff */
        /* <DEDUP_REMOVED lines=13> */
[----:B------:R0:W-:Y:S04]  /*c800*/  STL [R1+0x270], R144 ;  /* 0x0002709001007387 */ /* 0x0001e80000100800 */
[C---:B------:R-:W-:Y:S01]  /*c810*/  IADD3 R103, P0, PT, R102.reuse, R97, RZ ;  /* 0x0000006166677210 */ /* 0x040fe20007f1e0ff */
[----:B------:R-:W-:Y:S04]  /*c820*/  STL [R1+0x26c], R145 ;  /* 0x00026c9101007387 */ /* 0x000fe80000100800 */
[----:B------:R1:W-:Y:S01]  /*c830*/  STL [R1+0x440], R104 ;  /* 0x0004406801007387 */ /* 0x0003e20000100800 */
[----:B------:R-:W-:Y:S01]  /*c840*/  PRMT R129, RZ, 0x7610, R129 ;  /* 0x00007610ff817816 */ /* 0x000fe20000000081 */
[----:B0-----:R-:W0:Y:S02]  /*c850*/  LDC R144, c[0x0][0x3a0] ;  /* 0x0000e800ff907b82 */ /* 0x001e240000000800 */
[----:B------:R3:W-:Y:S01]  /*c860*/  STS.U8 [R95+UR10+0x11700], R107 ;  /* 0x0117006b5f007988 */ /* 0x0007e2000800000a */
[----:B-1----:R-:W-:-:S03]  /*c870*/  LEA.HI.X.SX32 R104, R102, R96, 0x1, P0 ;  /* 0x0000006066687211 */ /* 0x002fc600000f0eff */
[----:B------:R1:W-:Y:S01]  /*c880*/  STL [R1+0x278], R103 ;  /* 0x0002786701007387 */ /* 0x0003e20000100800 */
[----:B------:R-:W-:Y:S01]  /*c890*/  @P3 IMAD.MOV.U32 R102, RZ, RZ, R103 ;  /* 0x000000ffff663224 */ /* 0x000fe200078e0067 */
[----:B---3--:R-:W-:Y:S02]  /*c8a0*/  PRMT R107, RZ, 0x7610, R107 ;  /* 0x00007610ff6b7816 */ /* 0x008fe4000000006b */
[----:B------:R3:W-:Y:S01]  /*c8b0*/  STL [R1+0x274], R104 ;  /* 0x0002746801007387 */ /* 0x0007e20000100800 */
[----:B-1----:R-:W-:Y:S01]  /*c8c0*/  @P3 IMAD.MOV.U32 R103, RZ, RZ, R104 ;  /* 0x000000ffff673224 */ /* 0x002fe200078e0068 */
[----:B---3--:R-:W-:-:S04]  /*c8d0*/  LOP3.LUT R104, R0, 0xe4, RZ, 0xfc, !PT ;  /* 0x000000e400687812 */ /* 0x008fc800078efcff */
[----:B------:R1:W3:Y:S02]  /*c8e0*/  @P3 LDG.E.U8 R107, desc[UR22][R102.64] ;  /* 0x00000016666b3981 */ /* 0x0002e4000c1e1100 */
[----:B-1----:R-:W-:-:S05]  /*c8f0*/  IABS R102, R104 ;  /* 0x0000006800667213 */ /* 0x002fca0000000000 */
        /* <DEDUP_REMOVED lines=12> */
[----:B------:R-:W-:-:S04]  /*c9c0*/  IADD3 R103, P0, PT, R102, R97, RZ ;  /* 0x0000006166677210 */ /* 0x000fc80007f1e0ff */
[----:B-1----:R-:W-:Y:S01]  /*c9d0*/  LEA.HI.X.SX32 R104, R102, R96, 0x1, P0 ;  /* 0x0000006066687211 */ /* 0x002fe200000f0eff */
[----:B------:R1:W-:Y:S01]  /*c9e0*/  STL [R1+0x280], R103 ;  /* 0x0002806701007387 */ /* 0x0003e20000100800 */
[----:B------:R-:W-:-:S03]  /*c9f0*/  @P3 IMAD.MOV.U32 R102, RZ, RZ, R103 ;  /* 0x000000ffff663224 */ /* 0x000fc600078e0067 */
[----:B------:R1:W-:Y:S02]  /*ca00*/  STL [R1+0x27c], R104 ;  /* 0x00027c6801007387 */ /* 0x0003e40000100800 */
[----:B-1----:R-:W-:Y:S01]  /*ca10*/  @P3 IMAD.MOV.U32 R103, RZ, RZ, R104 ;  /* 0x000000ffff673224 */ /* 0x002fe200078e0068 */
[----:B------:R-:W-:-:S04]  /*ca20*/  LOP3.LUT R104, R0, 0xec, RZ, 0xfc, !PT ;  /* 0x000000ec00687812 */ /* 0x000fc800078efcff */
[----:B------:R1:W2:Y:S02]  /*ca30*/  @P3 LDG.E.U8 R129, desc[UR22][R102.64] ;  /* 0x0000001666813981 */ /* 0x0002a4000c1e1100 */
        /* <DEDUP_REMOVED lines=13> */
[C---:B------:R-:W-:Y:S02]  /*cb10*/  IADD3 R103, P0, PT, R102.reuse, R97, RZ ;  /* 0x0000006166677210 */ /* 0x040fe40007f1e0ff */
[----:B------:R-:W-:Y:S02]  /*cb20*/  PRMT R128, RZ, 0x7610, R128 ;  /* 0x00007610ff807816 */ /* 0x000fe40000000080 */
        /* <DEDUP_REMOVED lines=20> */
[----:B------:R-:W-:Y:S01]  /*cc70*/  IADD3 R103, P0, PT, R102, R97, RZ ;  /* 0x0000006166677210 */ /* 0x000fe20007f1e0ff */
[----:B------:R-:W-:Y:S01]  /*cc80*/  STS.U8 [R95+UR10+0x10b00], R106 ;  /* 0x010b006a5f007988 */ /* 0x000fe2000800000a */
[----:B------:R-:W-:-:S03]  /*cc90*/  PRMT R125, RZ, 0x7610, R125 ;  /* 0x00007610ff7d7816 */ /* 0x000fc6000000007d */
[----:B------:R-:W-:Y:S01]  /*cca0*/  STS.U8 [R95+UR10+0x10f00], R109 ;  /* 0x010f006d5f007988 */ /* 0x000fe2000800000a */
[----:B-1----:R-:W-:-:S03]  /*ccb0*/  LEA.HI.X.SX32 R104, R102, R96, 0x1, P0 ;  /* 0x0000006066687211 */ /* 0x002fc600000f0eff */
[----:B------:R-:W-:Y:S01]  /*ccc0*/  STS.U8 [R95+UR10+0x11300], R108 ;  /* 0x0113006c5f007988 */ /* 0x000fe2000800000a */
[----:B------:R-:W-:-:S03]  /*ccd0*/  @P3 IMAD.MOV.U32 R102, RZ, RZ, R103 ;  /* 0x000000ffff663224 */ /* 0x000fc600078e0067 */
        /* <DEDUP_REMOVED lines=10> */
[----:B------:R1:W-:Y:S04]  /*cd80*/  STS.U8 [R92+UR10], R171 ;  /* 0x000000ab5c007988 */ /* 0x0003e8000800000a */
[----:B-1----:R-:W5:Y:S04]  /*cd90*/  LDL.LU R171, [R1+0x688] ;  /* 0x0006880001ab7983 */ /* 0x002f680000300800 */
[----:B------:R1:W-:Y:S04]  /*cda0*/  STL [R1+0x290], R103 ;  /* 0x0002906701007387 */ /* 0x0003e80000100800 */
[----:B------:R0:W-:Y:S01]  /*cdb0*/  STL [R1+0x28c], R104 ;  /* 0x00028c6801007387 */ /* 0x0001e20000100800 */
[----:B-1----:R-:W-:Y:S01]  /*cdc0*/  @P3 IMAD.MOV.U32 R103, RZ, RZ, R104 ;  /* 0x000000ffff673224 */ /* 0x002fe200078e0068 */
[----:B0-----:R-:W-:-:S04]  /*cdd0*/  LOP3.LUT R104, R0, 0xfc, RZ, 0xfc, !PT ;  /* 0x000000fc00687812 */ /* 0x001fc800078efcff */
[----:B------:R0:W2:Y:S02]  /*cde0*/  @P3 LDG.E.U8 R125, desc[UR22][R102.64] ;  /* 0x00000016667d3981 */ /* 0x0000a4000c1e1100 */
        /* <DEDUP_REMOVED lines=14> */
[----:B------:R1:W-:Y:S01]  /*ced0*/  STS.U8 [R92+UR10+0x800], R46 ;  /* 0x0008002e5c007988 */ /* 0x0003e2000800000a */
[----:B------:R-:W-:Y:S02]  /*cee0*/  PRMT R122, RZ, 0x7610, R122 ;  /* 0x00007610ff7a7816 */ /* 0x000fe4000000007a */
[----:B0-----:R-:W-:Y:S01]  /*cef0*/  LEA.HI.X.SX32 R104, R102, R96, 0x1, P0 ;  /* 0x0000006066687211 */ /* 0x001fe200000f0eff */
[----:B------:R0:W-:Y:S01]  /*cf00*/  STS.U8 [R92+UR10+0xc00], R47 ;  /* 0x000c002f5c007988 */ /* 0x0001e2000800000a */
[----:B------:R-:W-:-:S03]  /*cf10*/  @P3 IMAD.MOV.U32 R102, RZ, RZ, R103 ;  /* 0x000000ffff663224 */ /* 0x000fc600078e0067 */
[----:B-1----:R-:W5:Y:S04]  /*cf20*/  LDL.LU R46, [R1+0x684] ;  /* 0x00068400012e7983 */ /* 0x002f680000300800 */
[----:B0-----:R-:W5:Y:S04]  /*cf30*/  LDL.LU R47, [R1+0x680] ;  /* 0x00068000012f7983 */ /* 0x001f680000300800 */
[----:B------:R0:W-:Y:S04]  /*cf40*/  STL [R1+0x298], R103 ;  /* 0x0002986701007387 */ /* 0x0001e80000100800 */
[----:B------:R1:W-:Y:S01]  /*cf50*/  STL [R1+0x294], R104 ;  /* 0x0002946801007387 */ /* 0x0003e20000100800 */
[----:B0-----:R-:W-:Y:S01]  /*cf60*/  @P3 IMAD.MOV.U32 R103, RZ, RZ, R104 ;  /* 0x000000ffff673224 */ /* 0x001fe200078e0068 */
[----:B-1----:R-:W-:-:S04]  /*cf70*/  LOP3.LUT R104, R100, 0x6, R101, 0xfe, !PT ;  /* 0x0000000664687812 */ /* 0x002fc800078efe65 */
        /* <DEDUP_REMOVED lines=13> */
[----:B------:R-:W-:-:S04]  /*d050*/  IADD3 R216, P0, PT, R102, R97, RZ ;  /* 0x0000006166d87210 */ /* 0x000fc80007f1e0ff */
[----:B------:R-:W-:Y:S01]  /*d060*/  LEA.HI.X.SX32 R215, R102, R96, 0x1, P0 ;  /* 0x0000006066d77211 */ /* 0x000fe200000f0eff */
[----:B------:R-:W-:Y:S01]  /*d070*/  @P3 IMAD.MOV.U32 R102, RZ, RZ, R216 ;  /* 0x000000ffff663224 */ /* 0x000fe200078e00d8 */
[----:B------:R-:W-:Y:S01]  /*d080*/  PRMT R124, RZ, 0x7610, R124 ;  /* 0x00007610ff7c7816 */ /* 0x000fe2000000007c */
[----:B------:R0:W-:Y:S02]  /*d090*/  STL [R1+0x3fc], R104 ;  /* 0x0003fc6801007387 */ /* 0x0001e40000100800 */
[----:B------:R-:W-:-:S05]  /*d0a0*/  @P3 IMAD.MOV.U32 R103, RZ, RZ, R215 ;  /* 0x000000ffff673224 */ /* 0x000fca00078e00d7 */
[----:B------:R1:W2:Y:S01]  /*d0b0*/  @P3 LDG.E.U8 R124, desc[UR22][R102.64] ;  /* 0x00000016667c3981 */ /* 0x0002a2000c1e1100 */
[----:B0-----:R-:W-:-:S04]  /*d0c0*/  LOP3.LUT R104, R100, 0xe, R101, 0xfe, !PT ;  /* 0x0000000e64687812 */ /* 0x001fc800078efe65 */
        /* <DEDUP_REMOVED lines=13> */
[C---:B------:R-:W-:Y:S01]  /*d1a0*/  IADD3 R224, P0, PT, R102.reuse, R97, RZ ;  /* 0x0000006166e07210 */ /* 0x040fe20007f1e0ff */
[----:B------:R1:W-:Y:S01]  /*d1b0*/  STS.U8 [R92+UR10+0x1800], R43 ;  /* 0x0018002b5c007988 */ /* 0x0003e2000800000a */
[----:B------:R-:W-:Y:S02]  /*d1c0*/  PRMT R123, RZ, 0x7610, R123 ;  /* 0x00007610ff7b7816 */ /* 0x000fe4000000007b */
[----:B0-----:R-:W-:Y:S01]  /*d1d0*/  LEA.HI.X.SX32 R223, R102, R96, 0x1, P0 ;  /* 0x0000006066df7211 */ /* 0x001fe200000f0eff */
[----:B------:R0:W-:Y:S01]  /*d1e0*/  STS.U8 [R92+UR10+0x1c00], R45 ;  /* 0x001c002d5c007988 */ /* 0x0001e2000800000a */
[----:B------:R-:W-:-:S03]  /*d1f0*/  @P3 IMAD.MOV.U32 R102, RZ, RZ, R224 ;  /* 0x000000ffff663224 */ /* 0x000fc600078e00e0 */
[----:B-1----:R-:W5:Y:S01]  /*d200*/  LDL.LU R43, [R1+0x67c] ;  /* 0x00067c00012b7983 */ /* 0x002f620000300800 */
[----:B------:R-:W-:-:S03]  /*d210*/  @P3 IMAD.MOV.U32 R103, RZ, RZ, R223 ;  /* 0x000000ffff673224 */ /* 0x000fc600078e00df */
[----:B0-----:R-:W5:Y:S04]  /*d220*/  LDL.LU R45, [R1+0x678] ;  /* 0x00067800012d7983 */ /* 0x001f680000300800 */
[----:B------:R0:W-:Y:S04]  /*d230*/  STL [R1+0x3f4], R104 ;  /* 0x0003f46801007387 */ /* 0x0001e80000100800 */
        /* <DEDUP_REMOVED lines=13> */
[----:B------:R0:W-:Y:S04]  /*d310*/  STS.U8 [R92+UR10+0x2400], R232 ;  /* 0x002400e85c007988 */ /* 0x0001e8000800000a */
[----:B------:R-:W-:Y:S01]  /*d320*/  IMAD R102, R102, UR6, RZ ;  /* 0x0000000666667c24 */ /* 0x000fe2000f8e02ff */
[----:B------:R1:W-:Y:S04]  /*d330*/  STS.U8 [R92+UR10+0x4400], R231 ;  /* 0x004400e75c007988 */ /* 0x0003e8000800000a */
[C---:B0-----:R-:W-:Y:S01]  /*d340*/  IADD3 R232, P0, PT, R102.reuse, R97, RZ ;  /* 0x0000006166e87210 */ /* 0x041fe20007f1e0ff */
[----:B------:R0:W-:Y:S03]  /*d350*/  STS.U8 [R92+UR10+0x2800], R42 ;  /* 0x0028002a5c007988 */ /* 0x0001e6000800000a */
[----:B-1----:R-:W-:Y:S01]  /*d360*/  LEA.HI.X.SX32 R231, R102, R96, 0x1, P0 ;  /* 0x0000006066e77211 */ /* 0x002fe200000f0eff */
[----:B------:R1:W-:Y:S01]  /*d370*/  STS.U8 [R92+UR10+0x2c00], R44 ;  /* 0x002c002c5c007988 */ /* 0x0003e2000800000a */
[----:B------:R-:W-:Y:S01]  /*d380*/  PRMT R106, RZ, 0x7610, R106 ;  /* 0x00007610ff6a7816 */ /* 0x000fe2000000006a */
[----:B------:R-:W-:-:S02]  /*d390*/  @P3 IMAD.MOV.U32 R102, RZ, RZ, R232 ;  /* 0x000000ffff663224 */ /* 0x000fc400078e00e8 */
[----:B------:R3:W-:Y:S01]  /*d3a0*/  STS.U8 [R92+UR10+0x3000], R39 ;  /* 0x003000275c007988 */ /* 0x0007e2000800000a */
[----:B------:R-:W-:-:S03]  /*d3b0*/  @P3 IMAD.MOV.U32 R103, RZ, RZ, R231 ;  /* 0x000000ffff673224 */ /* 0x000fc600078e00e7 */
[----:B0-----:R-:W5:Y:S04]  /*d3c0*/  LDL.LU R42, [R1+0x674] ;  /* 0x00067400012a7983 */ /* 0x001f680000300800 */
[----:B-1----:R-:W5:Y:S04]  /*d3d0*/  LDL.LU R44, [R1+0x670] ;  /* 0x00067000012c7983 */ /* 0x002f680000300800 */
[----:B---3--:R-:W5:Y:S04]  /*d3e0*/  LDL.LU R39, [R1+0x66c] ;  /* 0x00066c0001277983 */ /* 0x008f680000300800 */
[----:B------:R0:W-:Y:S04]  /*d3f0*/  STL [R1+0x3f0], R104 ;  /* 0x0003f06801007387 */ /* 0x0001e80000100800 */
[----:B------:R1:W3:Y:S01]  /*d400*/  @P3 LDG.E.U8 R106, desc[UR22][R102.64] ;  /* 0x00000016666a3981 */ /* 0x0002e2000c1e1100 */
        /* <DEDUP_REMOVED lines=25> */
[----:B----4-:R-:W5:Y:S04]  /*d5a0*/  LDL.LU R40, [R1+0x660] ;  /* 0x0006600001287983 */ /* 0x010f680000300800 */
[----:B------:R0:W-:Y:S04]  /*d5b0*/  STL [R1+0x3e8], R104 ;  /* 0x0003e86801007387 */ /* 0x0001e80000100800 */
[----:B------:R1:W4:Y:S01]  /*d5c0*/  @P3 LDG.E.U8 R121, desc[UR22][R102.64] ;  /* 0x0000001666793981 */ /* 0x000322000c1e1100 */
        /* <DEDUP_REMOVED lines=25> */
[----:B--2---:R-:W5:Y:S04]  /*d760*/  LDL.LU R34, [R1+0x654] ;  /* 0x0006540001227983 */ /* 0x004f680000300800 */
        /* <DEDUP_REMOVED lines=20> */
[----:B------:R-:W-:Y:S01]  /*d8b0*/  @P3 IMAD.MOV.U32 R102, RZ, RZ, R103 ;  /* 0x000000ffff663224 */ /* 0x000fe200078e0067 */
[----:B-1----:R-:W5:Y:S04]  /*d8c0*/  LDL.LU R36, [R1+0x650] ;  /* 0x0006500001247983 */ /* 0x002f680000300800 */
        /* <DEDUP_REMOVED lines=19> */
[----:B------:R1:W-:Y:S01]  /*da00*/  STS.U8 [R92+UR10+0x7800], R31 ;  /* 0x0078001f5c007988 */ /* 0x0003e2000800000a */
[----:B------:R-:W-:-:S03]  /*da10*/  PRMT R105, RZ, 0x7610, R105 ;  /* 0x00007610ff697816 */ /* 0x000fc60000000069 */
[----:B------:R-:W-:Y:S01]  /*da20*/  STS.U8 [R92+UR10+0x5400], R141 ;  /* 0x0054008d5c007988 */ /* 0x000fe2000800000a */
[----:B0-----:R-:W-:-:S03]  /*da30*/  LEA.HI.X.SX32 R104, R102, R96, 0x1, P0 ;  /* 0x0000006066687211 */ /* 0x001fc600000f0eff */
        /* <DEDUP_REMOVED lines=8> */
[----:B-1----:R-:W5:Y:S04]  /*dac0*/  LDL.LU R31, [R1+0x64c] ;  /* 0x00064c00011f7983 */ /* 0x002f680000300800 */
[----:B------:R0:W-:Y:S04]  /*dad0*/  STS.U8 [R92+UR10+0x7c00], R33 ;  /* 0x007c00215c007988 */ /* 0x0001e8000800000a */
[----:B------:R1:W-:Y:S04]  /*dae0*/  STS.U8 [R93+UR10+0x100], R30 ;  /* 0x0001001e5d007988 */ /* 0x0003e8000800000a */
[----:B0-----:R-:W5:Y:S04]  /*daf0*/  LDL.LU R33, [R1+0x648] ;  /* 0x0006480001217983 */ /* 0x001f680000300800 */
        /* <DEDUP_REMOVED lines=20> */
[----:B------:R1:W-:Y:S04]  /*dc40*/  STS.U8 [R93+UR10+0x900], R32 ;  /* 0x000900205d007988 */ /* 0x0003e8000800000a */
[----:B------:R3:W-:Y:S01]  /*dc50*/  STS.U8 [R93+UR10+0xd00], R27 ;  /* 0x000d001b5d007988 */ /* 0x0007e2000800000a */
[----:B0-----:R-:W-:-:S03]  /*dc60*/  LEA.HI.X.SX32 R104, R102, R96, 0x1, P0 ;  /* 0x0000006066687211 */ /* 0x001fc600000f0eff */
[----:B------:R0:W-:Y:S04]  /*dc70*/  STS.U8 [R93+UR10+0x1100], R29 ;  /* 0x0011001d5d007988 */ /* 0x0001e8000800000a */
[----:B-1----:R-:W5:Y:S01]  /*dc80*/  LDL.LU R32, [R1+0x640] ;  /* 0x0006400001207983 */ /* 0x002f620000300800 */
[----:B------:R-:W-:-:S03]  /*dc90*/  PRMT R118, RZ, 0x7610, R118 ;  /* 0x00007610ff767816 */ /* 0x000fc60000000076 */
[----:B---3--:R-:W5:Y:S01]  /*dca0*/  LDL.LU R27, [R1+0x63c] ;  /* 0x00063c00011b7983 */ /* 0x008f620000300800 */
[----:B------:R-:W-:-:S03]  /*dcb0*/  @P3 IMAD.MOV.U32 R102, RZ, RZ, R103 ;  /* 0x000000ffff663224 */ /* 0x000fc600078e0067 */
[----:B0-----:R-:W5:Y:S04]  /*dcc0*/  LDL.LU R29, [R1+0x638] ;  /* 0x00063800011d7983 */ /* 0x001f680000300800 */
[----:B------:R0:W-:Y:S04]  /*dcd0*/  STS.U8 [R93+UR10+0x1500], R26 ;  /* 0x0015001a5d007988 */ /* 0x0001e8000800000a */
[----:B0-----:R-:W5:Y:S04]  /*dce0*/  LDL.LU R26, [R1+0x634] ;  /* 0x00063400011a7983 */ /* 0x001f680000300800 */
[----:B------:R0:W-:Y:S04]  /*dcf0*/  STL [R1+0x4c], R103 ;  /* 0x00004c6701007387 */ /* 0x0001e80000100800 */
[----:B------:R1:W-:Y:S01]  /*dd00*/  STL [R1+0x48], R104 ;  /* 0x0000486801007387 */ /* 0x0003e20000100800 */
[----:B0-----:R-:W-:Y:S01]  /*dd10*/  @P3 IMAD.MOV.U32 R103, RZ, RZ, R104 ;  /* 0x000000ffff673224 */ /* 0x001fe200078e0068 */
[----:B-1----:R-:W-:-:S04]  /*dd20*/  LOP3.LUT R104, R100, 0x46, R101, 0xfe, !PT ;  /* 0x0000004664687812 */ /* 0x002fc800078efe65 */
[----:B------:R0:W3:Y:S02]  /*dd30*/  @P3 LDG.E.U8 R118, desc[UR22][R102.64] ;  /* 0x0000001666763981 */ /* 0x0000e4000c1e1100 */
        /* <DEDUP_REMOVED lines=20> */
[----:B----4-:R-:W5:Y:S01]  /*de80*/  LDL.LU R202, [R1+0x62c] ;  /* 0x00062c0001ca7983 */ /* 0x010f620000300800 */
        /* <DEDUP_REMOVED lines=29> */
[----:B--2---:R-:W5:Y:S01]  /*e060*/  LDL.LU R186, [R1+0x61c] ;  /* 0x00061c0001ba7983 */ /* 0x004f620000300800 */
        /* <DEDUP_REMOVED lines=20> */
[----:B------:R0:W-:Y:S04]  /*e1b0*/  STL [R1+0x3c4], R104 ;  /* 0x0003c46801007387 */ /* 0x0001e80000100800 */
[----:B------:R-:W-:Y:S01]  /*e1c0*/  IMAD R102, R102, UR6, RZ ;  /* 0x0000000666667c24 */ /* 0x000fe2000f8e02ff */
[----:B------:R-:W-:Y:S01]  /*e1d0*/  LOP3.LUT R141, R100, 0x5e, R101, 0xfe, !PT ;  /* 0x0000005e648d7812 */ /* 0x000fe200078efe65 */
[----:B------:R1:W-:Y:S03]  /*e1e0*/  STS.U8 [R93+UR10+0x3900], R177 ;  /* 0x003900b15d007988 */ /* 0x0003e6000800000a */
[C---:B0-----:R-:W-:Y:S01]  /*e1f0*/  IADD3 R104, P0, PT, R102.reuse, R97, RZ ;  /* 0x0000006166687210 */ /* 0x041fe20007f1e0ff */
[----:B------:R0:W-:Y:S03]  /*e200*/  STS.U8 [R93+UR10+0x3d00], R170 ;  /* 0x003d00aa5d007988 */ /* 0x0001e6000800000a */
[----:B------:R-:W-:Y:S01]  /*e210*/  LEA.HI.X.SX32 R108, R102, R96, 0x1, P0 ;  /* 0x00000060666c7211 */ /* 0x000fe200000f0eff */
[----:B------:R3:W-:Y:S01]  /*e220*/  STS.U8 [R93+UR10+0x4100], R25 ;  /* 0x004100195d007988 */ /* 0x0007e2000800000a */
[----:B------:R-:W-:-:S03]  /*e230*/  IABS R102, R141 ;  /* 0x0000008d00667213 */ /* 0x000fc60000000000 */
[----:B-1----:R-:W5:Y:S04]  /*e240*/  LDL.LU R177, [R1+0x610] ;  /* 0x0006100001b17983 */ /* 0x002f680000300800 */
[----:B0-----:R-:W5:Y:S01]  /*e250*/  LDL.LU R170, [R1+0x60c] ;  /* 0x00060c0001aa7983 */ /* 0x001f620000300800 */
[----:B------:R-:W-:-:S03]  /*e260*/  @P3 IMAD.MOV.U32 R109, RZ, RZ, R108 ;  /* 0x000000ffff6d3224 */ /* 0x000fc600078e006c */
[----:B---3--:R-:W5:Y:S04]  /*e270*/  LDL.LU R25, [R1+0x608] ;  /* 0x0006080001197983 */ /* 0x008f680000300800 */
[----:B------:R0:W-:Y:S04]  /*e280*/  STS.U8 [R93+UR10+0x4500], R23 ;  /* 0x004500175d007988 */ /* 0x0001e8000800000a */
[----:B0-----:R-:W5:Y:S04]  /*e290*/  LDL.LU R23, [R1+0x604] ;  /* 0x0006040001177983 */ /* 0x001f680000300800 */
[----:B------:R-:W-:Y:S04]  /*e2a0*/  STL [R1+0xac], R104 ;  /* 0x0000ac6801007387 */ /* 0x000fe80000100800 */
[----:B------:R0:W-:Y:S02]  /*e2b0*/  STL [R1+0xa8], R108 ;  /* 0x0000a86c01007387 */ /* 0x0001e40000100800 */
[----:B0-----:R-:W-:-:S02]  /*e2c0*/  @P3 IMAD.MOV.U32 R108, RZ, RZ, R104 ;  /* 0x000000ffff6c3224 */ /* 0x001fc400078e0068 */
        /* <DEDUP_REMOVED lines=9> */
[----:B------:R-:W-:Y:S02]  /*e360*/  SEL R102, R161, R102, !P1 ;  /* 0x00000066a1667207 */ /* 0x000fe40004800000 */
[----:B------:R-:W-:-:S03]  /*e370*/  PRMT R103, RZ, 0x7610, R103 ;  /* 0x00007610ff677816 */ /* 0x000fc60000000067 */
[----:B------:R-:W-:Y:S01]  /*e380*/  IMAD R102, R102, UR6, RZ ;  /* 0x0000000666667c24 */ /* 0x000fe2000f8e02ff */
[----:B------:R0:W-:Y:S04]  /*e390*/  STL [R1+0x3c0], R141 ;  /* 0x0003c08d01007387 */ /* 0x0001e80000100800 */
[----:B------:R-:W-:Y:S01]  /*e3a0*/  IADD3 R104, P0, PT, R102, R97, RZ ;  /* 0x0000006166687210 */ /* 0x000fe20007f1e0ff */
[----:B------:R1:W3:Y:S04]  /*e3b0*/  @P3 LDG.E.U8 R103, desc[UR22][R108.64] ;  /* 0x000000166c673981 */ /* 0x0002e8000c1e1100 */
[----:B------:R4:W-:Y:S01]  /*e3c0*/  STS.U8 [R93+UR10+0x4900], R24 ;  /* 0x004900185d007988 */ /* 0x0009e2000800000a */
[----:B0-----:R-:W-:-:S03]  /*e3d0*/  LOP3.LUT R141, R100, 0x66, R101, 0xfe, !PT ;  /* 0x00000066648d7812 */ /* 0x001fc600078efe65 */
[----:B------:R0:W-:Y:S01]  /*e3e0*/  STS.U8 [R93+UR10+0x4d00], R20 ;  /* 0x004d00145d007988 */ /* 0x0001e2000800000a */
[----:B-1----:R-:W-:-:S03]  /*e3f0*/  LEA.HI.X.SX32 R108, R102, R96, 0x1, P0 ;  /* 0x00000060666c7211 */ /* 0x002fc600000f0eff */
[----:B------:R1:W-:Y:S01]  /*e400*/  STS.U8 [R93+UR10+0x5100], R22 ;  /* 0x005100165d007988 */ /* 0x0003e2000800000a */
[----:B------:R-:W-:-:S03]  /*e410*/  IABS R102, R141 ;  /* 0x0000008d00667213 */ /* 0x000fc60000000000 */
[----:B----4-:R-:W5:Y:S04]  /*e420*/  LDL.LU R24, [R1+0x600] ;  /* 0x0006000001187983 */ /* 0x010f680000300800 */
[----:B0-----:R-:W5:Y:S01]  /*e430*/  LDL.LU R20, [R1+0x5fc] ;  /* 0x0005fc0001147983 */ /* 0x001f620000300800 */
[----:B------:R-:W-:-:S03]  /*e440*/  @P3 IMAD.MOV.U32 R109, RZ, RZ, R108 ;  /* 0x000000ffff6d3224 */ /* 0x000fc600078e006c */
[----:B-1----:R-:W5:Y:S04]  /*e450*/  LDL.LU R22, [R1+0x5f8] ;  /* 0x0005f80001167983 */ /* 0x002f680000300800 */
        /* <DEDUP_REMOVED lines=19> */
[----:B------:R1:W4:Y:S04]  /*e590*/  @P3 LDG.E.U8 R115, desc[UR22][R108.64] ;  /* 0x000000166c733981 */ /* 0x000328000c1e1100 */
[----:B------:R2:W-:Y:S01]  /*e5a0*/  STS.U8 [R93+UR10+0x5900], R21 ;  /* 0x005900155d007988 */ /* 0x0005e2000800000a */
[----:B0-----:R-:W-:-:S03]  /*e5b0*/  LOP3.LUT R141, R100, 0x6e, R101, 0xfe, !PT ;  /* 0x0000006e648d7812 */ /* 0x001fc600078efe65 */
[----:B------:R0:W-:Y:S01]  /*e5c0*/  STS.U8 [R93+UR10+0x5d00], R16 ;  /* 0x005d00105d007988 */ /* 0x0001e2000800000a */
[----:B-1----:R-:W-:-:S03]  /*e5d0*/  LEA.HI.X.SX32 R108, R102, R96, 0x1, P0 ;  /* 0x00000060666c7211 */ /* 0x002fc600000f0eff */
[----:B------:R1:W-:Y:S01]  /*e5e0*/  STS.U8 [R93+UR10+0x6100], R18 ;  /* 0x006100125d007988 */ /* 0x0003e2000800000a */
[----:B------:R-:W-:-:S03]  /*e5f0*/  IABS R102, R141 ;  /* 0x0000008d00667213 */ /* 0x000fc60000000000 */
[----:B--2---:R-:W5:Y:S04]  /*e600*/  LDL.LU R21, [R1+0x5f0] ;  /* 0x0005f00001157983 */ /* 0x004f680000300800 */
        /* <DEDUP_REMOVED lines=16> */
[----:B------:R-:W-:Y:S01]  /*e710*/  @!P4 IMAD.MOV R102, RZ, RZ, -R102 ;  /* 0x000000ffff66c224 */ /* 0x000fe200078e0a66 */
[----:B------:R-:W-:-:S04]  /*e720*/  PRMT R114, RZ, 0x7610, R114 ;  /* 0x00007610ff727816 */ /* 0x000fc80000000072 */
[----:B------:R-:W-:Y:S02]  /*e730*/  SEL R102, R161, R102, !P1 ;  /* 0x00000066a1667207 */ /* 0x000fe40004800000 */
[----:B------:R0:W2:Y:S03]  /*e740*/  @P3 LDG.E.U8 R114, desc[UR22][R108.64] ;  /* 0x000000166c723981 */ /* 0x0000a6000c1e1100 */
[----:B------:R-:W-:Y:S01]  /*e750*/  IMAD R102, R102, UR6, RZ ;  /* 0x0000000666667c24 */ /* 0x000fe2000f8e02ff */
[----:B------:R-:W-:-:S04]  /*e760*/  LOP3.LUT R142, R100, 0x76, R101, 0xfe, !PT ;  /* 0x00000076648e7812 */ /* 0x000fc800078efe65 */
[----:B0-----:R-:W-:-:S04]  /*e770*/  IADD3 R108, P0, PT, R102, R97, RZ ;  /* 0x00000061666c7210 */ /* 0x001fc80007f1e0ff */
[----:B------:R-:W-:Y:S02]  /*e780*/  LEA.HI.X.SX32 R109, R102, R96, 0x1, P0 ;  /* 0x00000060666d7211 */ /* 0x000fe400000f0eff */
[----:B------:R-:W-:Y:S01]  /*e790*/  IABS R102, R142 ;  /* 0x0000008e00667213 */ /* 0x000fe20000000000 */
[----:B------:R0:W-:Y:S02]  /*e7a0*/  STL [R1+0x3b8], R141 ;  /* 0x0003b88d01007387 */ /* 0x0001e40000100800 */
[----:B0-----:R-:W-:Y:S02]  /*e7b0*/  LOP3.LUT R141, R100, 0x7e, R101, 0xfe, !PT ;  /* 0x0000007e648d7812 */ /* 0x001fe400078efe65 */
        /* <DEDUP_REMOVED lines=10> */
[----:B------:R0:W-:Y:S01]  /*e860*/  STS.U8 [R93+UR10+0x6900], R17 ;  /* 0x006900115d007988 */ /* 0x0001e2000800000a */
[----:B------:R-:W-:-:S03]  /*e870*/  PRMT R113, RZ, 0x7610, R113 ;  /* 0x00007610ff717816 */ /* 0x000fc60000000071 */
[----:B------:R-:W-:Y:S01]  /*e880*/  IMAD R100, R100, UR6, RZ ;  /* 0x0000000664647c24 */ /* 0x000fe2000f8e02ff */
[----:B------:R1:W-:Y:S04]  /*e890*/  STS.U8 [R93+UR10+0x6d00], R12 ;  /* 0x006d000c5d007988 */ /* 0x0003e8000800000a */
[----:B------:R3:W-:Y:S01]  /*e8a0*/  STS.U8 [R93+UR10+0x7100], R14 ;  /* 0x0071000e5d007988 */ /* 0x0007e2000800000a */
[----:B------:R-:W-:-:S03]  /*e8b0*/  IADD3 R102, P0, PT, R100, R97, RZ ;  /* 0x0000006164667210 */ /* 0x000fc60007f1e0ff */
[----:B0-----:R-:W5:Y:S04]  /*e8c0*/  LDL.LU R17, [R1+0x5e0] ;  /* 0x0005e00001117983 */ /* 0x001f680000300800 */
[----:B-1----:R-:W5:Y:S04]  /*e8d0*/  LDL.LU R12, [R1+0x5dc] ;  /* 0x0005dc00010c7983 */ /* 0x002f680000300800 */
[----:B---3--:R-:W5:Y:S04]  /*e8e0*/  LDL.LU R14, [R1+0x5d8] ;  /* 0x0005d800010e7983 */ /* 0x008f680000300800 */
[----:B------:R0:W-:Y:S04]  /*e8f0*/  STS.U8 [R93+UR10+0x7500], R11 ;  /* 0x0075000b5d007988 */ /* 0x0001e8000800000a */
[----:B------:R1:W3:Y:S04]  /*e900*/  @P3 LDG.E.U8 R113, desc[UR22][R108.64] ;  /* 0x000000166c713981 */ /* 0x0002e8000c1e1100 */
[----:B0-----:R-:W5:Y:S04]  /*e910*/  LDL.LU R11, [R1+0x5d4] ;  /* 0x0005d400010b7983 */ /* 0x001f680000300800 */
[----:B------:R1:W-:Y:S04]  /*e920*/  STL [R1+0x10c], R108 ;  /* 0x00010c6c01007387 */ /* 0x0003e80000100800 */
[----:B------:R-:W-:Y:S04]  /*e930*/  STL [R1+0x108], R109 ;  /* 0x0001086d01007387 */ /* 0x000fe80000100800 */
[----:B------:R-:W-:Y:S01]  /*e940*/  STL [R1+0x3b4], R142 ;  /* 0x0003b48e01007387 */ /* 0x000fe20000100800 */
[----:B-1----:R-:W-:-:S03]  /*e950*/  LEA.HI.X.SX32 R108, R100, R96, 0x1, P0 ;  /* 0x00000060646c7211 */ /* 0x002fc600000f0eff */
[----:B------:R-:W-:Y:S01]  /*e960*/  STL [R1+0x3b0], R141 ;  /* 0x0003b08d01007387 */ /* 0x000fe20000100800 */
[----:B------:R-:W-:-:S03]  /*e970*/  IABS R100, R141 ;  /* 0x0000008d00647213 */ /* 0x000fc60000000000 */
[----:B------:R0:W-:Y:S04]  /*e980*/  STS.U8 [R93+UR10+0x7900], R13 ;  /* 0x0079000d5d007988 */ /* 0x0001e8000800000a */
[----:B------:R-:W-:Y:S04]  /*e990*/  STS.U8 [R93+UR10+0x500], R155 ;  /* 0x0005009b5d007988 */ /* 0x000fe8000800000a */
[----:B------:R1:W-:Y:S04]  /*e9a0*/  STS.U8 [R93+UR10+0x7d00], R8 ;  /* 0x007d00085d007988 */ /* 0x0003e8000800000a */
[----:B0-----:R-:W5:Y:S01]  /*e9b0*/  LDL.LU R13, [R1+0x5d0] ;  /* 0x0005d000010d7983 */ /* 0x001f620000300800 */
[----:B------:R-:W-:-:S03]  /*e9c0*/  @P3 IMAD.MOV.U32 R109, RZ, RZ, R108 ;  /* 0x000000ffff6d3224 */ /* 0x000fc600078e006c */
[----:B------:R0:W-:Y:S04]  /*e9d0*/  STS.U8 [R94+UR10+0x200], R10 ;  /* 0x0002000a5e007988 */ /* 0x0001e8000800000a */
[----:B-1----:R-:W5:Y:S04]  /*e9e0*/  LDL.LU R8, [R1+0x5cc] ;  /* 0x0005cc0001087983 */ /* 0x002f680000300800 */
        /* <DEDUP_REMOVED lines=16> */
[----:B------:R-:W-:Y:S01]  /*eaf0*/  LOP3.LUT R141, R0, 0x86, RZ, 0xfc, !PT ;  /* 0x00000086008d7812 */ /* 0x000fe200078efcff */
[----:B------:R0:W-:Y:S03]  /*eb00*/  STS.U8 [R94+UR10+0x600], R7 ;  /* 0x000600075e007988 */ /* 0x0001e6000800000a */
[C---:B------:R-:W-:Y:S01]  /*eb10*/  IADD3 R102, P0, PT, R100.reuse, R97, RZ ;  /* 0x0000006164667210 */ /* 0x040fe20007f1e0ff */
[----:B------:R1:W2:Y:S04]  /*eb20*/  @P3 LDG.E.U8 R101, desc[UR22][R108.64] ;  /* 0x000000166c653981 */ /* 0x0002a8000c1e1100 */
[----:B------:R4:W-:Y:S04]  /*eb30*/  STS.U8 [R94+UR10+0xa00], R9 ;  /* 0x000a00095e007988 */ /* 0x0009e8000800000a */
[----:B0-----:R-:W5:Y:S01]  /*eb40*/  LDL.LU R7, [R1+0x5c4] ;  /* 0x0005c40001077983 */ /* 0x001f620000300800 */
[----:B-1----:R-:W-:-:S03]  /*eb50*/  LEA.HI.X.SX32 R108, R100, R96, 0x1, P0 ;  /* 0x00000060646c7211 */ /* 0x002fc600000f0eff */
[----:B------:R0:W-:Y:S01]  /*eb60*/  STS.U8 [R94+UR10+0xe00], R4 ;  /* 0x000e00045e007988 */ /* 0x0001e2000800000a */
[----:B------:R-:W-:-:S03]  /*eb70*/  IABS R100, R141 ;  /* 0x0000008d00647213 */ /* 0x000fc60000000000 */
[----:B----4-:R-:W5:Y:S01]  /*eb80*/  LDL.LU R9, [R1+0x5c0] ;  /* 0x0005c00001097983 */ /* 0x010f620000300800 */
[----:B------:R-:W-:-:S03]  /*eb90*/  @P3 IMAD.MOV.U32 R109, RZ, RZ, R108 ;  /* 0x000000ffff6d3224 */ /* 0x000fc600078e006c */
        /* <DEDUP_REMOVED lines=18> */
[----:B------:R1:W4:Y:S01]  /*ecc0*/  @P3 LDG.E.U8 R112, desc[UR22][R108.64] ;  /* 0x000000166c703981 */ /* 0x000322000c1e1100 */
[----:B0-----:R-:W-:-:S03]  /*ecd0*/  LOP3.LUT R141, R0, 0x8e, RZ, 0xfc, !PT ;  /* 0x0000008e008d7812 */ /* 0x001fc600078efcff */
[----:B------:R0:W-:Y:S01]  /*ece0*/  STS.U8 [R94+UR10+0x1600], R6 ;  /* 0x001600065e007988 */ /* 0x0001e2000800000a */
[----:B-1----:R-:W-:Y:S02]  /*ecf0*/  LEA.HI.X.SX32 R108, R100, R96, 0x1, P0 ;  /* 0x00000060646c7211 */ /* 0x002fe400000f0eff */
[----:B------:R-:W-:Y:S01]  /*ed00*/  IABS R100, R141 ;  /* 0x0000008d00647213 */ /* 0x000fe20000000000 */
[----:B0-----:R-:W5:Y:S02]  /*ed10*/  LDL.LU R6, [R1+0x5b8] ;  /* 0x0005b80001067983 */ /* 0x001f640000300800 */
[----:B------:R-:W-:Y:S02]  /*ed20*/  @P3 IMAD.MOV.U32 R109, RZ, RZ, R108 ;  /* 0x000000ffff6d3224 */ /* 0x000fe400078e006c */
        /* <DEDUP_REMOVED lines=17> */
[----:B------:R1:W2:Y:S01]  /*ee40*/  @P3 LDG.E.U8 R111, desc[UR22][R108.64] ;  /* 0x000000166c6f3981 */ /* 0x0002a2000c1e1100 */
[----:B0-----:R-:W-:-:S03]  /*ee50*/  LOP3.LUT R141, R0, 0x96, RZ, 0xfc, !PT ;  /* 0x00000096008d7812 */ /* 0x001fc600078efcff */
[----:B------:R0:W-:Y:S01]  /*ee60*/  STS.U8 [R94+UR10+0x2200], R3 ;  /* 0x002200035e007988 */ /* 0x0001e2000800000a */
[----:B-1----:R-:W-:-:S03]  /*ee70*/  LEA.HI.X.SX32 R108, R100, R96, 0x1, P0 ;  /* 0x00000060646c7211 */ /* 0x002fc600000f0eff */
[----:B------:R1:W-:Y:S01]  /*ee80*/  STS.U8 [R94+UR10+0x2600], R5 ;  /* 0x002600055e007988 */ /* 0x0003e2000800000a */
[----:B------:R-:W-:-:S03]  /*ee90*/  IABS R100, R141 ;  /* 0x0000008d00647213 */ /* 0x000fc60000000000 */
[----:B0-----:R-:W5:Y:S01]  /*eea0*/  LDL.LU R3, [R1+0x5b4] ;  /* 0x0005b40001037983 */ /* 0x001f620000300800 */
[----:B------:R-:W-:-:S03]  /*eeb0*/  @P3 IMAD.MOV.U32 R109, RZ, RZ, R108 ;  /* 0x000000ffff6d3224 */ /* 0x000fc600078e006c */
[----:B-1----:R-:W5:Y:S04]  /*eec0*/  LDL.LU R5, [R1+0x5b0] ;  /* 0x0005b00001057983 */ /* 0x002f680000300800 */
        /* <DEDUP_REMOVED lines=15> */
[----:B------:R0:W-:Y:S04]  /*efc0*/  STS.U8 [R94+UR10+0x3e00], R139 ;  /* 0x003e008b5e007988 */ /* 0x0001e8000800000a */
[----:B------:R-:W-:Y:S01]  /*efd0*/  IADD3 R102, P0, PT, R100, R97, RZ ;  /* 0x0000006164667210 */ /* 0x000fe20007f1e0ff */
[----:B------:R1:W2:Y:S01]  /*efe0*/  @P3 LDG.E.U8 R110, desc[UR22][R108.64] ;  /* 0x000000166c6e3981 */ /* 0x0002a2000c1e1100 */
[----:B0-----:R-:W-:-:S03]  /*eff0*/  LOP3.LUT R139, R0, 0x9e, RZ, 0xfc, !PT ;  /* 0x0000009e008b7812 */ /* 0x001fc600078efcff */
[----:B------:R-:W-:Y:S01]  /*f000*/  STL [R1+0x420], R141 ;  /* 0x0004208d01007387 */ /* 0x000fe20000100800 */
[----:B-1----:R-:W-:Y:S02]  /*f010*/  LEA.HI.X.SX32 R108, R100, R96, 0x1, P0 ;  /* 0x00000060646c7211 */ /* 0x002fe400000f0eff */
[----:B------:R-:W-:Y:S01]  /*f020*/  IABS R100, R139 ;  /* 0x0000008b00647213 */ /* 0x000fe20000000000 */
[----:B------:R-:W-:Y:S02]  /*f030*/  STL [R1+0x13c], R102 ;  /* 0x00013c6601007387 */ /* 0x000fe40000100800 */
[----:B------:R-:W-:Y:S02]  /*f040*/  @P3 IMAD.MOV.U32 R109, RZ, RZ, R108 ;  /* 0x000000ffff6d3224 */ /* 0x000fe400078e006c */
        /* <DEDUP_REMOVED lines=14> */
[----:B------:R-:W-:Y:S01]  /*f130*/  IADD3 R102, P0, PT, R100, R97, RZ ;  /* 0x0000006164667210 */ /* 0x000fe20007f1e0ff */
[----:B------:R1:W-:Y:S01]  /*f140*/  STS.U8 [R94+UR10+0x4200], R138 ;  /* 0x0042008a5e007988 */ /* 0x0003e2000800000a */
[----:B0-----:R-:W-:-:S03]  /*f150*/  LOP3.LUT R137, R0, 0xa6, RZ, 0xfc, !PT ;  /* 0x000000a600897812 */ /* 0x001fc600078efcff */
[----:B------:R-:W-:Y:S01]  /*f160*/  STL [R1+0x41c], R139 ;  /* 0x00041c8b01007387 */ /* 0x000fe20000100800 */
[----:B-1----:R-:W-:Y:S02]  /*f170*/  LEA.HI.X.SX32 R138, R100, R96, 0x1, P0 ;  /* 0x00000060648a7211 */ /* 0x002fe400000f0eff */
[----:B------:R-:W-:Y:S01]  /*f180*/  IABS R100, R137 ;  /* 0x0000008900647213 */ /* 0x000fe20000000000 */
[----:B------:R0:W-:Y:S04]  /*f190*/  STS.U8 [R94+UR10+0x4e00], R126 ;  /* 0x004e007e5e007988 */ /* 0x0001e8000800000a */
[----:B------:R1:W-:Y:S01]  /*f1a0*/  STL [R1+0x144], R102 ;  /* 0x0001446601007387 */ /* 0x0003e20000100800 */
[----:B0-----:R-:W-:Y:S02]  /*f1b0*/  @P3 IMAD.MOV.U32 R126, RZ, RZ, R102 ;  /* 0x000000ffff7e3224 */ /* 0x001fe400078e0066 */
[----:B-1----:R-:W-:-:S04]  /*f1c0*/  IMAD.HI.U32 R102, R98, R100, RZ ;  /* 0x0000006462667227 */ /* 0x002fc800078e00ff */
[----:B------:R-:W-:-:S04]  /*f1d0*/  IMAD.MOV R102, RZ, RZ, -R102 ;  /* 0x000000ffff667224 */ /* 0x000fc800078e0a66 */
[----:B------:R-:W-:-:S05]  /*f1e0*/  IMAD R100, R99, R102, R100 ;  /* 0x0000006663647224 */ /* 0x000fca00078e0264 */
[----:B------:R-:W-:Y:S02]  /*f1f0*/  ISETP.GT.U32.AND P0, PT, R99, R100, PT ;  /* 0x000000646300720c */ /* 0x000fe40003f04070 */
[----:B------:R-:W-:-:S11]  /*f200*/  ISETP.GE.AND P4, PT, R137, RZ, PT ;  /* 0x000000ff8900720c */ /* 0x000fd60003f86270 */
[----:B------:R-:W-:-:S05]  /*f210*/  @!P0 IMAD.IADD R100, R100, 0x1, -R99 ;  /* 0x0000000164648824 */ /* 0x000fca00078e0a63 */
[----:B------:R-:W-:Y:S02]  /*f220*/  ISETP.GT.U32.AND P0, PT, R99, R100, PT ;  /* 0x000000646300720c */ /* 0x000fe40003f04070 */
[----:B------:R-:W-:Y:S01]  /*f230*/  PRMT R104, RZ, 0x7610, R104 ;  /* 0x00007610ff687816 */ /* 0x000fe20000000068 */
[----:B------:R0:W-:Y:S05]  /*f240*/  STS.U8 [R94+UR10+0x4a00], R127 ;  /* 0x004a007f5e007988 */ /* 0x0001ea000800000a */
[----:B------:R1:W2:Y:S05]  /*f250*/  @P3 LDG.E.U8 R104, desc[UR22][R108.64] ;  /* 0x000000166c683981 */ /* 0x0002aa000c1e1100 */
[----:B------:R-:W-:-:S04]  /*f260*/  @!P0 IMAD.IADD R100, R100, 0x1, -R99 ;  /* 0x0000000164648824 */ /* 0x000fc800078e0a63 */
[----:B------:R-:W-:-:S05]  /*f270*/  @!P4 IMAD.MOV R100, RZ, RZ, -R100 ;  /* 0x000000ffff64c224 */ /* 0x000fca00078e0a64 */
[----:B------:R-:W-:Y:S01]  /*f280*/  SEL R100, R161, R100, !P1 ;  /* 0x00000064a1647207 */ /* 0x000fe20004800000 */
[----:B0-----:R-:W-:Y:S01]  /*f290*/  @P3 IMAD.MOV.U32 R127, RZ, RZ, R138 ;  /* 0x000000ffff7f3224 */ /* 0x001fe200078e008a */
[----:B-1----:R-:W-:-:S03]  /*f2a0*/  PRMT R109, RZ, 0x7610, R109 ;  /* 0x00007610ff6d7816 */ /* 0x002fc6000000006d */
[----:B------:R-:W-:Y:S01]  /*f2b0*/  IMAD R100, R100, UR6, RZ ;  /* 0x0000000664647c24 */ /* 0x000fe2000f8e02ff */
[----:B------:R0:W-:Y:S04]  /*f2c0*/  STS.U8 [R94+UR10+0x5e00], R133 ;  /* 0x005e00855e007988 */ /* 0x0001e8000800000a */
[----:B------:R-:W-:Y:S01]  /*f2d0*/  IADD3 R102, P0, PT, R100, R97, RZ ;  /* 0x0000006164667210 */ /* 0x000fe20007f1e0ff */
[----:B------:R1:W2:Y:S01]  /*f2e0*/  @P3 LDG.E.U8 R109, desc[UR22][R126.64] ;  /* 0x000000167e6d3981 */ /* 0x0002a2000c1e1100 */
[----:B0-----:R-:W-:-:S03]  /*f2f0*/  LOP3.LUT R133, R0, 0xae, RZ, 0xfc, !PT ;  /* 0x000000ae00857812 */ /* 0x001fc600078efcff */
[----:B------:R-:W-:Y:S01]  /*f300*/  STL [R1+0x140], R138 ;  /* 0x0001408a01007387 */ /* 0x000fe20000100800 */
[----:B-1----:R-:W-:-:S03]  /*f310*/  LEA.HI.X.SX32 R126, R100, R96, 0x1, P0 ;  /* 0x00000060647e7211 */ /* 0x002fc600000f0eff */
[----:B------:R-:W-:Y:S01]  /*f320*/  STL [R1+0x418], R137 ;  /* 0x0004188901007387 */ /* 0x000fe20000100800 */
[----:B------:R-:W-:-:S03]  /*f330*/  IABS R100, R133 ;  /* 0x0000008500647213 */ /* 0x000fc60000000000 */
[----:B------:R-:W-:Y:S01]  /*f340*/  STL [R1+0x14c], R102 ;  /* 0x00014c6601007387 */ /* 0x000fe20000100800 */
[----:B------:R-:W-:-:S03]  /*f350*/  @P3 IMAD.MOV.U32 R127, RZ, RZ, R126 ;  /* 0x000000ffff7f3224 */ /* 0x000fc600078e007e */
[----:B------:R0:W-:Y:S02]  /*f360*/  STL [R1+0x148], R126 ;  /* 0x0001487e01007387 */ /* 0x0001e40000100800 */
[----:B0-----:R-:W-:Y:S02]  /*f370*/  @P3 IMAD.MOV.U32 R126, RZ, RZ, R102 ;  /* 0x000000ffff7e3224 */ /* 0x001fe400078e0066 */
        /* <DEDUP_REMOVED lines=32> */
[----:B------:R-:W-:Y:S01]  /*f580*/  @!P4 IMAD.MOV R100, RZ, RZ, -R100 ;  /* 0x000000ffff64c224 */ /* 0x000fe200078e0a64 */
[----:B0-----:R-:W-:-:S04]  /*f590*/  PRMT R107, RZ, 0x7610, R107 ;  /* 0x00007610ff6b7816 */ /* 0x001fc8000000006b */
[----:B------:R-:W-:Y:S01]  /*f5a0*/  SEL R100, R161, R100, !P1 ;  /* 0x00000064a1647207 */ /* 0x000fe20004800000 */
[----:B------:R0:W-:Y:S04]  /*f5b0*/  STS.U8 [R94+UR10+0x7a00], R125 ;  /* 0x007a007d5e007988 */ /* 0x0001e8000800000a */
[----:B------:R-:W-:Y:S01]  /*f5c0*/  IMAD R100, R100, UR6, RZ ;  /* 0x0000000664647c24 */ /* 0x000fe2000f8e02ff */
[----:B------:R1:W2:Y:S01]  /*f5d0*/  @P3 LDG.E.U8 R107, desc[UR22][R126.64] ;  /* 0x000000167e6b3981 */ /* 0x0002a2000c1e1100 */
[----:B0-----:R-:W-:-:S03]  /*f5e0*/  LOP3.LUT R125, R0, 0xbe, RZ, 0xfc, !PT ;  /* 0x000000be007d7812 */ /* 0x001fc600078efcff */
[----:B-1----:R-:W-:-:S04]  /*f5f0*/  IADD3 R126, P0, PT, R100, R97, RZ ;  /* 0x00000061647e7210 */ /* 0x002fc80007f1e0ff */
[----:B------:R-:W-:Y:S02]  /*f600*/  LEA.HI.X.SX32 R127, R100, R96, 0x1, P0 ;  /* 0x00000060647f7211 */ /* 0x000fe400000f0eff */
[----:B------:R-:W-:Y:S01]  /*f610*/  IABS R100, R125 ;  /* 0x0000007d00647213 */ /* 0x000fe20000000000 */
[----:B------:R0:W-:Y:S04]  /*f620*/  STS.U8 [R94+UR10+0x7e00], R122 ;  /* 0x007e007a5e007988 */ /* 0x0001e8000800000a */
        /* <DEDUP_REMOVED lines=11> */
[----:B------:R-:W-:Y:S01]  /*f6e0*/  IMAD R100, R100, UR6, RZ ;  /* 0x0000000664647c24 */ /* 0x000fe2000f8e02ff */
[----:B------:R-:W-:Y:S04]  /*f6f0*/  STS.U8 [R94+UR10+0x1a00], R169 ;  /* 0x001a00a95e007988 */ /* 0x000fe8000800000a */
[----:B------:R-:W-:Y:S01]  /*f700*/  STS.U8 [R94+UR10+0x1e00], R168 ;  /* 0x001e00a85e007988 */ /* 0x000fe2000800000a */
[----:B------:R-:W-:-:S03]  /*f710*/  IADD3 R122, P0, PT, R100, R97, RZ ;  /* 0x00000061647a7210 */ /* 0x000fc60007f1e0ff */
        /* <DEDUP_REMOVED lines=12> */
[----:B------:R-:W-:Y:S04]  /*f7e0*/  STL [R1+0x410], R130 ;  /* 0x0004108201007387 */ /* 0x000fe80000100800 */
[----:B------:R0:W-:Y:S04]  /*f7f0*/  STS.U8 [R95+UR10+0x300], R124 ;  /* 0x0003007c5f007988 */ /* 0x0001e8000800000a */
[----:B------:R-:W-:Y:S04]  /*f800*/  STL [R1+0x15c], R126 ;  /* 0x00015c7e01007387 */ /* 0x000fe80000100800 */
[----:B------:R-:W-:Y:S01]  /*f810*/  STL [R1+0x158], R127 ;  /* 0x0001587f01007387 */ /* 0x000fe20000100800 */
[----:B0-----:R-:W-:-:S03]  /*f820*/  LOP3.LUT R124, R0, 0xc6, RZ, 0xfc, !PT ;  /* 0x000000c6007c7812 */ /* 0x001fc600078efcff */
[----:B------:R0:W-:Y:S04]  /*f830*/  STL [R1+0x40c], R125 ;  /* 0x00040c7d01007387 */ /* 0x0001e80000100800 */
[----:B------:R1:W-:Y:S01]  /*f840*/  STS.U8 [R95+UR10+0xf00], R121 ;  /* 0x000f00795f007988 */ /* 0x0003e2000800000a */
[----:B0-----:R-:W-:Y:S02]  /*f850*/  LEA.HI.X.SX32 R125, R100, R96, 0x1, P0 ;  /* 0x00000060647d7211 */ /* 0x001fe400000f0eff */
[----:B------:R-:W-:-:S05]  /*f860*/  IABS R100, R124 ;  /* 0x0000007c00647213 */ /* 0x000fca0000000000 */
        /* <DEDUP_REMOVED lines=12> */
[----:B------:R1:W-:Y:S01]  /*f930*/  STS.U8 [R95+UR10+0x700], R123 ;  /* 0x0007007b5f007988 */ /* 0x0003e2000800000a */
[----:B0-----:R-:W-:-:S03]  /*f940*/  PRMT R106, RZ, 0x7610, R106 ;  /* 0x00007610ff6a7816 */ /* 0x001fc6000000006a */
[----:B------:R0:W-:Y:S01]  /*f950*/  STS.U8 [R95+UR10+0x1700], R119 ;  /* 0x001700775f007988 */ /* 0x0001e2000800000a */
[----:B------:R-:W-:Y:S01]  /*f960*/  IADD3 R121, P0, PT, R100, R97, RZ ;  /* 0x0000006164797210 */ /* 0x000fe20007f1e0ff */
[----:B-1----:R-:W-:Y:S02]  /*f970*/  @P3 IMAD.MOV.U32 R123, RZ, RZ, R125 ;  /* 0x000000ffff7b3224 */ /* 0x002fe400078e007d */
[----:B------:R1:W-:Y:S04]  /*f980*/  STL [R1+0x164], R122 ;  /* 0x0001647a01007387 */ /* 0x0003e80000100800 */
[----:B------:R1:W4:Y:S01]  /*f990*/  @P3 LDG.E.U8 R106, desc[UR22][R122.64] ;  /* 0x000000167a6a3981 */ /* 0x000322000c1e1100 */
[----:B0-----:R-:W-:-:S03]  /*f9a0*/  LOP3.LUT R119, R0, 0xce, RZ, 0xfc, !PT ;  /* 0x000000ce00777812 */ /* 0x001fc600078efcff */
[----:B------:R0:W-:Y:S01]  /*f9b0*/  STS.U8 [R95+UR10+0x1f00], R118 ;  /* 0x001f00765f007988 */ /* 0x0001e2000800000a */
[----:B-1----:R-:W-:Y:S02]  /*f9c0*/  LEA.HI.X.SX32 R122, R100, R96, 0x1, P0 ;  /* 0x00000060647a7211 */ /* 0x002fe400000f0eff */
[----:B------:R-:W-:-:S05]  /*f9d0*/  IABS R100, R119 ;  /* 0x0000007700647213 */ /* 0x000fca0000000000 */
        /* <DEDUP_REMOVED lines=12> */
[----:B------:R-:W-:Y:S04]  /*faa0*/  STL [R1+0x408], R124 ;  /* 0x0004087c01007387 */ /* 0x000fe80000100800 */
[C---:B------:R-:W-:Y:S01]  /*fab0*/  IADD3 R118, P0, PT, R100.reuse, R97, RZ ;  /* 0x0000006164767210 */ /* 0x040fe20007f1e0ff */
[----:B------:R-:W-:Y:S04]  /*fac0*/  STL [R1+0x16c], R121 ;  /* 0x00016c7901007387 */ /* 0x000fe80000100800 */
[----:B------:R-:W-:Y:S04]  /*fad0*/  STL [R1+0x168], R122 ;  /* 0x0001687a01007387 */ /* 0x000fe80000100800 */
[----:B------:R0:W-:Y:S04]  /*fae0*/  STL [R1+0x404], R119 ;  /* 0x0004047701007387 */ /* 0x0001e80000100800 */
[----:B------:R1:W-:Y:S01]  /*faf0*/  STS.U8 [R95+UR10+0x2700], R116 ;  /* 0x002700745f007988 */ /* 0x0003e2000800000a */
[----:B0-----:R-:W-:-:S03]  /*fb00*/  LEA.HI.X.SX32 R119, R100, R96, 0x1, P0 ;  /* 0x0000006064777211 */ /* 0x001fc600000f0eff */
[----:B------:R0:W-:Y:S01]  /*fb10*/  STS.U8 [R95+UR10+0x2b00], R103 ;  /* 0x002b00675f007988 */ /* 0x0001e2000800000a */
[----:B-1----:R-:W-:-:S03]  /*fb20*/  @P3 IMAD.MOV.U32 R116, RZ, RZ, R118 ;  /* 0x000000ffff743224 */ /* 0x002fc600078e0076 */
[----:B------:R1:W-:Y:S04]  /*fb30*/  STL [R1+0x174], R118 ;  /* 0x0001747601007387 */ /* 0x0003e80000100800 */
[----:B------:R2:W-:Y:S01]  /*fb40*/  STS.U8 [R95+UR10+0x2300], R117 ;  /* 0x002300755f007988 */ /* 0x0005e2000800000a */
[----:B0-----:R-:W-:Y:S02]  /*fb50*/  PRMT R103, RZ, 0x7610, R103 ;  /* 0x00007610ff677816 */ /* 0x001fe40000000067 */
[----:B-1----:R-:W-:Y:S01]  /*fb60*/  LOP3.LUT R118, R0, 0xd6, RZ, 0xfc, !PT ;  /* 0x000000d600767812 */ /* 0x002fe200078efcff */
[----:B--2---:R-:W-:-:S03]  /*fb70*/  @P3 IMAD.MOV.U32 R117, RZ, RZ, R119 ;  /* 0x000000ffff753224 */ /* 0x004fc600078e0077 */
[----:B------:R-:W-:Y:S01]  /*fb80*/  IABS R100, R118 ;  /* 0x0000007600647213 */ /* 0x000fe20000000000 */
[----:B------:R0:W-:Y:S04]  /*fb90*/  STS.U8 [R95+UR10+0x2f00], R115 ;  /* 0x002f00735f007988 */ /* 0x0001e8000800000a */
[----:B------:R1:W2:Y:S01]  /*fba0*/  @P3 LDG.E.U8 R103, desc[UR22][R116.64] ;  /* 0x0000001674673981 */ /* 0x0002a2000c1e1100 */
        /* <DEDUP_REMOVED lines=12> */
[----:B------:R-:W-:Y:S03]  /*fc70*/  STL [R1+0x170], R119 ;  /* 0x0001707701007387 */ /* 0x000fe60000100800 */
[----:B-1----:R-:W-:Y:S01]  /*fc80*/  LEA.HI.X.SX32 R116, R100, R96, 0x1, P0 ;  /* 0x0000006064747211 */ /* 0x002fe200000f0eff */
[----:B------:R-:W-:Y:S01]  /*fc90*/  STL [R1+0x400], R118 ;  /* 0x0004007601007387 */ /* 0x000fe20000100800 */
[----:B------:R-:W-:-:S03]  /*fca0*/  PRMT R102, RZ, 0x7610, R102 ;  /* 0x00007610ff667816 */ /* 0x000fc60000000066 */
[----:B------:R0:W-:Y:S04]  /*fcb0*/  STS.U8 [R95+UR10+0x3300], R114 ;  /* 0x003300725f007988 */ /* 0x0001e8000800000a */
[----:B------:R1:W-:Y:S04]  /*fcc0*/  STS.U8 [R95+UR10+0x3b00], R101 ;  /* 0x003b00655f007988 */ /* 0x0003e8000800000a */
[----:B------:R1:W-:Y:S01]  /*fcd0*/  STL [R1+0x17c], R115 ;  /* 0x00017c7301007387 */ /* 0x0003e20000100800 */
[----:B0-----:R-:W-:-:S03]  /*fce0*/  @P3 IMAD.MOV.U32 R114, RZ, RZ, R115 ;  /* 0x000000ffff723224 */ /* 0x001fc600078e0073 */
[----:B---3--:R0:W-:Y:S01]  /*fcf0*/  STS.U8 [R95+UR10+0x3700], R113 ;  /* 0x003700715f007988 */ /* 0x0081e2000800000a */
[----:B-1----:R-:W-:-:S03]  /*fd00*/  PRMT R101, RZ, 0x7610, R101 ;  /* 0x00007610ff657816 */ /* 0x002fc60000000065 */
[----:B------:R-:W3:Y:S01]  /*fd10*/  @P3 LDG.E.U8 R102, desc[UR22][R126.64] ;  /* 0x000000167e663981 */ /* 0x000ee2000c1e1100 */
[----:B------:R-:W-:Y:S01]  /*fd20*/  @P3 IMAD.MOV.U32 R115, RZ, RZ, R116 ;  /* 0x000000ffff733224 */ /* 0x000fe200078e0074 */
[----:B0-----:R-:W-:-:S04]  /*fd30*/  LOP3.LUT R113, R0, 0xde, RZ, 0xfc, !PT ;  /* 0x000000de00717812 */ /* 0x001fc800078efcff */
[----:B------:R-:W3:Y:S01]  /*fd40*/  @P3 LDG.E.U8 R101, desc[UR22][R114.64] ;  /* 0x0000001672653981 */ /* 0x000ee2000c1e1100 */
[----:B------:R-:W-:-:S03]  /*fd50*/  IABS R100, R113 ;  /* 0x0000007100647213 */ /* 0x000fc60000000000 */
[----:B----4-:R0:W-:Y:S02]  /*fd60*/  STS.U8 [R95+UR10+0x3f00], R112 ;  /* 0x003f00705f007988 */ /* 0x0101e4000800000a */
        /* <DEDUP_REMOVED lines=11> */
[----:B------:R-:W-:Y:S04]  /*fe20*/  STL [R1+0x178], R116 ;  /* 0x0001787401007387 */ /* 0x000fe80000100800 */
[C---:B------:R-:W-:Y:S01]  /*fe30*/  IADD3 R112, P0, PT, R100.reuse, R97, RZ ;  /* 0x0000006164707210 */ /* 0x040fe20007f1e0ff */
[----:B------:R0:W-:Y:S04]  /*fe40*/  STL [R1+0x3f8], R113 ;  /* 0x0003f87101007387 */ /* 0x0001e80000100800 */
[----:B------:R1:W-:Y:S04]  /*fe50*/  STS.U8 [R95+UR10+0x4700], R110 ;  /* 0x0047006e5f007988 */ /* 0x0003e8000800000a */
[----:B------:R4:W-:Y:S01]  /*fe60*/  STL [R1+0x184], R112 ;  /* 0x0001847001007387 */ /* 0x0009e20000100800 */
[----:B0-----:R-:W-:Y:S01]  /*fe70*/  LEA.HI.X.SX32 R113, R100, R96, 0x1, P0 ;  /* 0x0000006064717211 */ /* 0x001fe200000f0eff */
[----:B-1----:R-:W-:Y:S01]  /*fe80*/  @P3 IMAD.MOV.U32 R110, RZ, RZ, R112 ;  /* 0x000000ffff6e3224 */ /* 0x002fe200078e0070 */
[----:B----4-:R-:W-:-:S04]  /*fe90*/  LOP3.LUT R112, R0, 0xe6, RZ, 0xfc, !PT ;  /* 0x000000e600707812 */ /* 0x010fc800078efcff */
        /* <DEDUP_REMOVED lines=18> */
[----:B-1----:R-:W-:-:S05]  /*ffc0*/  @P3 IMAD.MOV.U32 R111, RZ, RZ, R113 ;  /* 0x000000ffff6f3224 */ /* 0x002fca00078e0071 */
        /* <DEDUP_REMOVED lines=18> */
[----:B--2---:R0:W-:Y:S01]  /*100f0*/  STS.U8 [R95+UR10+0x6700], R103 ;  /* 0x006700675f007988 */ /* 0x0041e2000800000a */
[----:B------:R-:W-:-:S03]  /*10100*/  IADD3 R106, P0, PT, R100, R97, RZ ;  /* 0x00000061646a7210 */ /* 0x000fc60007f1e0ff */
[----:B------:R-:W-:Y:S04]  /*10110*/  STL [R1+0x18c], R109 ;  /* 0x00018c6d01007387 */ /* 0x000fe80000100800 */
[----:B------:R-:W-:Y:S01]  /*10120*/  STL [R1+0x188], R110 ;  /* 0x0001886e01007387 */ /* 0x000fe20000100800 */
[----:B0-----:R-:W-:-:S03]  /*10130*/  LOP3.LUT R103, R0, 0xf6, RZ, 0xfc, !PT ;  /* 0x000000f600677812 */ /* 0x001fc600078efcff */
[----:B------:R0:W-:Y:S02]  /*10140*/  STL [R1+0x3e4], R107 ;  /* 0x0003e46b01007387 */ /* 0x0001e40000100800 */
[----:B0-----:R-:W-:Y:S02]  /*10150*/  LEA.HI.X.SX32 R107, R100, R96, 0x1, P0 ;  /* 0x00000060646b7211 */ /* 0x001fe400000f0eff */
[----:B------:R-:W-:-:S05]  /*10160*/  IABS R100, R103 ;  /* 0x0000006700647213 */ /* 0x000fca0000000000 */
        /* <DEDUP_REMOVED lines=13> */
[----:B------:R-:W-:Y:S01]  /*10240*/  LEA.HI.X.SX32 R100, R98, R96, 0x1, P0 ;  /* 0x0000006062647211 */ /* 0x000fe200000f0eff */
[----:B------:R1:W-:Y:S01]  /*10250*/  STS.U8 [R95+UR10+0x1b00], R105 ;  /* 0x001b00695f007988 */ /* 0x0003e2000800000a */
[----:B------:R-:W-:Y:S01]  /*10260*/  PRMT R96, RZ, 0x7610, R96 ;  /* 0x00007610ff607816 */ /* 0x000fe20000000060 */
[----:B------:R-:W-:Y:S02]  /*10270*/  @P3 IMAD.MOV.U32 R98, RZ, RZ, R97 ;  /* 0x000000ffff623224 */ /* 0x000fe400078e0061 */
[----:B------:R2:W-:Y:S01]  /*10280*/  STS.U8 [R95+UR10+0x5300], R108 ;  /* 0x0053006c5f007988 */ /* 0x0005e2000800000a */
[----:B------:R-:W-:-:S02]  /*10290*/  @P3 IMAD.MOV.U32 R99, RZ, RZ, R100 ;  /* 0x000000ffff633224 */ /* 0x000fc400078e0064 */
[----:B0-----:R-:W-:Y:S01]  /*102a0*/  @P3 IMAD.MOV.U32 R120, RZ, RZ, R121 ;  /* 0x000000ffff783224 */ /* 0x001fe200078e0079 */
[----:B---3--:R0:W-:Y:S01]  /*102b0*/  STS.U8 [R95+UR10+0x5b00], R102 ;  /* 0x005b00665f007988 */ /* 0x0081e2000800000a */
[----:B------:R-:W-:Y:S01]  /*102c0*/  @P3 IMAD.MOV.U32 R121, RZ, RZ, R122 ;  /* 0x000000ffff793224 */ /* 0x000fe200078e007a */
[----:B-1----:R-:W-:Y:S02]  /*102d0*/  PRMT R105, RZ, 0x7610, R105 ;  /* 0x00007610ff697816 */ /* 0x002fe40000000069 */
[----:B------:R1:W-:Y:S01]  /*102e0*/  STS.U8 [R95+UR10+0x6b00], R101 ;  /* 0x006b00655f007988 */ /* 0x0003e2000800000a */
[----:B--2---:R-:W-:Y:S02]  /*102f0*/  @P3 IMAD.MOV.U32 R108, RZ, RZ, R109 ;  /* 0x000000ffff6c3224 */ /* 0x004fe400078e006d */
[----:B------:R-:W-:Y:S01]  /*10300*/  @P3 IMAD.MOV.U32 R109, RZ, RZ, R110 ;  /* 0x000000ffff6d3224 */ /* 0x000fe200078e006e */
[----:B------:R-:W2:Y:S01]  /*10310*/  @P3 LDG.E.U8 R105, desc[UR22][R120.64] ;  /* 0x0000001678693981 */ /* 0x000ea2000c1e1100 */
[----:B0-----:R-:W-:-:S03]  /*10320*/  PRMT R102, RZ, 0x7610, R102 ;  /* 0x00007610ff667816 */ /* 0x001fc60000000066 */
[----:B------:R-:W3:Y:S01]  /*10330*/  @P3 LDG.E.U8 R96, desc[UR22][R98.64] ;  /* 0x0000001662603981 */ /* 0x000ee2000c1e1100 */
[----:B-1----:R-:W-:-:S03]  /*10340*/  PRMT R101, RZ, 0x7610, R101 ;  /* 0x00007610ff657816 */ /* 0x002fc60000000065 */
[----:B------:R-:W3:Y:S04]  /*10350*/  @P3 LDG.E.U8 R102, desc[UR22][R108.64] ;  /* 0x000000166c663981 */ /* 0x000ee8000c1e1100 */
[----:B------:R-:W3:Y:S04]  /*10360*/  @P3 LDG.E.U8 R101, desc[UR22][R106.64] ;  /* 0x000000166a653981 */ /* 0x000ee8000c1e1100 */
[----:B------:R0:W-:Y:S02]  /*10370*/  STS.U8 [R95+UR10+0x7f00], R2 ;  /* 0x007f00025f007988 */ /* 0x0001e4000800000a */
[----:B0-----:R-:W0:Y:S02]  /*10380*/  S2R R2, SR_TID.X ;  /* 0x0000000000027919 */ /* 0x001e240000002100 */
[----:B------:R1:W-:Y:S01]  /*10390*/  STL [R1+0x194], R106 ;  /* 0x0001946a01007387 */ /* 0x0003e20000100800 */
[----:B------:R-:W-:-:S03]  /*103a0*/  VIADD R144, R144, 0x7f ;  /* 0x0000007f90907836 */ /* 0x000fc60000000000 */
[----:B------:R1:W-:Y:S01]  /*103b0*/  STL [R1+0x190], R107 ;  /* 0x0001906b01007387 */ /* 0x0003e20000100800 */
[----:B------:R-:W-:-:S03]  /*103c0*/  ISETP.NE.U32.AND P0, PT, RZ, UR14, PT ;  /* 0x0000000eff007c0c */ /* 0x000fc6000bf05070 */
[----:B------:R1:W-:Y:S04]  /*103d0*/  STL [R1+0x3d8], R103 ;  /* 0x0003d86701007387 */ /* 0x0003e80000100800 */
[----:B------:R1:W-:Y:S04]  /*103e0*/  STL [R1+0x11c], R97 ;  /* 0x00011c6101007387 */ /* 0x0003e80000100800 */
[----:B------:R1:W-:Y:S01]  /*103f0*/  STL [R1+0x118], R100 ;  /* 0x0001186401007387 */ /* 0x0003e20000100800 */
[C---:B------:R-:W-:Y:S02]  /*10400*/  ISETP.LT.OR P1, PT, R144.reuse, 0x80, P0 ;  /* 0x000000809000780c */ /* 0x040fe40000721670 */
[----:B------:R-:W-:-:S02]  /*10410*/  ISETP.GE.AND P3, PT, R144, 0x100, PT ;  /* 0x000001009000780c */ /* 0x000fc40003f66270 */
[----:B0-----:R-:W-:Y:S01]  /*10420*/  LOP3.LUT R2, R2, 0x7f, RZ, 0xc0, !PT ;  /* 0x0000007f02027812 */ /* 0x001fe200078ec0ff */
[----:B----4-:R1:W-:Y:S04]  /*10430*/  STS.U8 [R95+UR10+0x6f00], R104 ;  /* 0x006f00685f007988 */ /* 0x0103e8000800000a */
[----:B--2---:R1:W-:Y:S04]  /*10440*/  STS.U8 [R95+UR10+0x6300], R105 ;  /* 0x006300695f007988 */ /* 0x0043e8000800000a */
[----:B---3--:R1:W-:Y:S04]  /*10450*/  STS.U8 [R95+UR10+0x7b00], R96 ;  /* 0x007b00605f007988 */ /* 0x0083e8000800000a */
[----:B------:R1:W-:Y:S04]  /*10460*/  STS.U8 [R95+UR10+0x7300], R102 ;  /* 0x007300665f007988 */ /* 0x0003e8000800000a */
[----:B------:R1:W-:Y:S01]  /*10470*/  STS.U8 [R95+UR10+0x7700], R101 ;  /* 0x007700655f007988 */ /* 0x0003e2000800000a */
[----:B------:R0:W-:Y:S06]  /*10480*/  MEMBAR.ALL.CTA ;  /* 0x0000000000007992 */ /* 0x0001ec0000008000 */
[----:B0-----:R-:W0:Y:S02]  /*10490*/  FENCE.VIEW.ASYNC.S ;  /* 0x00000000000073c6 */ /* 0x001e240000000000 */
[----:B0-----:R-:W-:Y:S06]  /*104a0*/  BAR.SYNC.DEFER_BLOCKING 0x0 ;  /* 0x0000000000007b1d */ /* 0x001fec0000010000 */
[----:B------:R-:W-:Y:S05]  /*104b0*/  @P1 BRA `(.L_x_6) ;  /* 0x0000000000841947 */ /* 0x000fea0003800000 */
[----:B------:R-:W-:Y:S02]  /*104c0*/  UIADD3 UR4, UPT, UPT, UR10, 0x10000, URZ ;  /* 0x000100000a047890 */ /* 0x000fe4000fffe0ff */
[----:B------:R-:W-:Y:S02]  /*104d0*/  USHF.R.U32.HI UR16, URZ, 0x4, UR10 ;  /* 0x00000004ff107899 */ /* 0x000fe4000801160a */
[----:B------:R-:W-:Y:S02]  /*104e0*/  USHF.R.U32.HI UR4, URZ, 0x4, UR4 ;  /* 0x00000004ff047899 */ /* 0x000fe40008011604 */
[----:B------:R-:W-:Y:S02]  /*104f0*/  USGXT.U32 UR16, UR16, 0xe ;  /* 0x0000000e1010789a */ /* 0x000fe40008000000 */
[----:B------:R-:W-:Y:S02]  /*10500*/  USGXT.U32 UR14, UR4, 0xe ;  /* 0x0000000e040e789a */ /* 0x000fe40008000000 */
[----:B------:R-:W-:-:S02]  /*10510*/  UIADD3 UR30, UP2, UPT, UR16, 0x2, URZ ;  /* 0x00000002101e7890 */ /* 0x000fc4000ff5e0ff */
[----:B------:R-:W-:Y:S01]  /*10520*/  UIADD3 UR28, UP1, UPT, UR14, 0x100, URZ ;  /* 0x000001000e1c7890 */ /* 0x000fe2000ff3e0ff */
[----:B------:R-:W-:Y:S01]  /*10530*/  UMOV UR4, URZ ;  /* 0x000000ff00047c82 */ /* 0x000fe20008000000 */
[----:B------:R-:W-:Y:S01]  /*10540*/  UMOV UR32, 0x0 ;  /* 0x0000000000207882 */ /* 0x000fe20000000000 */
[----:B------:R-:W-:Y:S02]  /*10550*/  UIADD3.X UR31, UPT, UPT, UR4, 0x40004040, URZ, UP2, !UPT ;  /* 0x40004040041f7890 */ /* 0x000fe400097fe4ff */
[----:B------:R-:W-:Y:S02]  /*10560*/  UIADD3.X UR29, UPT, UPT, UR4, 0x40004040, URZ, UP1, !UPT ;  /* 0x40004040041d7890 */ /* 0x000fe40008ffe4ff */
[----:B------:R-:W-:Y:S02]  /*10570*/  UIADD3.64 UR20, UPT, UPT, UR30, 0x2, URZ ;  /* 0x000000021e147897 */ /* 0x000fe4000fffe0ff */
[----:B------:R-:W-:Y:S02]  /*10580*/  UIADD3.64 UR18, UPT, UPT, UR28, 0x100, URZ ;  /* 0x000001001c127897 */ /* 0x000fe4000fffe0ff */
[----:B------:R-:W-:-:S02]  /*10590*/  UIADD3.64 UR26, UPT, UPT, UR30, 0x4, URZ ;  /* 0x000000041e1a7897 */ /* 0x000fc4000fffe0ff */
[----:B------:R-:W-:Y:S01]  /*105a0*/  UIADD3.64 UR24, UPT, UPT, UR28, 0x200, URZ ;  /* 0x000002001c187897 */ /* 0x000fe2000fffe0ff */
[----:B------:R-:W-:Y:S01]  /*105b0*/  UMOV UR33, 0x8408490 ;  /* 0x0840849000217882 */ /* 0x000fe20000000000 */
[----:B------:R-:W-:Y:S01]  /*105c0*/  UMOV UR17, 0x40004040 ;  /* 0x4000404000117882 */ /* 0x000fe20000000000 */
[----:B------:R-:W-:Y:S01]  /*105d0*/  UMOV UR15, 0x40004040 ;  /* 0x40004040000f7882 */ /* 0x000fe20000000000 */
[----:B------:R-:W-:Y:S01]  /*105e0*/  UMOV UR34, 0x0 ;  /* 0x0000000000227882 */ /* 0x000fe20000000000 */
[----:B------:R-:W-:Y:S01]  /*105f0*/  UMOV UR35, 0x8408490 ;  /* 0x0840849000237882 */ /* 0x000fe20000000000 */
[----:B------:R-:W-:Y:S01]  /*10600*/  UMOV UR36, 0x0 ;  /* 0x0000000000247882 */ /* 0x000fe20000000000 */
[----:B------:R-:W-:Y:S01]  /*10610*/  UMOV UR37, 0x8408490 ;  /* 0x0840849000257882 */ /* 0x000fe20000000000 */
[----:B------:R-:W-:Y:S01]  /*10620*/  UMOV UR4, UR12 ;  /* 0x0000000c00047c82 */ /* 0x000fe20008000000 */
[----:B------:R-:W-:Y:S01]  /*10630*/  UMOV UR5, URZ ;  /* 0x000000ff00057c82 */ /* 0x000fe20008000000 */
[----:B------:R0:W-:Y:S01]  /*10640*/  UTCQMMA gdesc[UR14], gdesc[UR16], tmem[UR7], tmem[UR32], idesc[UR33], !UPT ;  /* 0x00ff20100e0075ea */ /* 0x0001e2000f800307 */
[----:B------:R-:W-:Y:S01]  /*10650*/  UMOV UR38, 0x0 ;  /* 0x0000000000267882 */ /* 0x000fe20000000000 */
[----:B------:R-:W-:Y:S01]  /*10660*/  UMOV UR39, 0x8408490 ;  /* 0x0840849000277882 */ /* 0x000fe20000000000 */
[----:B------:R0:W-:Y:S01]  /*10670*/  UTCQMMA gdesc[UR28], gdesc[UR30], tmem[UR7], tmem[UR34], idesc[UR35], UPT ;  /* 0x00ff221e1c0075ea */ /* 0x0001e2000b800307 */
[----:B------:R-:W-:Y:S01]  /*10680*/  UMOV UR4, UR4 ;  /* 0x0000000400047c82 */ /* 0x000fe20008000000 */
[----:B------:R0:W-:Y:S01]  /*10690*/  UTCQMMA gdesc[UR18], gdesc[UR20], tmem[UR7], tmem[UR36], idesc[UR37], UPT ;  /* 0x00ff2414120075ea */ /* 0x0001e2000b800307 */
[----:B------:R0:W-:Y:S01]  /*106a0*/  UTCQMMA gdesc[UR24], gdesc[UR26], tmem[UR7], tmem[UR38], idesc[UR39], UPT ;  /* 0x00ff261a180075ea */ /* 0x0001e2000b800307 */
[----:B------:R0:W-:Y:S01]  /*106b0*/  UTCBAR [UR4], URZ ;  /* 0x000000ff040073e9 */ /* 0x0001e200080000ff */
[----:B------:R-:W-:Y:S01]  /*106c0*/  NOP ;  /* 0x0000000000007918 */ /* 0x000fe20000000000 */
.L_x_6:
[----:B0-----:R-:W-:Y:S01]  /*106d0*/  UMOV UR4, URZ ;  /* 0x000000ff00047c82 */ /* 0x001fe20008000000 */
[----:B------:R-:W-:Y:S05]  /*106e0*/  @!P3 BRA `(.L_x_7) ;  /* 0x000000940094b947 */ /* 0x000fea0003800000 */
[----:B-1----:R-:W-:Y:S01]  /*106f0*/  SHF.R.S32.HI R96, RZ, 0x1f, R144 ;  /* 0x0000001fff607819 */ /* 0x002fe20000011490 */
[----:B------:R-:W-:Y:S02]  /*10700*/  USHF.L.U32 UR13, UR8, 0x7, URZ ;  /* 0x00000007080d7899 */ /* 0x000fe400080006ff */
[----:B------:R-:W-:Y:S01]  /*10710*/  UIADD3 UR6, UPT, UPT, UR10, 0x14000, URZ ;  /* 0x000140000a067890 */ /* 0x000fe2000fffe0ff */
[----:B------:R-:W-:Y:S01]  /*10720*/  LEA.HI R96, R96, R144, RZ, 0x7 ;  /* 0x0000009060607211 */ /* 0x000fe200078f38ff */
[----:B------:R-:W-:Y:S02]  /*10730*/  UIADD3 UR8, UPT, UPT, UR10, 0x8000, URZ ;  /* 0x000080000a087890 */ /* 0x000fe4000fffe0ff */
[----:B------:R-:W-:Y:S01]  /*10740*/  USHF.R.U32.HI UR6, URZ, 0x4, UR6 ;  /* 0x00000004ff067899 */ /* 0x000fe20008011606 */
[----:B------:R-:W-:Y:S01]  /*10750*/  SHF.R.S32.HI R96, RZ, 0x7, R96 ;  /* 0x00000007ff607819 */ /* 0x000fe20000011460 */
[----:B------:R-:W-:Y:S02]  /*10760*/  USHF.R.U32.HI UR8, URZ, 0x4, UR8 ;  /* 0x00000004ff087899 */ /* 0x000fe40008011608 */
[----:B------:R-:W-:Y:S01]  /*10770*/  USGXT.U32 UR14, UR6, 0xe ;  /* 0x0000000e060e789a */ /* 0x000fe20008000000 */
[----:B------:R-:W-:Y:S01]  /*10780*/  VIMNMX R96, PT, PT, R96, 0x2, !PT ;  /* 0x0000000260607848 */ /* 0x000fe20007fe0100 */
[----:B------:R-:W-:-:S02]  /*10790*/  USGXT.U32 UR16, UR8, 0xe ;  /* 0x0000000e0810789a */ /* 0x000fc40008000000 */
[----:B------:R-:W-:Y:S02]  /*107a0*/  UIADD3 UR26, UP1, UPT, UR14, 0x100, URZ ;  /* 0x000001000e1a7890 */ /* 0x000fe4000ff3e0ff */
[----:B------:R-:W-:Y:S01]  /*107b0*/  VIADD R97, R96, 0xfffffffe ;  /* 0xfffffffe60617836 */ /* 0x000fe20000000000 */
[----:B------:R-:W-:Y:S01]  /*107c0*/  UIADD3 UR28, UP2, UPT, UR16, 0x2, URZ ;  /* 0x00000002101c7890 */ /* 0x000fe2000ff5e0ff */
[----:B------:R-:W-:Y:S01]  /*107d0*/  IMAD.MOV.U32 R96, RZ, RZ, RZ ;  /* 0x000000ffff607224 */ /* 0x000fe200078e00ff */
[----:B------:R-:W-:Y:S01]  /*107e0*/  UMOV UR4, URZ ;  /* 0x000000ff00047c82 */ /* 0x000fe20008000000 */
[----:B------:R-:W-:Y:S01]  /*107f0*/  UMOV UR5, URZ ;  /* 0x000000ff00057c82 */ /* 0x000fe20008000000 */
[----:B------:R0:W-:Y:S01]  /*10800*/  STL [R1+0x350], R97 ;  /* 0x0003506101007387 */ /* 0x0001e20000100800 */
[----:B------:R-:W-:Y:S02]  /*10810*/  USHF.L.U32 UR20, UR9, 0x7, URZ ;  /* 0x0000000709147899 */ /* 0x000fe400080006ff */
[----:B------:R-:W-:-:S02]  /*10820*/  UIADD3.X UR27, UPT, UPT, UR4, 0x40004040, URZ, UP1, !UPT ;  /* 0x40004040041b7890 */ /* 0x000fc40008ffe4ff */
[----:B------:R-:W-:Y:S01]  /*10830*/  UIADD3.X UR29, UPT, UPT, UR5, 0x40004040, URZ, UP2, !UPT ;  /* 0x40004040051d7890 */ /* 0x000fe200097fe4ff */
[----:B------:R-:W1:Y:S01]  /*10840*/  LDCU UR39, c[0x0][0x3a0] ;  /* 0x00007400ff2777ac */ /* 0x000e620008000800 */
[----:B------:R-:W-:Y:S02]  /*10850*/  USHF.R.S32.HI UR25, URZ, 0x1f, UR13 ;  /* 0x0000001fff197899 */ /* 0x000fe4000801140d */
[----:B------:R-:W-:Y:S02]  /*10860*/  USHF.R.S32.HI UR38, URZ, 0x1f, UR20 ;  /* 0x0000001fff267899 */ /* 0x000fe40008011414 */
[----:B------:R-:W-:Y:S02]  /*10870*/  UIADD3.64 UR30, UPT, UPT, UR26, 0x100, URZ ;  /* 0x000001001a1e7897 */ /* 0x000fe4000fffe0ff */
[----:B------:R-:W-:Y:S02]  /*10880*/  UIADD3.64 UR32, UPT, UPT, UR28, 0x2, URZ ;  /* 0x000000021c207897 */ /* 0x000fe4000fffe0ff */
[----:B------:R-:W-:-:S02]  /*10890*/  UIADD3.64 UR34, UPT, UPT, UR26, 0x200, URZ ;  /* 0x000002001a227897 */ /* 0x000fc4000fffe0ff */
[----:B------:R-:W-:Y:S01]  /*108a0*/  UIADD3.64 UR36, UPT, UPT, UR28, 0x4, URZ ;  /* 0x000000041c247897 */ /* 0x000fe2000fffe0ff */
[----:B------:R-:W-:Y:S01]  /*108b0*/  UMOV UR21, 0x1 ;  /* 0x0000000100157882 */ /* 0x000fe20000000000 */
[----:B0-----:R-:W-:-:S10]  /*108c0*/  UMOV UR6, URZ ;  /* 0x000000ff00067c82 */ /* 0x001fd40008000000 */
.L_x_10:
[----:B------:R-:W2:Y:S04]  /*108d0*/  LDL.LU R122, [R1+0x34c] ;  /* 0x00034c00017a7983 */ /* 0x000ea80000300800 */
[----:B------:R-:W3:Y:S04]  /*108e0*/  LDL.LU R121, [R1+0x298] ;  /* 0x0002980001797983 */ /* 0x000ee80000300800 */
[----:B------:R-:W4:Y:S04]  /*108f0*/  LDL.LU R120, [R1+0x344] ;  /* 0x0003440001787983 */ /* 0x000f280000300800 */
        /* <DEDUP_REMOVED lines=22> */
[----:B------:R-:W4:Y:S01]  /*10a60*/  LDL.LU R101, [R1+0x320] ;  /* 0x0003200001657983 */ /* 0x000f220000300800 */
[----:B------:R-:W-:Y:S01]  /*10a70*/  IMAD.U32 R96, R96, -0x80000000, RZ ;  /* 0x8000000060607824 */ /* 0x000fe200078e00ff */
[----:B------:R-:W-:Y:S01]  /*10a80*/  UIADD3 UR24, UPT, UPT, UR6, 0x1, URZ ;  /* 0x0000000106187890 */ /* 0x000fe2000fffe0ff */
[----:B--2---:R-:W-:-:S02]  /*10a90*/  IADD3 R122, P6, PT, R122, UR20, RZ ;  /* 0x000000147a7a7c10 */ /* 0x004fc4000ffde0ff */
[----:B---3--:R-:W-:-:S03]  /*10aa0*/  IADD3 R121, P5, PT, R121, UR20, RZ ;  /* 0x0000001479797c10 */ /* 0x008fc6000ffbe0ff */
[----:B------:R-:W-:Y:S01]  /*10ab0*/  STL [R1+0x34c], R122 ;  /* 0x00034c7a01007387 */ /* 0x000fe20000100800 */
[----:B----4-:R-:W-:-:S03]  /*10ac0*/  IADD3 R120, P3, PT, R120, UR20, RZ ;  /* 0x0000001478787c10 */ /* 0x010fc6000ff7e0ff */
[----:B------:R-:W-:Y:S01]  /*10ad0*/  STL [R1+0x298], R121 ;  /* 0x0002987901007387 */ /* 0x000fe20000100800 */
[----:B------:R-:W-:-:S03]  /*10ae0*/  IADD3 R119, P4, PT, R119, UR20, RZ ;  /* 0x0000001477777c10 */ /* 0x000fc6000ff9e0ff */
[----:B------:R-:W-:Y:S01]  /*10af0*/  STL [R1+0x344], R120 ;  /* 0x0003447801007387 */ /* 0x000fe20000100800 */
[----:B------:R-:W-:-:S03]  /*10b00*/  IADD3 R118, P1, PT, R118, UR20, RZ ;  /* 0x0000001476767c10 */ /* 0x000fc6000ff3e0ff */
[----:B------:R-:W-:Y:S01]  /*10b10*/  STL [R1+0x33c], R119 ;  /* 0x00033c7701007387 */ /* 0x000fe20000100800 */
[----:B------:R-:W-:-:S03]  /*10b20*/  IADD3.X R117, PT, PT, R117, UR38, RZ, P6, !PT ;  /* 0x0000002675757c10 */ /* 0x000fc6000b7fe4ff */
        /* <DEDUP_REMOVED lines=29> */
[----:B------:R-:W-:Y:S02]  /*10d00*/  IADD3 R102, P3, PT, R102, UR20, RZ ;  /* 0x0000001466667c10 */ /* 0x000fe4000ff7e0ff */
[----:B------:R-:W-:Y:S02]  /*10d10*/  IADD3.X R100, PT, PT, R100, UR38, RZ, P4, !PT ;  /* 0x0000002664647c10 */ /* 0x000fe4000a7fe4ff */
[----:B------:R-:W-:-:S03]  /*10d20*/  IADD3 R99, P4, PT, R99, UR20, RZ ;  /* 0x0000001463637c10 */ /* 0x000fc6000ff9e0ff */
[----:B------:R0:W-:Y:S04]  /*10d30*/  STL [R1+0x190], R100 ;  /* 0x0001906401007387 */ /* 0x0001e80000100800 */
[----:B------:R-:W-:Y:S04]  /*10d40*/  STL [R1+0x328], R103 ;  /* 0x0003286701007387 */ /* 0x000fe80000100800 */
[----:B0-----:R-:W2:Y:S04]  /*10d50*/  LDL.LU R100, [R1+0x30c] ;  /* 0x00030c0001647983 */ /* 0x001ea80000300800 */
[----:B------:R-:W-:Y:S04]  /*10d60*/  STL [R1+0x18c], R102 ;  /* 0x00018c6601007387 */ /* 0x000fe80000100800 */
[----:B------:R0:W-:Y:S04]  /*10d70*/  STL [R1+0x280], R99 ;  /* 0x0002806301007387 */ /* 0x0001e80000100800 */
[----:B0-----:R-:W3:Y:S01]  /*10d80*/  LDL.LU R99, [R1+0x318] ;  /* 0x0003180001637983 */ /* 0x001ee20000300800 */
[----:B------:R-:W-:-:S02]  /*10d90*/  IADD3.X R98, PT, PT, R98, UR38, RZ, P1, !PT ;  /* 0x0000002662627c10 */ /* 0x000fc40008ffe4ff */
[----:B------:R-:W-:-:S03]  /*10da0*/  IADD3 R97, P1, PT, R97, UR20, RZ ;  /* 0x0000001461617c10 */ /* 0x000fc6000ff3e0ff */
[----:B------:R0:W-:Y:S04]  /*10db0*/  STL [R1+0x284], R98 ;  /* 0x0002846201007387 */ /* 0x0001e80000100800 */
[----:B0-----:R-:W4:Y:S04]  /*10dc0*/  LDL.LU R98, [R1+0x184] ;  /* 0x0001840001627983 */ /* 0x001f280000300800 */
[----:B------:R0:W-:Y:S04]  /*10dd0*/  STL [R1+0x314], R97 ;  /* 0x0003146101007387 */ /* 0x0001e80000100800 */
[----:B0-----:R-:W4:Y:S01]  /*10de0*/  LDL.LU R97, [R1+0x188] ;  /* 0x0001880001617983 */ /* 0x001f220000300800 */
[----:B------:R-:W-:-:S03]  /*10df0*/  IADD3.X R101, PT, PT, R101, UR38, RZ, P6, !PT ;  /* 0x0000002665657c10 */ /* 0x000fc6000b7fe4ff */
[----:B------:R-:W4:Y:S04]  /*10e00*/  LDL.LU R123, [R1+0x278] ;  /* 0x00027800017b7983 */ /* 0x000f280000300800 */
[----:B------:R-:W4:Y:S04]  /*10e10*/  LDL.LU R122, [R1+0x27c] ;  /* 0x00027c00017a7983 */ /* 0x000f280000300800 */
[----:B------:R-:W4:Y:S04]  /*10e20*/  LDL.LU R121, [R1+0x304] ;  /* 0x0003040001797983 */ /* 0x000f280000300800 */
[----:B------:R0:W-:Y:S04]  /*10e30*/  STL [R1+0x320], R101 ;  /* 0x0003206501007387 */ /* 0x0001e80000100800 */
        /* <DEDUP_REMOVED lines=19> */
[----:B0-----:R-:W4:Y:S01]  /*10f70*/  LDL.LU R101, [R1+0x16c] ;  /* 0x00016c0001657983 */ /* 0x001f220000300800 */
[----:B--2---:R-:W-:-:S05]  /*10f80*/  IADD3 R100, P6, PT, R100, UR20, RZ ;  /* 0x0000001464647c10 */ /* 0x004fca000ffde0ff */
[----:B------:R0:W-:Y:S04]  /*10f90*/  STL [R1+0x30c], R100 ;  /* 0x00030c6401007387 */ /* 0x0001e80000100800 */
[----:B0-----:R-:W2:Y:S01]  /*10fa0*/  LDL.LU R100, [R1+0x170] ;  /* 0x0001700001647983 */ /* 0x001ea20000300800 */
[----:B---3--:R-:W-:-:S05]  /*10fb0*/  IADD3.X R99, PT, PT, R99, UR38, RZ, P5, !PT ;  /* 0x0000002663637c10 */ /* 0x008fca000affe4ff */
[----:B------:R0:W-:Y:S04]  /*10fc0*/  STL [R1+0x318], R99 ;  /* 0x0003186301007387 */ /* 0x0001e80000100800 */
[----:B0-----:R-:W3:Y:S01]  /*10fd0*/  LDL.LU R99, [R1+0x260] ;  /* 0x0002600001637983 */ /* 0x001ee20000300800 */
[----:B----4-:R-:W-:-:S05]  /*10fe0*/  IADD3 R98, P5, PT, R98, UR20, RZ ;  /* 0x0000001462627c10 */ /* 0x010fca000ffbe0ff */
[----:B------:R0:W-:Y:S01]  /*10ff0*/  STL [R1+0x184], R98 ;  /* 0x0001846201007387 */ /* 0x0001e20000100800 */
[----:B------:R-:W-:-:S03]  /*11000*/  IADD3.X R97, PT, PT, R97, UR38, RZ, P3, !PT ;  /* 0x0000002661617c10 */ /* 0x000fc60009ffe4ff */
[----:B0-----:R-:W4:Y:S04]  /*11010*/  LDL.LU R98, [R1+0x264] ;  /* 0x0002640001627983 */ /* 0x001f280000300800 */
[----:B------:R0:W-:Y:S04]  /*11020*/  STL [R1+0x188], R97 ;  /* 0x0001886101007387 */ /* 0x0001e80000100800 */
[----:B0-----:R-:W4:Y:S01]  /*11030*/  LDL.LU R97, [R1+0x2d4] ;  /* 0x0002d40001617983 */ /* 0x001f220000300800 */
[----:B------:R-:W-:Y:S02]  /*11040*/  IADD3 R123, P3, PT, R123, UR20, RZ ;  /* 0x000000147b7b7c10 */ /* 0x000fe4000ff7e0ff */
[----:B------:R-:W-:-:S02]  /*11050*/  IADD3.X R122, PT, PT, R122, UR38, RZ, P4, !PT ;  /* 0x000000267a7a7c10 */ /* 0x000fc4000a7fe4ff */
[----:B------:R-:W-:Y:S01]  /*11060*/  IADD3 R121, P4, PT, R121, UR20, RZ ;  /* 0x0000001479797c10 */ /* 0x000fe2000ff9e0ff */
[----:B------:R-:W-:Y:S01]  /*11070*/  STL [R1+0x278], R123 ;  /* 0x0002787b01007387 */ /* 0x000fe20000100800 */
[----:B------:R-:W-:Y:S02]  /*11080*/  IADD3.X R120, PT, PT, R120, UR38, RZ, P1, !PT ;  /* 0x0000002678787c10 */ /* 0x000fe40008ffe4ff */
[----:B------:R-:W-:Y:S01]  /*11090*/  IADD3 R119, P1, PT, R119, UR20, RZ ;  /* 0x0000001477777c10 */ /* 0x000fe2000ff3e0ff */
        /* <DEDUP_REMOVED lines=36> */
[----:B------:R-:W-:Y:S04]  /*112e0*/  STL [R1+0x2f0], R104 ;  /* 0x0002f06801007387 */ /* 0x000fe80000100800 */
[----:B------:R0:W-:Y:S04]  /*112f0*/  STL [R1+0x16c], R101 ;  /* 0x00016c6501007387 */ /* 0x0001e80000100800 */
[----:B------:R-:W-:Y:S04]  /*11300*/  STL [R1+0x2dc], R103 ;  /* 0x0002dc6701007387 */ /* 0x000fe80000100800 */
[----:B0-----:R-:W4:Y:S04]  /*11310*/  LDL.LU R101, [R1+0x2e0] ;  /* 0x0002e00001657983 */ /* 0x001f280000300800 */
[----:B------:R-:W-:Y:S01]  /*11320*/  STL [R1+0x2e8], R102 ;  /* 0x0002e86601007387 */ /* 0x000fe20000100800 */
[----:B--2---:R-:W-:-:S05]  /*11330*/  IADD3.X R100, PT, PT, R100, UR38, RZ, P1, !PT ;  /* 0x0000002664647c10 */ /* 0x004fca0008ffe4ff */
[----:B------:R0:W-:Y:S04]  /*11340*/  STL [R1+0x170], R100 ;  /* 0x0001706401007387 */ /* 0x0001e80000100800 */
[----:B0-----:R-:W2:Y:S01]  /*11350*/  LDL.LU R100, [R1+0x2cc] ;  /* 0x0002cc0001647983 */ /* 0x001ea20000300800 */
[----:B---3--:R-:W-:-:S05]  /*11360*/  IADD3 R99, P1, PT, R99, UR20, RZ ;  /* 0x0000001463637c10 */ /* 0x008fca000ff3e0ff */
[----:B------:R0:W-:Y:S04]  /*11370*/  STL [R1+0x260], R99 ;  /* 0x0002606301007387 */ /* 0x0001e80000100800 */
[----:B0-----:R-:W3:Y:S01]  /*11380*/  LDL.LU R99, [R1+0x2d8] ;  /* 0x0002d80001637983 */ /* 0x001ee20000300800 */
[----:B----4-:R-:W-:-:S05]  /*11390*/  IADD3.X R98, PT, PT, R98, UR38, RZ, P6, !PT ;  /* 0x0000002662627c10 */ /* 0x010fca000b7fe4ff */
[----:B------:R0:W-:Y:S01]  /*113a0*/  STL [R1+0x264], R98 ;  /* 0x0002646201007387 */ /* 0x0001e20000100800 */
[----:B------:R-:W-:-:S03]  /*113b0*/  IADD3 R97, P6, PT, R97, UR20, RZ ;  /* 0x0000001461617c10 */ /* 0x000fc6000ffde0ff */
[----:B0-----:R-:W4:Y:S04]  /*113c0*/  LDL.LU R98, [R1+0x164] ;  /* 0x0001640001627983 */ /* 0x001f280000300800 */
        /* <DEDUP_REMOVED lines=24> */
[----:B------:R-:W-:-:S05]  /*11550*/  IADD3.X R101, PT, PT, R101, UR38, RZ, P5, !PT ;  /* 0x0000002665657c10 */ /* 0x000fca000affe4ff */
[----:B------:R0:W-:Y:S04]  /*11560*/  STL [R1+0x2e0], R101 ;  /* 0x0002e06501007387 */ /* 0x0001e80000100800 */
[----:B0-----:R-:W4:Y:S01]  /*11570*/  LDL.LU R101, [R1+0x14c] ;  /* 0x00014c0001657983 */ /* 0x001f220000300800 */
[----:B--2---:R-:W-:-:S05]  /*11580*/  IADD3 R100, P5, PT, R100, UR20, RZ ;  /* 0x0000001464647c10 */ /* 0x004fca000ffbe0ff */
[----:B------:R0:W-:Y:S04]  /*11590*/  STL [R1+0x2cc], R100 ;  /* 0x0002cc6401007387 */ /* 0x0001e80000100800 */
[----:B0-----:R-:W2:Y:S01]  /*115a0*/  LDL.LU R100, [R1+0x150] ;  /* 0x0001500001647983 */ /* 0x001ea20000300800 */
[----:B---3--:R-:W-:-:S05]  /*115b0*/  IADD3.X R99, PT, PT, R99, UR38, RZ, P3, !PT ;  /* 0x0000002663637c10 */ /* 0x008fca0009ffe4ff */
[----:B------:R0:W-:Y:S04]  /*115c0*/  STL [R1+0x2d8], R99 ;  /* 0x0002d86301007387 */ /* 0x0001e80000100800 */
[----:B0-----:R-:W3:Y:S01]  /*115d0*/  LDL.LU R99, [R1+0x23c] ;  /* 0x00023c0001637983 */ /* 0x001ee20000300800 */
[----:B----4-:R-:W-:Y:S02]  /*115e0*/  IADD3 R98, P3, PT, R98, UR20, RZ ;  /* 0x0000001462627c10 */ /* 0x010fe4000ff7e0ff */
[----:B------:R-:W-:-:S03]  /*115f0*/  IADD3.X R123, PT, PT, R123, UR38, RZ, P4, !PT ;  /* 0x000000267b7b7c10 */ /* 0x000fc6000a7fe4ff */
[----:B------:R0:W-:Y:S01]  /*11600*/  STL [R1+0x164], R98 ;  /* 0x0001646201007387 */ /* 0x0001e20000100800 */
[----:B------:R-:W-:Y:S02]  /*11610*/  IADD3 R122, P4, PT, R122, UR20, RZ ;  /* 0x000000147a7a7c10 */ /* 0x000fe4000ff9e0ff */
[----:B------:R-:W-:Y:S01]  /*11620*/  IADD3.X R121, PT, PT, R121, UR38, RZ, P1, !PT ;  /* 0x0000002679797c10 */ /* 0x000fe20008ffe4ff */
[----:B0-----:R-:W4:Y:S04]  /*11630*/  LDL.LU R98, [R1+0x244] ;  /* 0x0002440001627983 */ /* 0x001f280000300800 */
        /* <DEDUP_REMOVED lines=39> */
[----:B------:R-:W-:-:S05]  /*118b0*/  IADD3.X R97, PT, PT, R97, UR38, RZ, P1, !PT ;  /* 0x0000002661617c10 */ /* 0x000fca0008ffe4ff */
[----:B------:R0:W-:Y:S04]  /*118c0*/  STL [R1+0x2a8], R97 ;  /* 0x0002a86101007387 */ /* 0x0001e80000100800 */
[----:B------:R-:W-:Y:S04]  /*118d0*/  STL [R1+0x2b0], R103 ;  /* 0x0002b06701007387 */ /* 0x000fe80000100800 */
[----:B0-----:R-:W4:Y:S01]  /*118e0*/  LDL.LU R97, [R1+0x234] ;  /* 0x0002340001617983 */ /* 0x001f220000300800 */
[----:B------:R-:W-:-:S03]  /*118f0*/  IADD3 R101, P1, PT, R101, UR20, RZ ;  /* 0x0000001465657c10 */ /* 0x000fc6000ff3e0ff */
[----:B------:R-:W-:Y:S04]  /*11900*/  STL [R1+0x29c], R102 ;  /* 0x00029c6601007387 */ /* 0x000fe80000100800 */
[----:B------:R0:W-:Y:S04]  /*11910*/  STL [R1+0x14c], R101 ;  /* 0x00014c6501007387 */ /* 0x0001e80000100800 */
[----:B0-----:R-:W4:Y:S01]  /*11920*/  LDL.LU R101, [R1+0x2a0] ;  /* 0x0002a00001657983 */ /* 0x001f220000300800 */
[----:B--2---:R-:W-:-:S05]  /*11930*/  IADD3.X R100, PT, PT, R100, UR38, RZ, P6, !PT ;  /* 0x0000002664647c10 */ /* 0x004fca000b7fe4ff */
[----:B------:R0:W-:Y:S04]  /*11940*/  STL [R1+0x150], R100 ;  /* 0x0001506401007387 */ /* 0x0001e80000100800 */
[----:B0-----:R-:W2:Y:S01]  /*11950*/  LDL.LU R100, [R1+0x22c] ;  /* 0x00022c0001647983 */ /* 0x001ea20000300800 */
[----:B---3--:R-:W-:-:S05]  /*11960*/  IADD3 R99, P6, PT, R99, UR20, RZ ;  /* 0x0000001463637c10 */ /* 0x008fca000ffde0ff */
[----:B------:R0:W-:Y:S04]  /*11970*/  STL [R1+0x23c], R99 ;  /* 0x00023c6301007387 */ /* 0x0001e80000100800 */
[----:B0-----:R-:W3:Y:S01]  /*11980*/  LDL.LU R99, [R1+0x240] ;  /* 0x0002400001637983 */ /* 0x001ee20000300800 */
[----:B----4-:R-:W-:-:S03]  /*11990*/  IADD3.X R98, PT, PT, R98, UR38, RZ, P5, !PT ;  /* 0x0000002662627c10 */ /* 0x010fc6000affe4ff */
        /* <DEDUP_REMOVED lines=24> */
[----:B------:R-:W-:-:S05]  /*11b20*/  IADD3 R97, P5, PT, R97, UR20, RZ ;  /* 0x0000001461617c10 */ /* 0x000fca000ffbe0ff */
[----:B------:R0:W-:Y:S04]  /*11b30*/  STL [R1+0x234], R97 ;  /* 0x0002346101007387 */ /* 0x0001e80000100800 */
        /* <DEDUP_REMOVED lines=11> */
[----:B------:R-:W-:Y:S02]  /*11bf0*/  IADD3.X R122, PT, PT, R122, UR38, RZ, P1, !PT ;  /* 0x000000267a7a7c10 */ /* 0x000fe40008ffe4ff */
[----:B------:R-:W-:Y:S01]  /*11c00*/  IADD3 R121, P1, PT, R121, UR20, RZ ;  /* 0x0000001479797c10 */ /* 0x000fe2000ff3e0ff */
[----:B------:R-:W-:Y:S01]  /*11c10*/  STL [R1+0x144], R123 ;  /* 0x0001447b01007387 */ /* 0x000fe20000100800 */
[----:B------:R-:W-:-:S02]  /*11c20*/  IADD3.X R120, PT, PT, R120, UR38, RZ, P6, !PT ;  /* 0x0000002678787c10 */ /* 0x000fc4000b7fe4ff */
        /* <DEDUP_REMOVED lines=40> */
[----:B0-----:R-:W4:Y:S01]  /*11eb0*/  LDL.LU R98, [R1+0x1f0] ;  /* 0x0001f00001627983 */ /* 0x001f220000300800 */
[----:B------:R-:W-:-:S03]  /*11ec0*/  IADD3.X R97, PT, PT, R97, UR38, RZ, P6, !PT ;  /* 0x0000002661617c10 */ /* 0x000fc6000b7fe4ff */
[----:B------:R-:W-:Y:S04]  /*11ed0*/  STL [R1+0x200], R102 ;  /* 0x0002006601007387 */ /* 0x000fe80000100800 */
[----:B------:R0:W-:Y:S04]  /*11ee0*/  STL [R1+0x1f8], R97 ;  /* 0x0001f86101007387 */ /* 0x0001e80000100800 */
[----:B0-----:R-:W4:Y:S01]  /*11ef0*/  LDL.LU R97, [R1+0x1d4] ;  /* 0x0001d40001617983 */ /* 0x001f220000300800 */
[----:B------:R-:W-:-:S05]  /*11f00*/  IADD3 R101, P6, PT, R101, UR20, RZ ;  /* 0x0000001465657c10 */ /* 0x000fca000ffde0ff */
[----:B------:R0:W-:Y:S04]  /*11f10*/  STL [R1+0x12c], R101 ;  /* 0x00012c6501007387 */ /* 0x0001e80000100800 */
[----:B0-----:R-:W4:Y:S01]  /*11f20*/  LDL.LU R101, [R1+0x1e8] ;  /* 0x0001e80001657983 */ /* 0x001f220000300800 */
[----:B--2---:R-:W-:-:S05]  /*11f30*/  IADD3.X R100, PT, PT, R100, UR38, RZ, P5, !PT ;  /* 0x0000002664647c10 */ /* 0x004fca000affe4ff */
[----:B------:R0:W-:Y:S04]  /*11f40*/  STL [R1+0x130], R100 ;  /* 0x0001306401007387 */ /* 0x0001e80000100800 */
[----:B0-----:R-:W2:Y:S01]  /*11f50*/  LDL.LU R100, [R1+0x1cc] ;  /* 0x0001cc0001647983 */ /* 0x001ea20000300800 */
[----:B---3--:R-:W-:-:S03]  /*11f60*/  IADD3 R99, P5, PT, R99, UR20, RZ ;  /* 0x0000001463637c10 */ /* 0x008fc6000ffbe0ff */
[----:B------:R-:W3:Y:S04]  /*11f70*/  LDL.LU R123, [R1+0x1e0] ;  /* 0x0001e000017b7983 */ /* 0x000ee80000300800 */
[----:B------:R-:W3:Y:S04]  /*11f80*/  LDL.LU R122, [R1+0x124] ;  /* 0x00012400017a7983 */ /* 0x000ee80000300800 */
[----:B------:R-:W3:Y:S04]  /*11f90*/  LDL.LU R121, [R1+0x128] ;  /* 0x0001280001797983 */ /* 0x000ee80000300800 */
[----:B------:R0:W-:Y:S04]  /*11fa0*/  STL [R1+0x1dc], R99 ;  /* 0x0001dc6301007387 */ /* 0x0001e80000100800 */
[----:B------:R-:W3:Y:S04]  /*11fb0*/  LDL.LU R120, [R1+0x1c4] ;  /* 0x0001c40001787983 */ /* 0x000ee80000300800 */
        /* <DEDUP_REMOVED lines=18> */
[----:B0-----:R-:W3:Y:S01]  /*120e0*/  LDL.LU R99, [R1+0x1a0] ;  /* 0x0001a00001637983 */ /* 0x001ee20000300800 */
[----:B----4-:R-:W-:-:S05]  /*120f0*/  IADD3.X R98, PT, PT, R98, UR38, RZ, P3, !PT ;  /* 0x0000002662627c10 */ /* 0x010fca0009ffe4ff */
[----:B------:R0:W-:Y:S04]  /*12100*/  STL [R1+0x1f0], R98 ;  /* 0x0001f06201007387 */ /* 0x0001e80000100800 */
[----:B0-----:R-:W4:Y:S01]  /*12110*/  LDL.LU R98, [R1+0xf4] ;  /* 0x0000f40001627983 */ /* 0x001f220000300800 */
[----:B------:R-:W-:-:S05]  /*12120*/  IADD3 R97, P3, PT, R97, UR20, RZ ;  /* 0x0000001461617c10 */ /* 0x000fca000ff7e0ff */
[----:B------:R0:W-:Y:S04]  /*12130*/  STL [R1+0x1d4], R97 ;  /* 0x0001d46101007387 */ /* 0x0001e80000100800 */
[----:B0-----:R-:W4:Y:S01]  /*12140*/  LDL.LU R97, [R1+0x198] ;  /* 0x0001980001617983 */ /* 0x001f220000300800 */
[----:B------:R-:W-:-:S05]  /*12150*/  IADD3.X R101, PT, PT, R101, UR38, RZ, P4, !PT ;  /* 0x0000002665657c10 */ /* 0x000fca000a7fe4ff */
[----:B------:R0:W-:Y:S04]  /*12160*/  STL [R1+0x1e8], R101 ;  /* 0x0001e86501007387 */ /* 0x0001e80000100800 */
[----:B0-----:R-:W4:Y:S01]  /*12170*/  LDL.LU R101, [R1+0xec] ;  /* 0x0000ec0001657983 */ /* 0x001f220000300800 */
[----:B--2---:R-:W-:Y:S02]  /*12180*/  IADD3 R100, P4, PT, R100, UR20, RZ ;  /* 0x0000001464647c10 */ /* 0x004fe4000ff9e0ff */
[----:B---3--:R-:W-:-:S03]  /*12190*/  IADD3.X R123, PT, PT, R123, UR38, RZ, P1, !PT ;  /* 0x000000267b7b7c10 */ /* 0x008fc60008ffe4ff */
[----:B------:R0:W-:Y:S01]  /*121a0*/  STL [R1+0x1cc], R100 ;  /* 0x0001cc6401007387 */ /* 0x0001e20000100800 */
[----:B------:R-:W-:Y:S02]  /*121b0*/  IADD3 R122, P1, PT, R122, UR20, RZ ;  /* 0x000000147a7a7c10 */ /* 0x000fe4000ff3e0ff */
[----:B------:R-:W-:Y:S01]  /*121c0*/  IADD3.X R121, PT, PT, R121, UR38, RZ, P6, !PT ;  /* 0x0000002679797c10 */ /* 0x000fe2000b7fe4ff */
[----:B0-----:R-:W2:Y:S04]  /*121d0*/  LDL.LU R100, [R1+0x108] ;  /* 0x0001080001647983 */ /* 0x001ea80000300800 */
        /* <DEDUP_REMOVED lines=42> */
[----:B0-----:R-:W3:Y:S01]  /*12480*/  LDL.LU R99, [R1+0xe4] ;  /* 0x0000e40001637983 */ /* 0x001ee20000300800 */
[----:B----4-:R-:W-:-:S03]  /*12490*/  IADD3 R98, P6, PT, R98, UR20, RZ ;  /* 0x0000001462627c10 */ /* 0x010fc6000ffde0ff */
[----:B------:R-:W-:Y:S04]  /*124a0*/  STL [R1+0xfc], R102 ;  /* 0x0000fc6601007387 */ /* 0x000fe80000100800 */
[----:B------:R0:W-:Y:S04]  /*124b0*/  STL [R1+0xf4], R98 ;  /* 0x0000f46201007387 */ /* 0x0001e80000100800 */
[----:B0-----:R-:W4:Y:S01]  /*124c0*/  LDL.LU R98, [R1+0x100] ;  /* 0x0001000001627983 */ /* 0x001f220000300800 */
[----:B------:R-:W-:-:S05]  /*124d0*/  IADD3.X R97, PT, PT, R97, UR38, RZ, P5, !PT ;  /* 0x0000002661617c10 */ /* 0x000fca000affe4ff */
[----:B------:R0:W-:Y:S04]  /*124e0*/  STL [R1+0x198], R97 ;  /* 0x0001986101007387 */ /* 0x0001e80000100800 */
[----:B0-----:R-:W4:Y:S01]  /*124f0*/  LDL.LU R97, [R1+0xdc] ;  /* 0x0000dc0001617983 */ /* 0x001f220000300800 */
[----:B------:R-:W-:-:S05]  /*12500*/  IADD3 R101, P5, PT, R101, UR20, RZ ;  /* 0x0000001465657c10 */ /* 0x000fca000ffbe0ff */
[----:B------:R0:W-:Y:S04]  /*12510*/  STL [R1+0xec], R101 ;  /* 0x0000ec6501007387 */ /* 0x0001e80000100800 */
[----:B0-----:R-:W4:Y:S04]  /*12520*/  LDL.LU R101, [R1+0xf8] ;  /* 0x0000f80001657983 */ /* 0x001f280000300800 */
[----:B------:R-:W4:Y:S04]  /*12530*/  LDL.LU R123, [R1+0xd4] ;  /* 0x0000d400017b7983 */ /* 0x000f280000300800 */
[----:B------:R-:W4:Y:S04]  /*12540*/  LDL.LU R122, [R1+0xf0] ;  /* 0x0000f000017a7983 */ /* 0x000f280000300800 */
[----:B------:R-:W4:Y:S01]  /*12550*/  LDL.LU R121, [R1+0xcc] ;  /* 0x0000cc0001797983 */ /* 0x000f220000300800 */
[----:B--2---:R-:W-:-:S05]  /*12560*/  IADD3.X R100, PT, PT, R100, UR38, RZ, P3, !PT ;  /* 0x0000002664647c10 */ /* 0x004fca0009ffe4ff */
[----:B------:R0:W-:Y:S04]  /*12570*/  STL [R1+0x108], R100 ;  /* 0x0001086401007387 */ /* 0x0001e80000100800 */
[----:B------:R-:W2:Y:S04]  /*12580*/  LDL.LU R120, [R1+0xe8] ;  /* 0x0000e80001787983 */ /* 0x000ea80000300800 */
        /* <DEDUP_REMOVED lines=18> */
[----:B0-----:R-:W2:Y:S01]  /*126b0*/  LDL.LU R100, [R1+0x7c] ;  /* 0x00007c0001647983 */ /* 0x001ea20000300800 */
[----:B---3--:R-:W-:-:S05]  /*126c0*/  IADD3 R99, P3, PT, R99, UR20, RZ ;  /* 0x0000001463637c10 */ /* 0x008fca000ff7e0ff */
[----:B------:R0:W-:Y:S04]  /*126d0*/  STL [R1+0xe4], R99 ;  /* 0x0000e46301007387 */ /* 0x0001e80000100800 */
[----:B0-----:R-:W3:Y:S01]  /*126e0*/  LDL.LU R99, [R1+0x98] ;  /* 0x0000980001637983 */ /* 0x001ee20000300800 */
[----:B----4-:R-:W-:-:S05]  /*126f0*/  IADD3.X R98, PT, PT, R98, UR38, RZ, P4, !PT ;  /* 0x0000002662627c10 */ /* 0x010fca000a7fe4ff */
[----:B------:R0:W-:Y:S04]  /*12700*/  STL [R1+0x100], R98 ;  /* 0x0001006201007387 */ /* 0x0001e80000100800 */
[----:B0-----:R-:W4:Y:S01]  /*12710*/  LDL.LU R98, [R1+0x74] ;  /* 0x0000740001627983 */ /* 0x001f220000300800 */
[----:B------:R-:W-:-:S05]  /*12720*/  IADD3 R97, P4, PT, R97, UR20, RZ ;  /* 0x0000001461617c10 */ /* 0x000fca000ff9e0ff */
[----:B------:R0:W-:Y:S04]  /*12730*/  STL [R1+0xdc], R97 ;  /* 0x0000dc6101007387 */ /* 0x0001e80000100800 */
[----:B0-----:R-:W4:Y:S01]  /*12740*/  LDL.LU R97, [R1+0x90] ;  /* 0x0000900001617983 */ /* 0x001f220000300800 */
[----:B------:R-:W-:Y:S02]  /*12750*/  IADD3.X R101, PT, PT, R101, UR38, RZ, P1, !PT ;  /* 0x0000002665657c10 */ /* 0x000fe40008ffe4ff */
[----:B------:R-:W-:-:S03]  /*12760*/  IADD3 R123, P1, PT, R123, UR20, RZ ;  /* 0x000000147b7b7c10 */ /* 0x000fc6000ff3e0ff */
[----:B------:R0:W-:Y:S01]  /*12770*/  STL [R1+0xf8], R101 ;  /* 0x0000f86501007387 */ /* 0x0001e20000100800 */
[----:B------:R-:W-:Y:S02]  /*12780*/  IADD3.X R122, PT, PT, R122, UR38, RZ, P6, !PT ;  /* 0x000000267a7a7c10 */ /* 0x000fe4000b7fe4ff */
[----:B------:R-:W-:Y:S01]  /*12790*/  IADD3 R121, P6, PT, R121, UR20, RZ ;  /* 0x0000001479797c10 */ /* 0x000fe2000ffde0ff */
[----:B0-----:R-:W4:Y:S04]  /*127a0*/  LDL.LU R101, [R1+0x6c] ;  /* 0x00006c0001657983 */ /* 0x001f280000300800 */
[----:B------:R-:W-:Y:S04]  /*127b0*/  STL [R1+0xd4], R123 ;  /* 0x0000d47b01007387 */ /* 0x000fe80000100800 */
[----:B------:R-:W-:Y:S04]  /*127c0*/  STL [R1+0xf0], R122 ;  /* 0x0000f07a01007387 */ /* 0x000fe80000100800 */
[----:B------:R-:W-:Y:S01]  /*127d0*/  STL [R1+0xcc], R121 ;  /* 0x0000cc7901007387 */ /* 0x000fe20000100800 */
[----:B--2---:R-:W-:-:S02]  /*127e0*/  IADD3.X R120, PT, PT, R120, UR38, RZ, P5, !PT ;  /* 0x0000002678787c10 */ /* 0x004fc4000affe4ff */
        /* <DEDUP_REMOVED lines=34> */
[----:B------:R-:W-:Y:S01]  /*12a10*/  IADD3 R100, P6, PT, R100, UR20, RZ ;  /* 0x0000001464647c10 */ /* 0x000fe2000ffde0ff */
[----:B------:R-:W-:Y:S04]  /*12a20*/  STL [R1+0xa8], R104 ;  /* 0x0000a86801007387 */ /* 0x000fe80000100800 */
[----:B------:R0:W-:Y:S04]  /*12a30*/  STL [R1+0x7c], R100 ;  /* 0x00007c6401007387 */ /* 0x0001e80000100800 */
[----:B------:R-:W-:Y:S04]  /*12a40*/  STL [R1+0x84], R103 ;  /* 0x0000846701007387 */ /* 0x000fe80000100800 */
[----:B0-----:R-:W2:Y:S04]  /*12a50*/  LDL.LU R100, [R1+0x88] ;  /* 0x0000880001647983 */ /* 0x001ea80000300800 */
[----:B------:R-:W-:Y:S01]  /*12a60*/  STL [R1+0xa0], R102 ;  /* 0x0000a06601007387 */ /* 0x000fe20000100800 */
[----:B---3--:R-:W-:-:S05]  /*12a70*/  IADD3.X R99, PT, PT, R99, UR38, RZ, P5, !PT ;  /* 0x0000002663637c10 */ /* 0x008fca000affe4ff */
[----:B------:R0:W-:Y:S04]  /*12a80*/  STL [R1+0x98], R99 ;  /* 0x0000986301007387 */ /* 0x0001e80000100800 */
[----:B0-----:R-:W3:Y:S01]  /*12a90*/  LDL.LU R99, [R1+0x64] ;  /* 0x0000640001637983 */ /* 0x001ee20000300800 */
[----:B----4-:R-:W-:-:S05]  /*12aa0*/  IADD3 R98, P5, PT, R98, UR20, RZ ;  /* 0x0000001462627c10 */ /* 0x010fca000ffbe0ff */
[----:B------:R0:W-:Y:S04]  /*12ab0*/  STL [R1+0x74], R98 ;  /* 0x0000746201007387 */ /* 0x0001e80000100800 */
[----:B0-----:R-:W4:Y:S01]  /*12ac0*/  LDL.LU R98, [R1+0x80] ;  /* 0x0000800001627983 */ /* 0x001f220000300800 */
[----:B------:R-:W-:-:S05]  /*12ad0*/  IADD3.X R97, PT, PT, R97, UR38, RZ, P3, !PT ;  /* 0x0000002661617c10 */ /* 0x000fca0009ffe4ff */
[----:B------:R0:W-:Y:S04]  /*12ae0*/  STL [R1+0x90], R97 ;  /* 0x0000906101007387 */ /* 0x0001e80000100800 */
[----:B0-----:R-:W4:Y:S01]  /*12af0*/  LDL.LU R97, [R1+0x5c] ;  /* 0x00005c0001617983 */ /* 0x001f220000300800 */
[----:B------:R-:W-:-:S03]  /*12b00*/  IADD3 R101, P3, PT, R101, UR20, RZ ;  /* 0x0000001465657c10 */ /* 0x000fc6000ff7e0ff */
        /* <DEDUP_REMOVED lines=24> */
[----:B--2---:R-:W-:-:S05]  /*12c90*/  IADD3.X R100, PT, PT, R100, UR38, RZ, P4, !PT ;  /* 0x0000002664647c10 */ /* 0x004fca000a7fe4ff */
[----:B------:R0:W-:Y:S04]  /*12ca0*/  STL [R1+0x88], R100 ;  /* 0x0000886401007387 */ /* 0x0001e80000100800 */
        /* <DEDUP_REMOVED lines=9> */
[----:B0-----:R-:W4:Y:S01]  /*12d40*/  LDL.LU R97, [R1] ;  /* 0x0000000001617983 */ /* 0x001f220000300800 */
[----:B------:R-:W-:Y:S02]  /*12d50*/  IADD3.X R117, PT, PT, R117, UR38, RZ, P4, !PT ;  /* 0x0000002675757c10 */ /* 0x000fe4000a7fe4ff */
[----:B------:R-:W-:Y:S02]  /*12d60*/  IADD3 R116, P4, PT, R116, UR20, RZ ;  /* 0x0000001474747c10 */ /* 0x000fe4000ff9e0ff */
[----:B------:R-:W-:Y:S02]  /*12d70*/  IADD3.X R123, PT, PT, R123, UR38, RZ, P6, !PT ;  /* 0x000000267b7b7c10 */ /* 0x000fe4000b7fe4ff */
[----:B------:R-:W-:-:S02]  /*12d80*/  IADD3.X R121, PT, PT, R121, UR38, RZ, P5, !PT ;  /* 0x0000002679797c10 */ /* 0x000fc4000affe4ff */
[----:B------:R-:W-:Y:S02]  /*12d90*/  IADD3.X R119, PT, PT, R119, UR38, RZ, P3, !PT ;  /* 0x0000002677777c10 */ /* 0x000fe40009ffe4ff */
[----:B------:R-:W-:Y:S02]  /*12da0*/  IADD3.X R115, PT, PT, R115, UR38, RZ, P1, !PT ;  /* 0x0000002673737c10 */ /* 0x000fe40008ffe4ff */
[----:B------:R-:W-:Y:S02]  /*12db0*/  IADD3.X R107, PT, PT, R107, UR38, RZ, P4, !PT ;  /* 0x000000266b6b7c10 */ /* 0x000fe4000a7fe4ff */
[----:B------:R-:W-:Y:S02]  /*12dc0*/  IADD3 R106, P4, PT, R106, UR20, RZ ;  /* 0x000000146a6a7c10 */ /* 0x000fe4000ff9e0ff */
[----:B------:R-:W-:Y:S02]  /*12dd0*/  IADD3 R122, P6, PT, R122, UR20, RZ ;  /* 0x000000147a7a7c10 */ /* 0x000fe4000ffde0ff */
[----:B------:R-:W-:-:S02]  /*12de0*/  IADD3 R120, P5, PT, R120, UR20, RZ ;  /* 0x0000001478787c10 */ /* 0x000fc4000ffbe0ff */
[----:B------:R-:W-:Y:S02]  /*12df0*/  IADD3 R118, P3, PT, R118, UR20, RZ ;  /* 0x0000001476767c10 */ /* 0x000fe4000ff7e0ff */
[----:B------:R-:W-:Y:S02]  /*12e00*/  IADD3 R114, P1, PT, R114, UR20, RZ ;  /* 0x0000001472727c10 */ /* 0x000fe4000ff3e0ff */
[----:B------:R-:W-:Y:S02]  /*12e10*/  IADD3.X R113, PT, PT, R113, UR38, RZ, P6, !PT ;  /* 0x0000002671717c10 */ /* 0x000fe4000b7fe4ff */
[----:B------:R-:W-:Y:S02]  /*12e20*/  IADD3.X R111, PT, PT, R111, UR38, RZ, P5, !PT ;  /* 0x000000266f6f7c10 */ /* 0x000fe4000affe4ff */
[----:B------:R-:W-:Y:S02]  /*12e30*/  IADD3.X R109, PT, PT, R109, UR38, RZ, P3, !PT ;  /* 0x000000266d6d7c10 */ /* 0x000fe40009ffe4ff */
[----:B------:R-:W-:-:S02]  /*12e40*/  IADD3.X R105, PT, PT, R105, UR38, RZ, P1, !PT ;  /* 0x0000002669697c10 */ /* 0x000fc40008ffe4ff */
[----:B------:R-:W-:Y:S02]  /*12e50*/  IADD3 R112, P6, PT, R112, UR20, RZ ;  /* 0x0000001470707c10 */ /* 0x000fe4000ffde0ff */
[----:B------:R-:W-:Y:S02]  /*12e60*/  IADD3 R110, P5, PT, R110, UR20, RZ ;  /* 0x000000146e6e7c10 */ /* 0x000fe4000ffbe0ff */
[----:B------:R-:W-:Y:S02]  /*12e70*/  IADD3 R108, P3, PT, R108, UR20, RZ ;  /* 0x000000146c6c7c10 */ /* 0x000fe4000ff7e0ff */
[----:B------:R-:W-:Y:S02]  /*12e80*/  IADD3 R104, P1, PT, R104, UR20, RZ ;  /* 0x0000001468687c10 */ /* 0x000fe4000ff3e0ff */
[----:B------:R-:W-:Y:S02]  /*12e90*/  IADD3.X R103, PT, PT, R103, UR38, RZ, P6, !PT ;  /* 0x0000002667677c10 */ /* 0x000fe4000b7fe4ff */
[----:B------:R-:W-:-:S02]  /*12ea0*/  IADD3.X R101, PT, PT, R101, UR38, RZ, P5, !PT ;  /* 0x0000002665657c10 */ /* 0x000fc4000affe4ff */
[----:B------:R-:W-:Y:S02]  /*12eb0*/  IADD3 R102, P6, PT, R102, UR20, RZ ;  /* 0x0000001466667c10 */ /* 0x000fe4000ffde0ff */
[----:B------:R-:W-:-:S04]  /*12ec0*/  IADD3 R252, P5, PT, R252, UR20, RZ ;  /* 0x00000014fcfc7c10 */ /* 0x000fc8000ffbe0ff */
[----:B------:R-:W-:Y:S02]  /*12ed0*/  IADD3.X R251, PT, PT, R251, UR38, RZ, P5, !PT ;  /* 0x00000026fbfb7c10 */ /* 0x000fe4000affe4ff */
[----:B------:R-:W-:-:S04]  /*12ee0*/  IADD3 R242, P5, PT, R242, UR20, RZ ;  /* 0x00000014f2f27c10 */ /* 0x000fc8000ffbe0ff */
[----:B------:R-:W-:Y:S02]  /*12ef0*/  IADD3.X R241, PT, PT, R241, UR38, RZ, P5, !PT ;  /* 0x00000026f1f17c10 */ /* 0x000fe4000affe4ff */
[----:B------:R-:W-:-:S04]  /*12f00*/  IADD3 R232, P5, PT, R232, UR20, RZ ;  /* 0x00000014e8e87c10 */ /* 0x000fc8000ffbe0ff */
[----:B------:R-:W-:Y:S02]  /*12f10*/  IADD3.X R231, PT, PT, R231, UR38, RZ, P5, !PT ;  /* 0x00000026e7e77c10 */ /* 0x000fe4000affe4ff */
[----:B------:R-:W-:Y:S01]  /*12f20*/  IADD3 R222, P5, PT, R222, UR20, RZ ;  /* 0x00000014dede7c10 */ /* 0x000fe2000ffbe0ff */
[----:B------:R-:W-:Y:S03]  /*12f30*/  STL [R1+0x78], R123 ;  /* 0x0000787b01007387 */ /* 0x000fe60000100800 */
[----:B------:R-:W-:Y:S02]  /*12f40*/  IADD3.X R221, PT, PT, R221, UR38, RZ, P5, !PT ;  /* 0x00000026dddd7c10 */ /* 0x000fe4000affe4ff */
[----:B------:R-:W-:Y:S01]  /*12f50*/  IADD3 R212, P5, PT, R212, UR20, RZ ;  /* 0x00000014d4d47c10 */ /* 0x000fe2000ffbe0ff */
[----:B------:R-:W-:Y:S03]  /*12f60*/  STL [R1+0x54], R122 ;  /* 0x0000547a01007387 */ /* 0x000fe60000100800 */
[----:B------:R-:W-:Y:S01]  /*12f70*/  IADD3.X R211, PT, PT, R211, UR38, RZ, P5, !PT ;  /* 0x00000026d3d37c10 */ /* 0x000fe2000affe4ff */
[----:B------:R-:W-:Y:S01]  /*12f80*/  STL [R1+0x70], R121 ;  /* 0x0000707901007387 */ /* 0x000fe20000100800 */
[----:B-----5:R-:W-:-:S03]  /*12f90*/  IADD3 R202, P5, PT, R202, UR13, RZ ;  /* 0x0000000dcaca7c10 */ /* 0x020fc6000ffbe0ff */
[----:B------:R-:W-:Y:S04]  /*12fa0*/  STL [R1+0x4c], R120 ;  /* 0x00004c7801007387 */ /* 0x000fe80000100800 */
[----:B------:R-:W-:Y:S01]  /*12fb0*/  STL [R1+0x68], R119 ;  /* 0x0000687701007387 */ /* 0x000fe20000100800 */
[----:B------:R-:W-:-:S03]  /*12fc0*/  IADD3.X R201, PT, PT, R201, UR25, RZ, P5, !PT ;  /* 0x00000019c9c97c10 */ /* 0x000fc6000affe4ff */
[----:B------:R-:W-:Y:S01]  /*12fd0*/  STL [R1+0x44], R118 ;  /* 0x0000447601007387 */ /* 0x000fe20000100800 */
[----:B------:R-:W-:-:S03]  /*12fe0*/  IADD3 R192, P5, PT, R192, UR13, RZ ;  /* 0x0000000dc0c07c10 */ /* 0x000fc6000ffbe0ff */
[----:B------:R-:W-:Y:S04]  /*12ff0*/  STL [R1+0x60], R117 ;  /* 0x0000607501007387 */ /* 0x000fe80000100800 */
[----:B------:R-:W-:Y:S04]  /*13000*/  STL [R1+0x3c], R116 ;  /* 0x00003c7401007387 */ /* 0x000fe80000100800 */
        /* <DEDUP_REMOVED lines=16> */
[----:B---3--:R-:W-:-:S02]  /*13110*/  IADD3.X R99, PT, PT, R99, UR38, RZ, P4, !PT ;  /* 0x0000002663637c10 */ /* 0x008fc4000a7fe4ff */
[----:B------:R-:W-:-:S04]  /*13120*/  IADD3 R248, P4, PT, R248, UR20, RZ ;  /* 0x00000014f8f87c10 */ /* 0x000fc8000ff9e0ff */
[----:B------:R-:W-:Y:S02]  /*13130*/  IADD3.X R247, PT, PT, R247, UR38, RZ, P4, !PT ;  /* 0x00000026f7f77c10 */ /* 0x000fe4000a7fe4ff */
        /* <DEDUP_REMOVED lines=8> */
[----:B------:R-:W-:Y:S02]  /*131c0*/  IADD3 R198, P4, PT, R198, UR13, RZ ;  /* 0x0000000dc6c67c10 */ /* 0x000fe4000ff9e0ff */
[----:B--2---:R-:W-:Y:S02]  /*131d0*/  IADD3.X R100, PT, PT, R100, UR38, RZ, P3, !PT ;  /* 0x0000002664647c10 */ /* 0x004fe40009ffe4ff */
[----:B------:R-:W-:Y:S02]  /*131e0*/  IADD3.X R197, PT, PT, R197, UR25, RZ, P4, !PT ;  /* 0x00000019c5c57c10 */ /* 0x000fe4000a7fe4ff */
[----:B----4-:R-:W-:Y:S02]  /*131f0*/  IADD3.X R98, PT, PT, R98, UR38, RZ, P1, !PT ;  /* 0x0000002662627c10 */ /* 0x010fe40008ffe4ff */
        /* <DEDUP_REMOVED lines=13> */
[----:B------:R-:W-:Y:S02]  /*132d0*/  IADD3.X R239, PT, PT, R239, UR38, RZ, P3, !PT ;  /* 0x00000026efef7c10 */ /* 0x000fe40009ffe4ff */
[----:B------:R-:W-:Y:S02]  /*132e0*/  IADD3.X R235, PT, PT, R235, UR38, RZ, P1, !PT ;  /* 0x00000026ebeb7c10 */ /* 0x000fe40008ffe4ff */
[----:B------:R-:W-:Y:S02]  /*132f0*/  IADD3 R90, P4, PT, R90, UR13, RZ ;  /* 0x0000000d5a5a7c10 */ /* 0x000fe4000ff9e0ff */
[----:B------:R-:W-:Y:S02]  /*13300*/  IADD3 R234, P6, PT, R234, UR20, RZ ;  /* 0x00000014eaea7c10 */ /* 0x000fe4000ffde0ff */
[----:B------:R-:W-:Y:S02]  /*13310*/  IADD3 R230, P3, PT, R230, UR20, RZ ;  /* 0x00000014e6e67c10 */ /* 0x000fe4000ff7e0ff */
[----:B------:R-:W-:-:S02]  /*13320*/  IADD3 R226, P1, PT, R226, UR20, RZ ;  /* 0x00000014e2e27c10 */ /* 0x000fc4000ff3e0ff */
[----:B------:R-:W-:Y:S02]  /*13330*/  IADD3.X R91, PT, PT, R91, UR25, RZ, P4, !PT ;  /* 0x000000195b5b7c10 */ /* 0x000fe4000a7fe4ff */
[----:B------:R-:W-:Y:S02]  /*13340*/  IADD3.X R233, PT, PT, R233, UR38, RZ, P6, !PT ;  /* 0x00000026e9e97c10 */ /* 0x000fe4000b7fe4ff */
[----:B------:R-:W-:Y:S02]  /*13350*/  IADD3.X R229, PT, PT, R229, UR38, RZ, P3, !PT ;  /* 0x00000026e5e57c10 */ /* 0x000fe40009ffe4ff */
[----:B------:R-:W-:Y:S02]  /*13360*/  IADD3.X R225, PT, PT, R225, UR38, RZ, P1, !PT ;  /* 0x00000026e1e17c10 */ /* 0x000fe40008ffe4ff */
        /* <DEDUP_REMOVED lines=40> */
[----:B------:R-:W-:Y:S01]  /*135f0*/  IADD3 R31, P4, PT, R31, UR13, RZ ;  /* 0x0000000d1f1f7c10 */ /* 0x000fe2000ff9e0ff */
[----:B------:R-:W-:Y:S01]  /*13600*/  STL [R1+0x28], R103 ;  /* 0x0000286701007387 */ /* 0x000fe20000100800 */
[----:B------:R-:W-:Y:S02]  /*13610*/  IADD3 R174, P6, PT, R174, UR13, RZ ;  /* 0x0000000daeae7c10 */ /* 0x000fe4000ffde0ff */
[----:B------:R-:W-:Y:S02]  /*13620*/  IADD3 R170, P3, PT, R170, UR13, RZ ;  /* 0x0000000daaaa7c10 */ /* 0x000fe4000ff7e0ff */
[----:B------:R-:W-:Y:S01]  /*13630*/  IADD3 R68, P1, PT, R68, UR13, RZ ;  /* 0x0000000d44447c10 */ /* 0x000fe2000ff3e0ff */
[----:B------:R-:W-:Y:S01]  /*13640*/  STL [R1+0x4], R102 ;  /* 0x0000046601007387 */ /* 0x000fe20000100800 */
[----:B------:R-:W-:-:S02]  /*13650*/  IADD3.X R173, PT, PT, R173, UR25, RZ, P6, !PT ;  /* 0x00000019adad7c10 */ /* 0x000fc4000b7fe4ff */
[----:B------:R-:W-:Y:S01]  /*13660*/  IADD3.X R171, PT, PT, R171, UR25, RZ, P5, !PT ;  /* 0x00000019abab7c10 */ /* 0x000fe2000affe4ff */
[----:B------:R-:W-:Y:S01]  /*13670*/  STL [R1+0x20], R101 ;  /* 0x0000206501007387 */ /* 0x000fe20000100800 */
[----:B------:R-:W-:Y:S02]  /*13680*/  IADD3.X R25, PT, PT, R25, UR25, RZ, P3, !PT ;  /* 0x0000001919197c10 */ /* 0x000fe40009ffe4ff */
[----:B------:R-:W-:Y:S01]  /*13690*/  IADD3.X R69, PT, PT, R69, UR25, RZ, P1, !PT ;  /* 0x0000001945457c10 */ /* 0x000fe20008ffe4ff */
[----:B------:R0:W-:Y:S01]  /*136a0*/  STL [R1+0x18], R100 ;  /* 0x0000186401007387 */ /* 0x0001e20000100800 */
[----:B------:R-:W-:Y:S02]  /*136b0*/  IADD3 R46, P6, PT, R46, UR13, RZ ;  /* 0x0000000d2e2e7c10 */ /* 0x000fe4000ffde0ff */
[----:B------:R-:W-:Y:S02]  /*136c0*/  IADD3 R23, P5, PT, R23, UR13, RZ ;  /* 0x0000000d17177c10 */ /* 0x000fe4000ffbe0ff */
[----:B------:R-:W-:-:S02]  /*136d0*/  IADD3 R88, P3, PT, R88, UR13, RZ ;  /* 0x0000000d58587c10 */ /* 0x000fc4000ff7e0ff */
[----:B------:R-:W-:Y:S01]  /*136e0*/  IADD3 R43, P1, PT, R43, UR13, RZ ;  /* 0x0000000d2b2b7c10 */ /* 0x000fe2000ff3e0ff */
[----:B0-----:R-:W0:Y:S01]  /*136f0*/  S2R R100, SR_TID.X ;  /* 0x0000000000647919 */ /* 0x001e220000002100 */
[----:B------:R-:W-:Y:S02]  /*13700*/  IADD3.X R47, PT, PT, R47, UR25, RZ, P6, !PT ;  /* 0x000000192f2f7c10 */ /* 0x000fe4000b7fe4ff */
[----:B------:R-:W-:Y:S02]  /*13710*/  IADD3.X R24, PT, PT, R24, UR25, RZ, P5, !PT ;  /* 0x0000001918187c10 */ /* 0x000fe4000affe4ff */
[----:B------:R-:W-:Y:S02]  /*13720*/  IADD3.X R89, PT, PT, R89, UR25, RZ, P3, !PT ;  /* 0x0000001959597c10 */ /* 0x000fe40009ffe4ff */
[----:B------:R-:W-:Y:S02]  /*13730*/  IADD3.X R45, PT, PT, R45, UR25, RZ, P1, !PT ;  /* 0x000000192d2d7c10 */ /* 0x000fe40008ffe4ff */
[----:B------:R-:W-:-:S02]  /*13740*/  IADD3 R20, P6, PT, R20, UR13, RZ ;  /* 0x0000000d14147c10 */ /* 0x000fc4000ffde0ff */
[----:B------:R-:W-:Y:S02]  /*13750*/  IADD3 R86, P5, PT, R86, UR13, RZ ;  /* 0x0000000d56567c10 */ /* 0x000fe4000ffbe0ff */
[----:B------:R-:W-:Y:S02]  /*13760*/  IADD3 R64, P3, PT, R64, UR13, RZ ;  /* 0x0000000d40407c10 */ /* 0x000fe4000ff7e0ff */
[----:B------:R-:W-:Y:S02]  /*13770*/  IADD3 R19, P1, PT, R19, UR13, RZ ;  /* 0x0000000d13137c10 */ /* 0x000fe4000ff3e0ff */
[----:B------:R-:W-:Y:S01]  /*13780*/  IADD3.X R33, PT, PT, R33, UR25, RZ, P4, !PT ;  /* 0x0000001921217c10 */ /* 0x000fe2000a7fe4ff */
[----:B------:R-:W2:Y:S01]  /*13790*/  SYNCS.PHASECHK.TRANS64.TRYWAIT P4, [UR12], R96 ;  /* 0x00000060ff0075a7 */ /* 0x000ea2000808110c */
        /* <DEDUP_REMOVED lines=31> */
[----:B------:R-:W-:Y:S01]  /*13990*/  IADD3 R8, P1, PT, R8, UR13, RZ ;  /* 0x0000000d08087c10 */ /* 0x000fe2000ff3e0ff */
[----:B------:R-:W-:Y:S01]  /*139a0*/  STL [R1+0x10], R99 ;  /* 0x0000106301007387 */ /* 0x000fe20000100800 */
[----:B------:R-:W-:-:S02]  /*139b0*/  IADD3.X R13, PT, PT, R13, UR25, RZ, P6, !PT ;  /* 0x000000190d0d7c10 */ /* 0x000fc4000b7fe4ff */
[----:B------:R-:W-:Y:S01]  /*139c0*/  IADD3.X R77, PT, PT, R77, UR25, RZ, P5, !PT ;  /* 0x000000194d4d7c10 */ /* 0x000fe2000affe4ff */
[----:B------:R0:W-:Y:S01]  /*139d0*/  STL [R1+0x8], R98 ;  /* 0x0000086201007387 */ /* 0x0001e20000100800 */
[----:B------:R-:W-:Y:S02]  /*139e0*/  IADD3.X R55, PT, PT, R55, UR25, RZ, P3, !PT ;  /* 0x0000001937377c10 */ /* 0x000fe40009ffe4ff */
[----:B------:R-:W-:Y:S01]  /*139f0*/  IADD3.X R10, PT, PT, R10, UR25, RZ, P1, !PT ;  /* 0x000000190a0a7c10 */ /* 0x000fe20008ffe4ff */
[----:B------:R3:W-:Y:S01]  /*13a00*/  STL [R1], R97 ;  /* 0x0000006101007387 */ /* 0x0007e20000100800 */
[----:B------:R-:W-:Y:S02]  /*13a10*/  IADD3 R74, P6, PT, R74, UR13, RZ ;  /* 0x0000000d4a4a7c10 */ /* 0x000fe4000ffde0ff */
[----:B------:R-:W-:Y:S02]  /*13a20*/  IADD3 R52, P5, PT, R52, UR13, RZ ;  /* 0x0000000d34347c10 */ /* 0x000fe4000ffbe0ff */
[----:B------:R-:W-:-:S02]  /*13a30*/  IADD3 R30, P3, PT, R30, UR13, RZ ;  /* 0x0000000d1e1e7c10 */ /* 0x000fc4000ff7e0ff */
[----:B------:R-:W-:Y:S02]  /*13a40*/  IADD3 R7, P1, PT, R7, UR13, RZ ;  /* 0x0000000d07077c10 */ /* 0x000fe4000ff3e0ff */
[--C-:B0-----:R-:W-:Y:S02]  /*13a50*/  SHF.R.U32.HI R98, RZ, 0x7, R100.reuse ;  /* 0x00000007ff627819 */ /* 0x101fe40000011664 */
[--C-:B---3--:R-:W-:Y:S02]  /*13a60*/  SHF.R.U32.HI R97, RZ, 0x7, R100.reuse ;  /* 0x00000007ff617819 */ /* 0x108fe40000011664 */
[--C-:B------:R-:W-:Y:S02]  /*13a70*/  SHF.R.U32.HI R99, RZ, 0x7, R100.reuse ;  /* 0x00000007ff637819 */ /* 0x100fe40000011664 */
[----:B------:R-:W-:Y:S02]  /*13a80*/  SHF.R.U32.HI R100, RZ, 0x7, R100 ;  /* 0x00000007ff647819 */ /* 0x000fe40000011664 */
        /* <DEDUP_REMOVED lines=8> */
[----:B------:R-:W-:Y:S02]  /*13b10*/  SGXT.U32 R98, R98, 0x1 ;  /* 0x000000016262781a */ /* 0x000fe40000000000 */
[----:B------:R-:W-:Y:S02]  /*13b20*/  SGXT.U32 R99, R99, 0x1 ;  /* 0x000000016363781a */ /* 0x000fe40000000000 */
[----:B------:R-:W-:Y:S01]  /*13b30*/  SGXT.U32 R100, R100, 0x1 ;  /* 0x000000016464781a */ /* 0x000fe20000000000 */
[----:B-1----:R-:W-:Y:S01]  /*13b40*/  UIMAD UR4, UR24, -0x80, UR39 ;  /* 0xffffff80180478a4 */ /* 0x002fe2000f8e0227 */
        /* <DEDUP_REMOVED lines=8> */
[----:B------:R-:W-:Y:S02]  /*13bd0*/  SGXT.U32 R97, R97, 0x1 ;  /* 0x000000016161781a */ /* 0x000fe40000000000 */
[----:B------:R-:W-:Y:S02]  /*13be0*/  LOP3.LUT R100, R100, 0x2, RZ, 0xfc, !PT ;  /* 0x0000000264647812 */ /* 0x000fe400078efcff */
[----:B------:R-:W-:Y:S02]  /*13bf0*/  LOP3.LUT R99, R99, 0x4, RZ, 0xfc, !PT ;  /* 0x0000000463637812 */ /* 0x000fe400078efcff */
[----:B------:R-:W-:Y:S02]  /*13c00*/  LOP3.LUT R98, R98, 0x6, RZ, 0xfc, !PT ;  /* 0x0000000662627812 */ /* 0x000fe400078efcff */
[----:B------:R-:W-:Y:S02]  /*13c10*/  IADD3.X R71, PT, PT, R71, UR25, RZ, P6, !PT ;  /* 0x0000001947477c10 */ /* 0x000fe4000b7fe4ff */
[----:B------:R-:W-:-:S02]  /*13c20*/  IADD3.X R50, PT, PT, R50, UR25, RZ, P5, !PT ;  /* 0x0000001932327c10 */ /* 0x000fc4000affe4ff */
[----:B------:R-:W-:Y:S02]  /*13c30*/  IADD3.X R28, PT, PT, R28, UR25, RZ, P3, !PT ;  /* 0x000000191c1c7c10 */ /* 0x000fe40009ffe4ff */
[----:B------:R-:W-:Y:S02]  /*13c40*/  IADD3.X R5, PT, PT, R5, UR25, RZ, P1, !PT ;  /* 0x0000001905057c10 */ /* 0x000fe40008ffe4ff */
[----:B------:R-:W-:Y:S02]  /*13c50*/  ISETP.GE.AND P6, PT, R97, UR4, PT ;  /* 0x0000000461007c0c */ /* 0x000fe4000bfc6270 */
[----:B------:R-:W-:Y:S02]  /*13c60*/  ISETP.GE.AND P5, PT, R100, UR4, PT ;  /* 0x0000000464007c0c */ /* 0x000fe4000bfa6270 */
[----:B------:R-:W-:Y:S02]  /*13c70*/  ISETP.GE.AND P3, PT, R99, UR4, PT ;  /* 0x0000000463007c0c */ /* 0x000fe4000bf66270 */
[----:B------:R-:W-:-:S02]  /*13c80*/  ISETP.GE.AND P1, PT, R98, UR4, PT ;  /* 0x0000000462007c0c */ /* 0x000fc4000bf26270 */
[----:B------:R-:W-:Y:S01]  /*13c90*/  PRMT R168, RZ, 0x7610, R168 ;  /* 0x00007610ffa87816 */ /* 0x000fe200000000a8 */
[----:B--2---:R-:W-:Y:S10]  /*13ca0*/  @!P4 BRA `(.L_x_8) ;  /* 0x000000b800d8c947 */ /* 0x004ff40003800000 */
.L_x_16:
[----:B------:R-:W0:Y:S01]  /*13cb0*/  S2R R101, SR_TID.X ;  /* 0x0000000000657919 */ /* 0x000e220000002100 */
[----:B------:R-:W-:Y:S02]  /*13cc0*/  @!P6 IMAD.MOV.U32 R96, RZ, RZ, R3 ;  /* 0x000000ffff60e224 */ /* 0x000fe400078e0003 */
[----:B------:R-:W-:Y:S01]  /*13cd0*/  @!P6 IMAD.MOV.U32 R97, RZ, RZ, R5 ;  /* 0x000000ffff61e224 */ /* 0x000fe200078e0005 */
[----:B------:R-:W1:Y:S01]  /*13ce0*/  S2R R102, SR_TID.X ;  /* 0x0000000000667919 */ /* 0x000e620000002100 */
[----:B------:R-:W-:-:S03]  /*13cf0*/  PRMT R118, RZ, 0x7610, R118 ;  /* 0x00007610ff767816 */ /* 0x000fc60000000076 */
[----:B------:R2:W3:Y:S01]  /*13d00*/  @!P6 LDG.E.U8 R168, desc[UR22][R96.64] ;  /* 0x0000001660a8e981 */ /* 0x0004e2000c1e1100 */
[----:B------:R-:W-:Y:S02]  /*13d10*/  PRMT R109, RZ, 0x7610, R109 ;  /* 0x00007610ff6d7816 */ /* 0x000fe4000000006d */
[----:B------:R-:W-:-:S06]  /*13d20*/  PRMT R99, RZ, 0x7610, R99 ;  /* 0x00007610ff637816 */ /* 0x000fcc0000000063 */
[----:B------:R-:W4:Y:S01]  /*13d30*/  @!P1 LDG.E.U8 R99, desc[UR22][R70.64] ;  /* 0x0000001646639981 */ /* 0x000f22000c1e1100 */
[----:B--2---:R-:W-:Y:S02]  /*13d40*/  @!P5 IMAD.MOV.U32 R96, RZ, RZ, R26 ;  /* 0x000000ffff60d224 */ /* 0x004fe400078e001a */
[----:B------:R-:W-:-:S05]  /*13d50*/  @!P5 IMAD.MOV.U32 R97, RZ, RZ, R28 ;  /* 0x000000ffff61d224 */ /* 0x000fca00078e001c */
[----:B------:R2:W5:Y:S01]  /*13d60*/  @!P5 LDG.E.U8 R118, desc[UR22][R96.64] ;  /* 0x000000166076d981 */ /* 0x000562000c1e1100 */
[--C-:B0-----:R-:W-:Y:S02]  /*13d70*/  SHF.R.U32.HI R100, RZ, 0x7, R101.reuse ;  /* 0x00000007ff647819 */ /* 0x101fe40000011665 */
[----:B------:R-:W-:Y:S02]  /*13d80*/  SHF.R.U32.HI R101, RZ, 0x7, R101 ;  /* 0x00000007ff657819 */ /* 0x000fe40000011665 */
[----:B------:R-:W-:Y:S02]  /*13d90*/  SGXT.U32 R100, R100, 0x1 ;  /* 0x000000016464781a */ /* 0x000fe40000000000 */
[----:B------:R-:W-:Y:S01]  /*13da0*/  SGXT.U32 R101, R101, 0x1 ;  /* 0x000000016565781a */ /* 0x000fe20000000000 */
[----:B--2---:R-:W-:Y:S01]  /*13db0*/  @!P3 IMAD.MOV.U32 R96, RZ, RZ, R48 ;  /* 0x000000ffff60b224 */ /* 0x004fe200078e0030 */
[----:B------:R-:W-:Y:S02]  /*13dc0*/  LOP3.LUT R100, R100, 0xa, RZ, 0xfc, !PT ;  /* 0x0000000a64647812 */ /* 0x000fe400078efcff */
[----:B------:R-:W-:Y:S01]  /*13dd0*/  LOP3.LUT R101, R101, 0x8, RZ, 0xfc, !PT ;  /* 0x0000000865657812 */ /* 0x000fe200078efcff */
[----:B------:R-:W-:Y:S01]  /*13de0*/  @!P3 IMAD.MOV.U32 R97, RZ, RZ, R50 ;  /* 0x000000ffff61b224 */ /* 0x000fe200078e0032 */
[----:B------:R-:W-:-:S02]  /*13df0*/  ISETP.GE.AND P4, PT, R100, UR4, PT ;  /* 0x0000000464007c0c */ /* 0x000fc4000bf86270 */
[----:B------:R-:W-:Y:S02]  /*13e00*/  ISETP.GE.AND P6, PT, R101, UR4, PT ;  /* 0x0000000465007c0c */ /* 0x000fe4000bfc6270 */
[----:B-1----:R-:W-:Y:S01]  /*13e10*/  SHF.R.U32.HI R101, RZ, 0x7, R102 ;  /* 0x00000007ff657819 */ /* 0x002fe20000011666 */
[----:B------:R0:W2:Y:S03]  /*13e20*/  @!P3 LDG.E.U8 R109, desc[UR22][R96.64] ;  /* 0x00000016606db981 */ /* 0x0000a6000c1e1100 */
[----:B------:R-:W-:-:S04]  /*13e30*/  SGXT.U32 R101, R101, 0x1 ;  /* 0x000000016565781a */ /* 0x000fc80000000000 */
[----:B------:R-:W-:Y:S02]  /*13e40*/  LOP3.LUT R101, R101, 0xe, RZ, 0xfc, !PT ;  /* 0x0000000e65657812 */ /* 0x000fe400078efcff */
[--C-:B------:R-:W-:Y:S02]  /*13e50*/  SHF.R.U32.HI R100, RZ, 0x7, R102.reuse ;  /* 0x00000007ff647819 */ /* 0x100fe40000011666 */
[----:B------:R-:W-:Y:S02]  /*13e60*/  ISETP.GE.AND P3, PT, R101, UR4, PT ;  /* 0x0000000465007c0c */ /* 0x000fe4000bf66270 */
[----:B------:R-:W-:Y:S01]  /*13e70*/  SHF.R.U32.HI R102, RZ, 0x7, R102 ;  /* 0x00000007ff667819 */ /* 0x000fe20000011666 */
[----:B------:R-:W1:Y:S03]  /*13e80*/  S2R R101, SR_TID.X ;  /* 0x0000000000657919 */ /* 0x000e660000002100 */
[----:B------:R-:W-:-:S04]  /*13e90*/  SGXT.U32 R102, R102, 0x1 ;  /* 0x000000016666781a */ /* 0x000fc80000000000 */
[----:B------:R-:W-:-:S04]  /*13ea0*/  LOP3.LUT R102, R102, 0xc, RZ, 0xfc, !PT ;  /* 0x0000000c66667812 */ /* 0x000fc800078efcff */
[----:B------:R-:W-:Y:S02]  /*13eb0*/  ISETP.GE.AND P5, PT, R102, UR4, PT ;  /* 0x0000000466007c0c */ /* 0x000fe4000bfa6270 */
[----:B------:R-:W1:Y:S01]  /*13ec0*/  S2R R102, SR_TID.X ;  /* 0x0000000000667919 */ /* 0x000e620000002100 */
[----:B------:R-:W-:-:S04]  /*13ed0*/  SGXT.U32 R100, R100, 0x1 ;  /* 0x000000016464781a */ /* 0x000fc80000000000 */
[----:B------:R-:W-:-:S04]  /*13ee0*/  LOP3.LUT R100, R100, 0x10, RZ, 0xfc, !PT ;  /* 0x0000001064647812 */ /* 0x000fc800078efcff */
[----:B------:R-:W-:Y:S01]  /*13ef0*/  ISETP.GE.AND P1, PT, R100, UR4, PT ;  /* 0x0000000464007c0c */ /* 0x000fe2000bf26270 */
[----:B0-----:R-:W-:Y:S01]  /*13f00*/  @!P6 IMAD.MOV.U32 R96, RZ, RZ, R4 ;  /* 0x000000ffff60e224 */ /* 0x001fe200078e0004 */
[----:B------:R-:W-:Y:S01]  /*13f10*/  PRMT R125, RZ, 0x7610, R125 ;  /* 0x00007610ff7d7816 */ /* 0x000fe2000000007d */
[----:B------:R-:W-:-:S05]  /*13f20*/  @!P6 IMAD.MOV.U32 R97, RZ, RZ, R6 ;  /* 0x000000ffff61e224 */ /* 0x000fca00078e0006 */
[----:B------:R0:W2:Y:S01]  /*13f30*/  @!P6 LDG.E.U8 R125, desc[UR22][R96.64] ;  /* 0x00000016607de981 */ /* 0x0000a2000c1e1100 */
[--C-:B-1----:R-:W-:Y:S02]  /*13f40*/  SHF.R.U32.HI R100, RZ, 0x7, R101.reuse ;  /* 0x00000007ff647819 */ /* 0x102fe40000011665 */
[----:B------:R-:W-:-:S04]  /*13f50*/  SHF.R.U32.HI R101, RZ, 0x7, R101 ;  /* 0x00000007ff657819 */ /* 0x000fc80000011665 */
[----:B------:R-:W-:-:S04]  /*13f60*/  SGXT.U32 R101, R101, 0x1 ;  /* 0x000000016565781a */ /* 0x000fc80000000000 */
[----:B------:R-:W-:-:S04]  /*13f70*/  LOP3.LUT R101, R101, 0x12, RZ, 0xfc, !PT ;  /* 0x0000001265657812 */ /* 0x000fc800078efcff */
[----:B------:R-:W-:Y:S02]  /*13f80*/  ISETP.GE.AND P6, PT, R101, UR4, PT ;  /* 0x0000000465007c0c */ /* 0x000fe4000bfc6270 */
[----:B------:R-:W-:Y:S02]  /*13f90*/  SHF.R.U32.HI R101, RZ, 0x7, R102 ;  /* 0x00000007ff657819 */ /* 0x000fe40000011666 */
[----:B------:R-:W-:Y:S02]  /*13fa0*/  PRMT R98, RZ, 0x7610, R98 ;  /* 0x00007610ff627816 */ /* 0x000fe40000000062 */
[----:B------:R-:W-:-:S04]  /*13fb0*/  SGXT.U32 R101, R101, 0x1 ;  /* 0x000000016565781a */ /* 0x000fc80000000000 */
[----:B------:R-:W-:Y:S01]  /*13fc0*/  LOP3.LUT R101, R101, 0x18, RZ, 0xfc, !PT ;  /* 0x0000001865657812 */ /* 0x000fe200078efcff */
[----:B------:R-:W2:Y:S03]  /*13fd0*/  @!P3 LDG.E.U8 R98, desc[UR22][R72.64] ;  /* 0x000000164862b981 */ /* 0x000ea6000c1e1100 */
[----:B------:R-:W-:Y:S02]  /*13fe0*/  ISETP.GE.AND P3, PT, R101, UR4, PT ;  /* 0x0000000465007c0c */ /* 0x000fe4000bf66270 */
[----:B------:R-:W1:Y:S01]  /*13ff0*/  S2R R101, SR_TID.X ;  /* 0x0000000000657919 */ /* 0x000e620000002100 */
[----:B------:R-:W-:Y:S01]  /*14000*/  SGXT.U32 R100, R100, 0x1 ;  /* 0x000000016464781a */ /* 0x000fe20000000000 */
[----:B------:R-:W1:Y:S01]  /*14010*/  S2R R126, SR_TID.X ;  /* 0x00000000007e7919 */ /* 0x000e620000002100 */
[----:B------:R-:W-:Y:S01]  /*14020*/  PRMT R117, RZ, 0x7610, R117 ;  /* 0x00007610ff757816 */ /* 0x000fe20000000075 */
[----:B0-----:R-:W-:-:S02]  /*14030*/  @!P4 IMAD.MOV.U32 R96, RZ, RZ, R27 ;  /* 0x000000ffff60c224 */ /* 0x001fc400078e001b */
[----:B------:R-:W-:Y:S01]  /*14040*/  @!P4 IMAD.MOV.U32 R97, RZ, RZ, R29 ;  /* 0x000000ffff61c224 */ /* 0x000fe200078e001d */
[----:B------:R-:W-:Y:S02]  /*14050*/  LOP3.LUT R100, R100, 0x14, RZ, 0xfc, !PT ;  /* 0x0000001464647812 */ /* 0x000fe400078efcff */
[----:B------:R-:W-:Y:S02]  /*14060*/  PRMT R108, RZ, 0x7610, R108 ;  /* 0x00007610ff6c7816 */ /* 0x000fe4000000006c */
[----:B------:R0:W2:Y:S01]  /*14070*/  @!P4 LDG.E.U8 R117, desc[UR22][R96.64] ;  /* 0x000000166075c981 */ /* 0x0000a2000c1e1100 */
[----:B------:R-:W-:Y:S02]  /*14080*/  ISETP.GE.AND P4, PT, R100, UR4, PT ;  /* 0x0000000464007c0c */ /* 0x000fe4000bf86270 */
[----:B------:R-:W-:Y:S02]  /*14090*/  SHF.R.U32.HI R100, RZ, 0x7, R102 ;  /* 0x00000007ff647819 */ /* 0x000fe40000011666 */
[----:B------:R-:W-:Y:S01]  /*140a0*/  PRMT R124, RZ, 0x7610, R124 ;  /* 0x00007610ff7c7816 */ /* 0x000fe2000000007c */
[----:B0-----:R-:W-:-:S02]  /*140b0*/  @!P5 IMAD.MOV.U32 R96, RZ, RZ, R49 ;  /* 0x000000ffff60d224 */ /* 0x001fc400078e0031 */
[----:B------:R-:W-:Y:S01]  /*140c0*/  @!P5 IMAD.MOV.U32 R97, RZ, RZ, R51 ;  /* 0x000000ffff61d224 */ /* 0x000fe200078e0033 */
[----:B------:R-:W-:-:S04]  /*140d0*/  SGXT.U32 R100, R100, 0x1 ;  /* 0x000000016464781a */ /* 0x000fc80000000000 */
[----:B------:R0:W2:Y:S01]  /*140e0*/  @!P5 LDG.E.U8 R108, desc[UR22][R96.64] ;  /* 0x00000016606cd981 */ /* 0x0000a2000c1e1100 */
[----:B------:R-:W-:Y:S02]  /*140f0*/  LOP3.LUT R100, R100, 0x1a, RZ, 0xfc, !PT ;  /* 0x0000001a64647812 */ /* 0x000fe400078efcff */
[----:B------:R-:W-:Y:S01]  /*14100*/  PRMT R116, RZ, 0x7610, R116 ;  /* 0x00007610ff747816 */ /* 0x000fe20000000074 */
[----:B0-----:R-:W-:Y:S02]  /*14110*/  @!P1 IMAD.MOV.U32 R96, RZ, RZ, R7 ;  /* 0x000000ffff609224 */ /* 0x001fe400078e0007 */
[----:B------:R-:W-:-:S05]  /*14120*/  @!P1 IMAD.MOV.U32 R97, RZ, RZ, R9 ;  /* 0x000000ffff619224 */ /* 0x000fca00078e0009 */
[----:B------:R0:W2:Y:S01]  /*14130*/  @!P1 LDG.E.U8 R124, desc[UR22][R96.64] ;  /* 0x00000016607c9981 */ /* 0x0000a2000c1e1100 */
[----:B------:R-:W-:Y:S02]  /*14140*/  ISETP.GE.AND P1, PT, R100, UR4, PT ;  /* 0x0000000464007c0c */ /* 0x000fe4000bf26270 */
[--C-:B-1----:R-:W-:Y:S02]  /*14150*/  SHF.R.U32.HI R100, RZ, 0x7, R101.reuse ;  /* 0x00000007ff647819 */ /* 0x102fe40000011665 */
[----:B------:R-:W-:Y:S01]  /*14160*/  SHF.R.U32.HI R101, RZ, 0x7, R101 ;  /* 0x00000007ff657819 */ /* 0x000fe20000011665 */
[----:B0-----:R-:W-:Y:S02]  /*14170*/  @!P6 IMAD.MOV.U32 R96, RZ, RZ, R30 ;  /* 0x000000ffff60e224 */ /* 0x001fe400078e001e */
[----:B------:R-:W-:Y:S01]  /*14180*/  @!P6 IMAD.MOV.U32 R97, RZ, RZ, R32 ;  /* 0x000000ffff61e224 */ /* 0x000fe200078e0020 */
[----:B------:R-:W-:Y:S02]  /*14190*/  SGXT.U32 R100, R100, 0x1 ;  /* 0x000000016464781a */ /* 0x000fe40000000000 */
[----:B------:R-:W-:-:S02]  /*141a0*/  SGXT.U32 R101, R101, 0x1 ;  /* 0x000000016565781a */ /* 0x000fc40000000000 */
[----:B------:R-:W-:Y:S01]  /*141b0*/  PRMT R107, RZ, 0x7610, R107 ;  /* 0x00007610ff6b7816 */ /* 0x000fe2000000006b */
[----:B------:R0:W2:Y:S01]  /*141c0*/  @!P6 LDG.E.U8 R116, desc[UR22][R96.64] ;  /* 0x000000166074e981 */ /* 0x0000a2000c1e1100 */
[----:B------:R-:W-:Y:S02]  /*141d0*/  SHF.R.U32.HI R102, RZ, 0x7, R102 ;  /* 0x00000007ff667819 */ /* 0x000fe40000011666 */
[----:B------:R-:W-:Y:S02]  /*141e0*/  SHF.R.U32.HI R103, RZ, 0x7, R126 ;  /* 0x00000007ff677819 */ /* 0x000fe4000001167e */
[----:B------:R-:W-:Y:S02]  /*141f0*/  LOP3.LUT R101, R101, 0x1c, RZ, 0xfc, !PT ;  /* 0x0000001c65657812 */ /* 0x000fe400078efcff */
[----:B------:R-:W-:Y:S01]  /*14200*/  LOP3.LUT R100, R100, 0x1e, RZ, 0xfc, !PT ;  /* 0x0000001e64647812 */ /* 0x000fe200078efcff */
[----:B0-----:R-:W-:Y:S02]  /*14210*/  @!P4 IMAD.MOV.U32 R96, RZ, RZ, R52 ;  /* 0x000000ffff60c224 */ /* 0x001fe400078e0034 */
[----:B------:R-:W-:Y:S01]  /*14220*/  @!P4 IMAD.MOV.U32 R97, RZ, RZ, R54 ;  /* 0x000000ffff61c224 */ /* 0x000fe200078e0036 */
[----:B------:R-:W-:-:S02]  /*14230*/  SGXT.U32 R102, R102, 0x1 ;  /* 0x000000016666781a */ /* 0x000fc40000000000 */
[----:B------:R-:W-:Y:S02]  /*14240*/  SGXT.U32 R103, R103, 0x1 ;  /* 0x000000016767781a */ /* 0x000fe40000000000 */
[----:B------:R0:W2:Y:S01]  /*14250*/  @!P4 LDG.E.U8 R107, desc[UR22][R96.64] ;  /* 0x00000016606bc981 */ /* 0x0000a2000c1e1100 */
[----:B------:R-:W-:Y:S02]  /*14260*/  PRMT R123, RZ, 0x7610, R123 ;  /* 0x00007610ff7b7816 */ /* 0x000fe4000000007b */
[----:B------:R-:W-:Y:S01]  /*14270*/  ISETP.GE.AND P6, PT, R101, UR4, PT ;  /* 0x0000000465007c0c */ /* 0x000fe2000bfc6270 */
[----:B------:R-:W-:Y:S01]  /*14280*/  @!P3 IMAD.MOV.U32 R101, RZ, RZ, R10 ;  /* 0x000000ffff65b224 */ /* 0x000fe200078e000a */
[----:B------:R-:W-:Y:S01]  /*14290*/  ISETP.GE.AND P4, PT, R100, UR4, PT ;  /* 0x0000000464007c0c */ /* 0x000fe2000bf86270 */
[----:B------:R-:W-:Y:S01]  /*142a0*/  @!P3 IMAD.MOV.U32 R100, RZ, RZ, R8 ;  /* 0x000000ffff64b224 */ /* 0x000fe200078e0008 */
[----:B------:R-:W-:Y:S02]  /*142b0*/  LOP3.LUT R102, R102, 0x16, RZ, 0xfc, !PT ;  /* 0x0000001666667812 */ /* 0x000fe400078efcff */
[----:B------:R-:W-:-:S02]  /*142c0*/  LOP3.LUT R103, R103, 0x22, RZ, 0xfc, !PT ;  /* 0x0000002267677812 */ /* 0x000fc400078efcff */
[----:B------:R-:W-:Y:S01]  /*142d0*/  ISETP.GE.AND P5, PT, R102, UR4, PT ;  /* 0x0000000466007c0c */ /* 0x000fe2000bfa6270 */
[----:B------:R1:W2:Y:S01]  /*142e0*/  @!P3 LDG.E.U8 R123, desc[UR22][R100.64] ;  /* 0x00000016647bb981 */ /* 0x0002a2000c1e1100 */
[--C-:B------:R-:W-:Y:S02]  /*142f0*/  SHF.R.U32.HI R102, RZ, 0x7, R126.reuse ;  /* 0x00000007ff667819 */ /* 0x100fe4000001167e */
[----:B------:R-:W-:Y:S02]  /*14300*/  ISETP.GE.AND P3, PT, R103, UR4, PT ;  /* 0x0000000467007c0c */ /* 0x000fe4000bf66270 */
[----:B------:R-:W-:Y:S01]  /*14310*/  SHF.R.U32.HI R126, RZ, 0x7, R126 ;  /* 0x00000007ff7e7819 */ /* 0x000fe2000001167e */
[----:B------:R-:W1:Y:S01]  /*14320*/  S2R R103, SR_TID.X ;  /* 0x0000000000677919 */ /* 0x000e620000002100 */
[----:B0-----:R-:W-:Y:S02]  /*14330*/  PRMT R97, RZ, 0x7610, R97 ;  /* 0x00007610ff617816 */ /* 0x001fe40000000061 */
[----:B------:R-:W-:-:S04]  /*14340*/  SGXT.U32 R126, R126, 0x1 ;  /* 0x000000017e7e781a */ /* 0x000fc80000000000 */
[----:B------:R-:W-:Y:S01]  /*14350*/  LOP3.LUT R126, R126, 0x20, RZ, 0xfc, !PT ;  /* 0x000000207e7e7812 */ /* 0x000fe200078efcff */
[----:B------:R-:W2:Y:S03]  /*14360*/  @!P5 LDG.E.U8 R97, desc[UR22][R74.64] ;  /* 0x000000164a61d981 */ /* 0x000ea6000c1e1100 */
[----:B------:R-:W-:Y:S02]  /*14370*/  ISETP.GE.AND P5, PT, R126, UR4, PT ;  /* 0x000000047e007c0c */ /* 0x000fe4000bfa6270 */
[----:B------:R-:W0:Y:S01]  /*14380*/  S2R R126, SR_TID.X ;  /* 0x00000000007e7919 */ /* 0x000e220000002100 */
[----:B------:R-:W-:Y:S01]  /*14390*/  SGXT.U32 R102, R102, 0x1 ;  /* 0x000000016666781a */ /* 0x000fe20000000000 */
[----:B-1----:R-:W-:Y:S01]  /*143a0*/  @!P1 IMAD.MOV.U32 R100, RZ, RZ, R31 ;  /* 0x000000ffff649224 */ /* 0x002fe200078e001f */
[----:B------:R-:W-:Y:S01]  /*143b0*/  PRMT R115, RZ, 0x7610, R115 ;  /* 0x00007610ff737816 */ /* 0x000fe20000000073 */
[----:B------:R-:W-:Y:S01]  /*143c0*/  @!P1 IMAD.MOV.U32 R101, RZ, RZ, R33 ;  /* 0x000000ffff659224 */ /* 0x000fe200078e0021 */
[----:B------:R-:W-:-:S04]  /*143d0*/  LOP3.LUT R102, R102, 0x24, RZ, 0xfc, !PT ;  /* 0x0000002466667812 */ /* 0x000fc800078efcff */
[----:B------:R1:W2:Y:S01]  /*143e0*/  @!P1 LDG.E.U8 R115, desc[UR22][R100.64] ;  /* 0x0000001664739981 */ /* 0x0002a2000c1e1100 */
[----:B------:R-:W-:Y:S02]  /*143f0*/  ISETP.GE.AND P1, PT, R102, UR4, PT ;  /* 0x0000000466007c0c */ /* 0x000fe4000bf26270 */
[----:B------:R-:W-:Y:S02]  /*14400*/  PRMT R106, RZ, 0x7610, R106 ;  /* 0x00007610ff6a7816 */ /* 0x000fe4000000006a */
[--C-:B------:R-:W-:Y:S02]  /*14410*/  SHF.R.U32.HI R102, RZ, 0x7, R103.reuse ;  /* 0x00000007ff667819 */ /* 0x100fe40000011667 */
[----:B------:R-:W-:Y:S01]  /*14420*/  SHF.R.U32.HI R103, RZ, 0x7, R103 ;  /* 0x00000007ff677819 */ /* 0x000fe20000011667 */
[----:B-1----:R-:W-:-:S03]  /*14430*/  @!P6 IMAD.MOV.U32 R100, RZ, RZ, R53 ;  /* 0x000000ffff64e224 */ /* 0x002fc600078e0035 */
[----:B------:R-:W-:Y:S01]  /*14440*/  SGXT.U32 R103, R103, 0x1 ;  /* 0x000000016767781a */ /* 0x000fe20000000000 */
[----:B------:R-:W-:-:S03]  /*14450*/  @!P6 IMAD.MOV.U32 R101, RZ, RZ, R55 ;  /* 0x000000ffff65e224 */ /* 0x000fc600078e0037 */
[----:B------:R-:W-:Y:S02]  /*14460*/  LOP3.LUT R103, R103, 0x26, RZ, 0xfc, !PT ;  /* 0x0000002667677812 */ /* 0x000fe400078efcff */
[----:B------:R1:W2:Y:S01]  /*14470*/  @!P6 LDG.E.U8 R106, desc[UR22][R100.64] ;  /* 0x00000016646ae981 */ /* 0x0002a2000c1e1100 */
[----:B------:R-:W-:Y:S02]  /*14480*/  PRMT R122, RZ, 0x7610, R122 ;  /* 0x00007610ff7a7816 */ /* 0x000fe4000000007a */
[----:B------:R-:W-:Y:S02]  /*14490*/  ISETP.GE.AND P6, PT, R103, UR4, PT ;  /* 0x0000000467007c0c */ /* 0x000fe4000bfc6270 */
[----:B0-----:R-:W-:Y:S01]  /*144a0*/  SHF.R.U32.HI R103, RZ, 0x7, R126 ;  /* 0x00000007ff677819 */ /* 0x001fe2000001167e */
[----:B-1----:R-:W-:Y:S02]  /*144b0*/  @!P5 IMAD.MOV.U32 R100, RZ, RZ, R11 ;  /* 0x000000ffff64d224 */ /* 0x002fe400078e000b */
[----:B------:R-:W-:Y:S01]  /*144c0*/  @!P5 IMAD.MOV.U32 R101, RZ, RZ, R13 ;  /* 0x000000ffff65d224 */ /* 0x000fe200078e000d */
[----:B------:R-:W-:-:S02]  /*144d0*/  SGXT.U32 R103, R103, 0x1 ;  /* 0x000000016767781a */ /* 0x000fc40000000000 */
[----:B------:R-:W-:Y:S02]  /*144e0*/  PRMT R114, RZ, 0x7610, R114 ;  /* 0x00007610ff727816 */ /* 0x000fe40000000072 */
[----:B------:R0:W2:Y:S01]  /*144f0*/  @!P5 LDG.E.U8 R122, desc[UR22][R100.64] ;  /* 0x00000016647ad981 */ /* 0x0000a2000c1e1100 */
[----:B------:R-:W-:Y:S01]  /*14500*/  LOP3.LUT R103, R103, 0x2c, RZ, 0xfc, !PT ;  /* 0x0000002c67677812 */ /* 0x000fe200078efcff */
[----:B0-----:R-:W-:Y:S02]  /*14510*/  @!P3 IMAD.MOV.U32 R100, RZ, RZ, R34 ;  /* 0x000000ffff64b224 */ /* 0x001fe400078e0022 */
[----:B------:R-:W-:-:S05]  /*14520*/  @!P3 IMAD.MOV.U32 R101, RZ, RZ, R36 ;  /* 0x000000ffff65b224 */ /* 0x000fca00078e0024 */
[----:B------:R0:W2:Y:S01]  /*14530*/  @!P3 LDG.E.U8 R114, desc[UR22][R100.64] ;  /* 0x000000166472b981 */ /* 0x0000a2000c1e1100 */
[----:B------:R-:W-:Y:S02]  /*14540*/  ISETP.GE.AND P3, PT, R103, UR4, PT ;  /* 0x0000000467007c0c */ /* 0x000fe4000bf66270 */
[----:B------:R-:W1:Y:S01]  /*14550*/  S2R R103, SR_TID.X ;  /* 0x0000000000677919 */ /* 0x000e620000002100 */
[----:B------:R-:W-:Y:S02]  /*14560*/  SGXT.U32 R102, R102, 0x1 ;  /* 0x000000016666781a */ /* 0x000fe40000000000 */
[----:B------:R-:W-:Y:S02]  /*14570*/  PRMT R96, RZ, 0x7610, R96 ;  /* 0x00007610ff607816 */ /* 0x000fe40000000060 */
[----:B------:R-:W-:-:S04]  /*14580*/  LOP3.LUT R102, R102, 0x28, RZ, 0xfc, !PT ;  /* 0x0000002866667812 */ /* 0x000fc800078efcff */
[----:B------:R-:W2:Y:S01]  /*14590*/  @!P4 LDG.E.U8 R96, desc[UR22][R76.64] ;  /* 0x000000164c60c981 */ /* 0x000ea2000c1e1100 */
[----:B------:R-:W-:Y:S02]  /*145a0*/  ISETP.GE.AND P4, PT, R102, UR4, PT ;  /* 0x0000000466007c0c */ /* 0x000fe4000bf86270 */
[--C-:B------:R-:W-:Y:S02]  /*145b0*/  SHF.R.U32.HI R102, RZ, 0x7, R126.reuse ;  /* 0x00000007ff667819 */ /* 0x100fe4000001167e */
[----:B------:R-:W-:Y:S02]  /*145c0*/  SHF.R.U32.HI R126, RZ, 0x7, R126 ;  /* 0x00000007ff7e7819 */ /* 0x000fe4000001167e */
[----:B------:R-:W-:Y:S01]  /*145d0*/  SGXT.U32 R102, R102, 0x1 ;  /* 0x000000016666781a */ /* 0x000fe20000000000 */
[----:B0-----:R-:W-:Y:S01]  /*145e0*/  @!P1 IMAD.MOV.U32 R100, RZ, RZ, R56 ;  /* 0x000000ffff649224 */ /* 0x001fe200078e0038 */
[----:B------:R-:W-:Y:S01]  /*145f0*/  PRMT R105, RZ, 0x7610, R105 ;  /* 0x00007610ff697816 */ /* 0x000fe20000000069 */
[----:B------:R-:W-:Y:S01]  /*14600*/  @!P1 IMAD.MOV.U32 R101, RZ, RZ, R58 ;  /* 0x000000ffff659224 */ /* 0x000fe200078e003a */
[----:B------:R-:W-:-:S02]  /*14610*/  SGXT.U32 R126, R126, 0x1 ;  /* 0x000000017e7e781a */ /* 0x000fc40000000000 */
[----:B------:R-:W-:Y:S02]  /*14620*/  LOP3.LUT R102, R102, 0x2e, RZ, 0xfc, !PT ;  /* 0x0000002e66667812 */ /* 0x000fe400078efcff */
[----:B------:R-:W-:Y:S01]  /*14630*/  LOP3.LUT R126, R126, 0x2a, RZ, 0xfc, !PT ;  /* 0x0000002a7e7e7812 */ /* 0x000fe200078efcff */
[----:B------:R0:W2:Y:S01]  /*14640*/  @!P1 LDG.E.U8 R105, desc[UR22][R100.64] ;  /* 0x0000001664699981 */ /* 0x0000a2000c1e1100 */
[----:B------:R-:W-:Y:S02]  /*14650*/  ISETP.GE.AND P1, PT, R102, UR4, PT ;  /* 0x0000000466007c0c */ /* 0x000fe4000bf26270 */
[----:B------:R-:W-:Y:S02]  /*14660*/  ISETP.GE.AND P5, PT, R126, UR4, PT ;  /* 0x000000047e007c0c */ /* 0x000fe4000bfa6270 */
[--C-:B-1----:R-:W-:Y:S02]  /*14670*/  SHF.R.U32.HI R102, RZ, 0x7, R103.reuse ;  /* 0x00000007ff667819 */ /* 0x102fe40000011667 */
[----:B------:R-:W-:-:S02]  /*14680*/  SHF.R.U32.HI R103, RZ, 0x7, R103 ;  /* 0x00000007ff677819 */ /* 0x000fc40000011667 */
[----:B------:R-:W-:Y:S02]  /*14690*/  SGXT.U32 R102, R102, 0x1 ;  /* 0x000000016666781a */ /* 0x000fe40000000000 */
[----:B------:R-:W-:Y:S01]  /*146a0*/  SGXT.U32 R103, R103, 0x1 ;  /* 0x000000016767781a */ /* 0x000fe20000000000 */
[----:B0-----:R-:W-:Y:S01]  /*146b0*/  @!P4 IMAD.MOV.U32 R100, RZ, RZ, R12 ;  /* 0x000000ffff64c224 */ /* 0x001fe200078e000c */
[----:B------:R-:W-:Y:S01]  /*146c0*/  PRMT R110, RZ, 0x7610, R110 ;  /* 0x00007610ff6e7816 */ /* 0x000fe2000000006e */
[----:B------:R-:W-:Y:S01]  /*146d0*/  @!P4 IMAD.MOV.U32 R101, RZ, RZ, R14 ;  /* 0x000000ffff65c224 */ /* 0x000fe200078e000e */
[----:B------:R-:W-:Y:S02]  /*146e0*/  PRMT R121, RZ, 0x7610, R121 ;  /* 0x00007610ff797816 */ /* 0x000fe40000000079 */
[----:B------:R-:W-:Y:S02]  /*146f0*/  LOP3.LUT R103, R103, 0x30, RZ, 0xfc, !PT ;  /* 0x0000003067677812 */ /* 0x000fe400078efcff */
[----:B------:R-:W-:Y:S01]  /*14700*/  LOP3.LUT R102, R102, 0x32, RZ, 0xfc, !PT ;  /* 0x0000003266667812 */ /* 0x000fe200078efcff */
[----:B------:R-:W2:Y:S01]  /*14710*/  @!P6 LDG.E.U8 R110, desc[UR22][R78.64] ;  /* 0x000000164e6ee981 */ /* 0x000ea2000c1e1100 */
[----:B------:R-:W-:-:S02]  /*14720*/  PRMT R113, RZ, 0x7610, R113 ;  /* 0x00007610ff717816 */ /* 0x000fc40000000071 */
[----:B------:R-:W-:Y:S01]  /*14730*/  ISETP.GE.AND P6, PT, R103, UR4, PT ;  /* 0x0000000467007c0c */ /* 0x000fe2000bfc6270 */
[----:B------:R-:W2:Y:S01]  /*14740*/  @!P4 LDG.E.U8 R121, desc[UR22][R100.64] ;  /* 0x000000166479c981 */ /* 0x000ea2000c1e1100 */
[----:B------:R-:W-:Y:S01]  /*14750*/  ISETP.GE.AND P4, PT, R102, UR4, PT ;  /* 0x0000000466007c0c */ /* 0x000fe2000bf86270 */
[----:B------:R-:W-:Y:S02]  /*14760*/  @!P5 IMAD.MOV.U32 R102, RZ, RZ, R35 ;  /* 0x000000ffff66d224 */ /* 0x000fe400078e0023 */
[----:B------:R-:W-:Y:S01]  /*14770*/  @!P5 IMAD.MOV.U32 R103, RZ, RZ, R37 ;  /* 0x000000ffff67d224 */ /* 0x000fe200078e0025 */
[----:B------:R-:W-:-:S04]  /*14780*/  PRMT R104, RZ, 0x7610, R104 ;  /* 0x00007610ff687816 */ /* 0x000fc80000000068 */
[----:B------:R0:W2:Y:S02]  /*14790*/  @!P5 LDG.E.U8 R113, desc[UR22][R102.64] ;  /* 0x000000166671d981 */ /* 0x0000a4000c1e1100 */
[----:B0-----:R-:W-:Y:S02]  /*147a0*/  @!P3 IMAD.MOV.U32 R102, RZ, RZ, R57 ;  /* 0x000000ffff66b224 */ /* 0x001fe400078e0039 */
[----:B------:R-:W-:-:S05]  /*147b0*/  @!P3 IMAD.MOV.U32 R103, RZ, RZ, R59 ;  /* 0x000000ffff67b224 */ /* 0x000fca00078e003b */
[----:B------:R0:W2:Y:S02]  /*147c0*/  @!P3 LDG.E.U8 R104, desc[UR22][R102.64] ;  /* 0x000000166668b981 */ /* 0x0000a4000c1e1100 */
[----:B0-----:R-:W0:Y:S02]  /*147d0*/  S2R R103, SR_TID.X ;  /* 0x0000000000677919 */ /* 0x001e240000002100 */
[----:B0-----:R-:W-:-:S04]  /*147e0*/  SHF.R.U32.HI R127, RZ, 0x7, R103 ;  /* 0x00000007ff7f7819 */ /* 0x001fc80000011667 */
[----:B------:R-:W-:-:S04]  /*147f0*/  SGXT.U32 R127, R127, 0x1 ;  /* 0x000000017f7f781a */ /* 0x000fc80000000000 */
[----:B------:R-:W-:-:S04]  /*14800*/  LOP3.LUT R127, R127, 0x36, RZ, 0xfc, !PT ;  /* 0x000000367f7f7812 */ /* 0x000fc800078efcff */
[----:B------:R-:W-:Y:S02]  /*14810*/  ISETP.GE.AND P3, PT, R127, UR4, PT ;  /* 0x000000047f007c0c */ /* 0x000fe4000bf66270 */
[----:B------:R-:W0:Y:S01]  /*14820*/  S2R R127, SR_TID.X ;  /* 0x00000000007f7919 */ /* 0x000e220000002100 */
[--C-:B------:R-:W-:Y:S02]  /*14830*/  SHF.R.U32.HI R126, RZ, 0x7, R103.reuse ;  /* 0x00000007ff7e7819 */ /* 0x100fe40000011667 */
[----:B------:R-:W-:Y:S02]  /*14840*/  SHF.R.U32.HI R103, RZ, 0x7, R103 ;  /* 0x00000007ff677819 */ /* 0x000fe40000011667 */
[----:B------:R-:W-:Y:S02]  /*14850*/  SGXT.U32 R126, R126, 0x1 ;  /* 0x000000017e7e781a */ /* 0x000fe40000000000 */
[----:B------:R-:W-:Y:S02]  /*14860*/  PRMT R101, RZ, 0x7610, R101 ;  /* 0x00007610ff657816 */ /* 0x000fe40000000065 */
[----:B------:R-:W-:-:S02]  /*14870*/  SGXT.U32 R103, R103, 0x1 ;  /* 0x000000016767781a */ /* 0x000fc40000000000 */
[----:B------:R-:W-:Y:S02]  /*14880*/  LOP3.LUT R126, R126, 0x38, RZ, 0xfc, !PT ;  /* 0x000000387e7e7812 */ /* 0x000fe400078efcff */
[----:B------:R-:W-:Y:S01]  /*14890*/  LOP3.LUT R103, R103, 0x34, RZ, 0xfc, !PT ;  /* 0x0000003467677812 */ /* 0x000fe200078efcff */
[----:B------:R-:W2:Y:S01]  /*148a0*/  @!P1 LDG.E.U8 R101, desc[UR22][R80.64] ;  /* 0x0000001650659981 */ /* 0x000ea2000c1e1100 */
[----:B------:R-:W-:Y:S01]  /*148b0*/  ISETP.GE.AND P1, PT, R126, UR4, PT ;  /* 0x000000047e007c0c */ /* 0x000fe2000bf26270 */
[----:B------:R-:W-:Y:S01]  /*148c0*/  @!P6 IMAD.MOV.U32 R102, RZ, RZ, R15 ;  /* 0x000000ffff66e224 */ /* 0x000fe200078e000f */
[----:B------:R-:W-:Y:S02]  /*148d0*/  PRMT R120, RZ, 0x7610, R120 ;  /* 0x00007610ff787816 */ /* 0x000fe40000000078 */
[----:B------:R-:W-:Y:S01]  /*148e0*/  ISETP.GE.AND P5, PT, R103, UR4, PT ;  /* 0x0000000467007c0c */ /* 0x000fe2000bfa6270 */
[----:B------:R-:W-:Y:S01]  /*148f0*/  @!P6 IMAD.MOV.U32 R103, RZ, RZ, R17 ;  /* 0x000000ffff67e224 */ /* 0x000fe200078e0011 */
[----:B------:R-:W-:-:S04]  /*14900*/  PRMT R112, RZ, 0x7610, R112 ;  /* 0x00007610ff707816 */ /* 0x000fc80000000070 */
[----:B------:R1:W2:Y:S01]  /*14910*/  @!P6 LDG.E.U8 R120, desc[UR22][R102.64] ;  /* 0x000000166678e981 */ /* 0x0002a2000c1e1100 */
[--C-:B0-----:R-:W-:Y:S02]  /*14920*/  SHF.R.U32.HI R126, RZ, 0x7, R127.reuse ;  /* 0x00000007ff7e7819 */ /* 0x101fe4000001167f */
[----:B------:R-:W-:Y:S02]  /*14930*/  SHF.R.U32.HI R127, RZ, 0x7, R127 ;  /* 0x00000007ff7f7819 */ /* 0x000fe4000001167f */
[----:B------:R-:W-:Y:S02]  /*14940*/  SGXT.U32 R126, R126, 0x1 ;  /* 0x000000017e7e781a */ /* 0x000fe40000000000 */
[----:B------:R-:W-:Y:S01]  /*14950*/  SGXT.U32 R127, R127, 0x1 ;  /* 0x000000017f7f781a */ /* 0x000fe20000000000 */
[----:B-1----:R-:W-:Y:S02]  /*14960*/  @!P4 IMAD.MOV.U32 R102, RZ, RZ, R38 ;  /* 0x000000ffff66c224 */ /* 0x002fe400078e0026 */
[----:B------:R-:W-:Y:S01]  /*14970*/  @!P4 IMAD.MOV.U32 R103, RZ, RZ, R40 ;  /* 0x000000ffff67c224 */ /* 0x000fe200078e0028 */
[----:B------:R-:W-:-:S02]  /*14980*/  LOP3.LUT R127, R127, 0x3a, RZ, 0xfc, !PT ;  /* 0x0000003a7f7f7812 */ /* 0x000fc400078efcff */
[----:B------:R-:W-:Y:S02]  /*14990*/  LOP3.LUT R126, R126, 0x3c, RZ, 0xfc, !PT ;  /* 0x0000003c7e7e7812 */ /* 0x000fe400078efcff */
[----:B------:R0:W2:Y:S01]  /*149a0*/  @!P4 LDG.E.U8 R112, desc[UR22][R102.64] ;  /* 0x000000166670c981 */ /* 0x0000a2000c1e1100 */
[----:B------:R-:W-:Y:S01]  /*149b0*/  ISETP.GE.AND P6, PT, R127, UR4, PT ;  /* 0x000000047f007c0c */ /* 0x000fe2000bfc6270 */
[----:B------:R-:W-:Y:S01]  /*149c0*/  @!P5 IMAD.MOV.U32 R127, RZ, RZ, R62 ;  /* 0x000000ffff7fd224 */ /* 0x000fe200078e003e */
[----:B------:R-:W-:Y:S01]  /*149d0*/  ISETP.GE.AND P4, PT, R126, UR4, PT ;  /* 0x000000047e007c0c */ /* 0x000fe2000bf86270 */
[----:B------:R-:W-:Y:S01]  /*149e0*/  @!P5 IMAD.MOV.U32 R126, RZ, RZ, R60 ;  /* 0x000000ffff7ed224 */ /* 0x000fe200078e003c */
[----:B0-----:R-:W-:Y:S02]  /*149f0*/  PRMT R103, RZ, 0x7610, R103 ;  /* 0x00007610ff677816 */ /* 0x001fe40000000067 */
[----:B------:R-:W-:-:S04]  /*14a00*/  PRMT R119, RZ, 0x7610, R119 ;  /* 0x00007610ff777816 */ /* 0x000fc80000000077 */
[----:B------:R0:W2:Y:S02]  /*14a10*/  @!P5 LDG.E.U8 R103, desc[UR22][R126.64] ;  /* 0x000000167e67d981 */ /* 0x0000a4000c1e1100 */
[----:B0-----:R-:W-:Y:S02]  /*14a20*/  @!P1 IMAD.MOV.U32 R126, RZ, RZ, R16 ;  /* 0x000000ffff7e9224 */ /* 0x001fe400078e0010 */
[----:B------:R-:W-:-:S05]  /*14a30*/  @!P1 IMAD.MOV.U32 R127, RZ, RZ, R18 ;  /* 0x000000ffff7f9224 */ /* 0x000fca00078e0012 */
[----:B------:R0:W2:Y:S02]  /*14a40*/  @!P1 LDG.E.U8 R119, desc[UR22][R126.64] ;  /* 0x000000167e779981 */ /* 0x0000a4000c1e1100 */
[----:B0-----:R-:W0:Y:S01]  /*14a50*/  S2R R127, SR_TID.X ;  /* 0x00000000007f7919 */ /* 0x001e220000002100 */
[----:B------:R-:W-:Y:S01]  /*14a60*/  PRMT R111, RZ, 0x7610, R111 ;  /* 0x00007610ff6f7816 */ /* 0x000fe2000000006f */
[----:B------:R-:W-:Y:S01]  /*14a70*/  @!P6 IMAD.MOV.U32 R126, RZ, RZ, R39 ;  /* 0x000000ffff7ee224 */ /* 0x000fe200078e0027 */
[----:B------:R-:W-:Y:S02]  /*14a80*/  PRMT R102, RZ, 0x7610, R102 ;  /* 0x00007610ff667816 */ /* 0x000fe40000000066 */
[----:B0-----:R-:W-:-:S04]  /*14a90*/  SHF.R.U32.HI R127, RZ, 0x7, R127 ;  /* 0x00000007ff7f7819 */ /* 0x001fc8000001167f */
[----:B------:R-:W-:-:S04]  /*14aa0*/  SGXT.U32 R127, R127, 0x1 ;  /* 0x000000017f7f781a */ /* 0x000fc80000000000 */
[----:B------:R-:W-:-:S04]  /*14ab0*/  LOP3.LUT R127, R127, 0x3e, RZ, 0xfc, !PT ;  /* 0x0000003e7f7f7812 */ /* 0x000fc800078efcff */
[----:B------:R-:W-:Y:S01]  /*14ac0*/  ISETP.GE.AND P1, PT, R127, UR4, PT ;  /* 0x000000047f007c0c */ /* 0x000fe2000bf26270 */
[----:B------:R-:W-:-:S05]  /*14ad0*/  @!P6 IMAD.MOV.U32 R127, RZ, RZ, R41 ;  /* 0x000000ffff7fe224 */ /* 0x000fca00078e0029 */
[----:B------:R0:W2:Y:S02]  /*14ae0*/  @!P6 LDG.E.U8 R111, desc[UR22][R126.64] ;  /* 0x000000167e6fe981 */ /* 0x0000a4000c1e1100 */
[----:B0-----:R-:W-:Y:S02]  /*14af0*/  @!P4 IMAD.MOV.U32 R126, RZ, RZ, R61 ;  /* 0x000000ffff7ec224 */ /* 0x001fe400078e003d */
[----:B------:R-:W-:-:S05]  /*14b00*/  @!P4 IMAD.MOV.U32 R127, RZ, RZ, R63 ;  /* 0x000000ffff7fc224 */ /* 0x000fca00078e003f */
[----:B------:R0:W2:Y:S02]  /*14b10*/  @!P4 LDG.E.U8 R102, desc[UR22][R126.64] ;  /* 0x000000167e66c981 */ /* 0x0000a4000c1e1100 */
[----:B0-----:R-:W0:Y:S01]  /*14b20*/  S2R R127, SR_TID.X ;  /* 0x00000000007f7919 */ /* 0x001e220000002100 */
[----:B------:R-:W-:-:S06]  /*14b30*/  PRMT R100, RZ, 0x7610, R100 ;  /* 0x00007610ff647816 */ /* 0x000fcc0000000064 */
[----:B------:R-:W2:Y:S01]  /*14b40*/  @!P3 LDG.E.U8 R100, desc[UR22][R82.64] ;  /* 0x000000165264b981 */ /* 0x000ea2000c1e1100 */
[----:B------:R-:W-:Y:S02]  /*14b50*/  PRMT R128, RZ, 0x7610, R128 ;  /* 0x00007610ff807816 */ /* 0x000fe40000000080 */
[----:B------:R-:W-:-:S04]  /*14b60*/  PRMT R129, RZ, 0x7610, R129 ;  /* 0x00007610ff817816 */ /* 0x000fc80000000081 */
[----:B------:R-:W2:Y:S01]  /*14b70*/  @!P1 LDG.E.U8 R128, desc[UR22][R84.64] ;  /* 0x0000001654809981 */ /* 0x000ea2000c1e1100 */
[----:B0-----:R-:W-:-:S04]  /*14b80*/  SHF.R.U32.HI R126, RZ, 0x7, R127 ;  /* 0x00000007ff7e7819 */ /* 0x001fc8000001167f */
[----:B------:R-:W-:-:S04]  /*14b90*/  SGXT.U32 R126, R126, 0x1 ;  /* 0x000000017e7e781a */ /* 0x000fc80000000000 */
[----:B------:R-:W-:Y:S02]  /*14ba0*/  LOP3.LUT R126, R126, 0x40, RZ, 0xfc, !PT ;  /* 0x000000407e7e7812 */ /* 0x000fe400078efcff */
[----:B------:R-:W-:Y:S02]  /*14bb0*/  SHF.R.U32.HI R127, RZ, 0x7, R127 ;  /* 0x00000007ff7f7819 */ /* 0x000fe4000001167f */
[----:B------:R-:W-:Y:S02]  /*14bc0*/  ISETP.GE.AND P3, PT, R126, UR4, PT ;  /* 0x000000047e007c0c */ /* 0x000fe4000bf66270 */
[----:B------:R-:W-:-:S04]  /*14bd0*/  SGXT.U32 R127, R127, 0x1 ;  /* 0x000000017f7f781a */ /* 0x000fc80000000000 */
[----:B------:R-:W-:-:S04]  /*14be0*/  LOP3.LUT R127, R127, 0x42, RZ, 0xfc, !PT ;  /* 0x000000427f7f7812 */ /* 0x000fc800078efcff */
[----:B------:R-:W-:-:S03]  /*14bf0*/  ISETP.GE.AND P1, PT, R127, UR4, PT ;  /* 0x000000047f007c0c */ /* 0x000fc6000bf26270 */
[----:B------:R-:W-:Y:S02]  /*14c00*/  @!P3 IMAD.MOV.U32 R126, RZ, RZ, R19 ;  /* 0x000000ffff7eb224 */ /* 0x000fe400078e0013 */
[----:B------:R-:W-:-:S05]  /*14c10*/  @!P3 IMAD.MOV.U32 R127, RZ, RZ, R21 ;  /* 0x000000ffff7fb224 */ /* 0x000fca00078e0015 */
[----:B------:R0:W2:Y:S02]  /*14c20*/  @!P3 LDG.E.U8 R129, desc[UR22][R126.64] ;  /* 0x000000167e81b981 */ /* 0x0000a4000c1e1100 */
[----:B0-----:R-:W0:Y:S01]  /*14c30*/  S2R R127, SR_TID.X ;  /* 0x00000000007f7919 */ /* 0x001e220000002100 */
[----:B------:R-:W-:Y:S01]  /*14c40*/  PRMT R130, RZ, 0x7610, R130 ;  /* 0x00007610ff827816 */ /* 0x000fe20000000082 */
[----:B------:R-:W-:Y:S01]  /*14c50*/  @!P1 IMAD.MOV.U32 R126, RZ, RZ, R42 ;  /* 0x000000ffff7e9224 */ /* 0x000fe200078e002a */
[----:B0-----:R-:W-:-:S04]  /*14c60*/  SHF.R.U32.HI R127, RZ, 0x7, R127 ;  /* 0x00000007ff7f7819 */ /* 0x001fc8000001167f */
[----:B------:R-:W-:-:S04]  /*14c70*/  SGXT.U32 R127, R127, 0x1 ;  /* 0x000000017f7f781a */ /* 0x000fc80000000000 */
[----:B------:R-:W-:-:S04]  /*14c80*/  LOP3.LUT R127, R127, 0x44, RZ, 0xfc, !PT ;  /* 0x000000447f7f7812 */ /* 0x000fc800078efcff */
[----:B------:R-:W-:Y:S01]  /*14c90*/  ISETP.GE.AND P3, PT, R127, UR4, PT ;  /* 0x000000047f007c0c */ /* 0x000fe2000bf66270 */
[----:B------:R-:W-:-:S05]  /*14ca0*/  @!P1 IMAD.MOV.U32 R127, RZ, RZ, R44 ;  /* 0x000000ffff7f9224 */ /* 0x000fca00078e002c */
[----:B------:R0:W2:Y:S02]  /*14cb0*/  @!P1 LDG.E.U8 R130, desc[UR22][R126.64] ;  /* 0x000000167e829981 */ /* 0x0000a4000c1e1100 */
[----:B0-----:R-:W0:Y:S01]  /*14cc0*/  S2R R127, SR_TID.X ;  /* 0x00000000007f7919 */ /* 0x001e220000002100 */
[----:B------:R-:W-:-:S04]  /*14cd0*/  PRMT R131, RZ, 0x7610, R131 ;  /* 0x00007610ff837816 */ /* 0x000fc80000000083 */
        /* <DEDUP_REMOVED lines=95> */
[----:B------:R-:W-:-:S06]  /*152d0*/  PRMT R142, RZ, 0x7610, R142 ;  /* 0x00007610ff8e7816 */ /* 0x000fcc000000008e */
[----:B------:R-:W2:Y:S01]  /*152e0*/  @!P1 LDG.E.U8 R142, desc[UR22][R88.64] ;  /* 0x00000016588e9981 */ /* 0x000ea2000c1e1100 */
[----:B0-----:R-:W-:-:S04]  /*152f0*/  SHF.R.U32.HI R126, RZ, 0x7, R127 ;  /* 0x00000007ff7e7819 */ /* 0x001fc8000001167f */
[----:B------:R-:W-:-:S04]  /*15300*/  SGXT.U32 R126, R126, 0x1 ;  /* 0x000000017e7e781a */ /* 0x000fc80000000000 */
[----:B------:R-:W-:-:S04]  /*15310*/  LOP3.LUT R126, R126, 0x52, RZ, 0xfc, !PT ;  /* 0x000000527e7e7812 */ /* 0x000fc800078efcff */
[----:B------:R-:W-:Y:S02]  /*15320*/  ISETP.GE.AND P3, PT, R126, UR4, PT ;  /* 0x000000047e007c0c */ /* 0x000fe4000bf66270 */
        /* <DEDUP_REMOVED lines=10> */
[----:B------:R-:W-:Y:S02]  /*153d0*/  SHF.R.U32.HI R126, RZ, 0x7, R127 ;  /* 0x00000007ff7e7819 */ /* 0x000fe4000001167f */
[----:B------:R-:W-:Y:S02]  /*153e0*/  PRMT R144, RZ, 0x7610, R144 ;  /* 0x00007610ff907816 */ /* 0x000fe40000000090 */
[----:B------:R-:W-:-:S04]  /*153f0*/  SGXT.U32 R126, R126, 0x1 ;  /* 0x000000017e7e781a */ /* 0x000fc80000000000 */
[----:B------:R-:W-:Y:S01]  /*15400*/  LOP3.LUT R126, R126, 0x5a, RZ, 0xfc, !PT ;  /* 0x0000005a7e7e7812 */ /* 0x000fe200078efcff */
[----:B------:R-:W2:Y:S01]  /*15410*/  @!P1 LDG.E.U8 R144, desc[UR22][R68.64] ;  /* 0x0000001644909981 */ /* 0x000ea2000c1e1100 */
[----:B------:R-:W-:Y:S02]  /*15420*/  SHF.R.U32.HI R127, RZ, 0x7, R127 ;  /* 0x00000007ff7f7819 */ /* 0x000fe4000001167f */
[----:B------:R-:W-:Y:S02]  /*15430*/  ISETP.GE.AND P1, PT, R126, UR4, PT ;  /* 0x000000047e007c0c */ /* 0x000fe4000bf26270 */
[----:B------:R-:W-:Y:S02]  /*15440*/  SGXT.U32 R127, R127, 0x1 ;  /* 0x000000017f7f781a */ /* 0x000fe40000000000 */
[----:B------:R-:W-:Y:S02]  /*15450*/  PRMT R145, RZ, 0x7610, R145 ;  /* 0x00007610ff917816 */ /* 0x000fe40000000091 */
[----:B------:R-:W-:-:S02]  /*15460*/  LOP3.LUT R127, R127, 0x5c, RZ, 0xfc, !PT ;  /* 0x0000005c7f7f7812 */ /* 0x000fc400078efcff */
[----:B------:R-:W-:Y:S02]  /*15470*/  PRMT R146, RZ, 0x7610, R146 ;  /* 0x00007610ff927816 */ /* 0x000fe40000000092 */
[----:B------:R-:W2:Y:S01]  /*15480*/  @!P3 LDG.E.U8 R145, desc[UR22][R90.64] ;  /* 0x000000165a91b981 */ /* 0x000ea2000c1e1100 */
[----:B------:R-:W-:Y:S02]  /*15490*/  ISETP.GE.AND P3, PT, R127, UR4, PT ;  /* 0x000000047f007c0c */ /* 0x000fe4000bf66270 */
        /* <DEDUP_REMOVED lines=114> */
[----:B------:R-:W-:Y:S02]  /*15bc0*/  PRMT R160, RZ, 0x7610, R160 ;  /* 0x00007610ffa07816 */ /* 0x000fe400000000a0 */
[----:B0-----:R-:W-:-:S04]  /*15bd0*/  SHF.R.U32.HI R127, RZ, 0x7, R127 ;  /* 0x00000007ff7f7819 */ /* 0x001fc8000001167f */
[----:B------:R-:W-:-:S04]  /*15be0*/  SGXT.U32 R127, R127, 0x1 ;  /* 0x000000017f7f781a */ /* 0x000fc80000000000 */
[----:B------:R-:W-:-:S04]  /*15bf0*/  LOP3.LUT R127, R127, 0x7e, RZ, 0xfc, !PT ;  /* 0x0000007e7f7f7812 */ /* 0x000fc800078efcff */
[----:B------:R-:W-:Y:S01]  /*15c00*/  ISETP.GE.AND P3, PT, R127, UR4, PT ;  /* 0x000000047f007c0c */ /* 0x000fe2000bf66270 */
[----:B------:R-:W-:-:S05]  /*15c10*/  @!P1 IMAD.MOV.U32 R127, RZ, RZ, R205 ;  /* 0x000000ffff7f9224 */ /* 0x000fca00078e00cd */
[----:B------:R0:W2:Y:S07]  /*15c20*/  @!P1 LDG.E.U8 R159, desc[UR22][R126.64] ;  /* 0x000000167e9f9981 */ /* 0x0000ae000c1e1100 */
[----:B0-----:R-:W-:Y:S02]  /*15c30*/  @!P3 IMAD.MOV.U32 R126, RZ, RZ, R208 ;  /* 0x000000ffff7eb224 */ /* 0x001fe400078e00d0 */
[----:B------:R-:W-:-:S05]  /*15c40*/  @!P3 IMAD.MOV.U32 R127, RZ, RZ, R207 ;  /* 0x000000ffff7fb224 */ /* 0x000fca00078e00cf */
[----:B------:R0:W2:Y:S01]  /*15c50*/  @!P3 LDG.E.U8 R160, desc[UR22][R126.64] ;  /* 0x000000167ea0b981 */ /* 0x0000a2000c1e1100 */
[----:B------:R-:W-:Y:S01]  /*15c60*/  BAR.SYNC.DEFER_BLOCKING 0x0 ;  /* 0x0000000000007b1d */ /* 0x000fe20000010000 */
[----:B------:R-:W-:Y:S02]  /*15c70*/  ISETP.GE.AND P1, PT, R2, UR4, PT ;  /* 0x0000000402007c0c */ /* 0x000fe4000bf26270 */
[----:B------:R-:W-:Y:S02]  /*15c80*/  PRMT R161, RZ, 0x7610, R161 ;  /* 0x00007610ffa17816 */ /* 0x000fe400000000a1 */
[----:B------:R-:W-:-:S09]  /*15c90*/  PRMT R162, RZ, 0x7610, R162 ;  /* 0x00007610ffa27816 */ /* 0x000fd200000000a2 */
[----:B0-----:R-:W-:Y:S02]  /*15ca0*/  @!P1 IMAD.MOV.U32 R126, RZ, RZ, R210 ;  /* 0x000000ffff7e9224 */ /* 0x001fe400078e00d2 */
[----:B------:R-:W-:Y:S01]  /*15cb0*/  @!P1 IMAD.MOV.U32 R127, RZ, RZ, R209 ;  /* 0x000000ffff7f9224 */ /* 0x000fe200078e00d1 */
[----:B------:R-:W-:-:S04]  /*15cc0*/  PRMT R163, RZ, 0x7610, R163 ;  /* 0x00007610ffa37816 */ /* 0x000fc800000000a3 */
[----:B------:R0:W2:Y:S02]  /*15cd0*/  @!P1 LDG.E.U8 R161, desc[UR22][R126.64] ;  /* 0x000000167ea19981 */ /* 0x0000a4000c1e1100 */
[----:B0-----:R-:W-:Y:S02]  /*15ce0*/  @!P1 IMAD.MOV.U32 R126, RZ, RZ, R218 ;  /* 0x000000ffff7e9224 */ /* 0x001fe400078e00da */
[----:B------:R-:W-:-:S05]  /*15cf0*/  @!P1 IMAD.MOV.U32 R127, RZ, RZ, R217 ;  /* 0x000000ffff7f9224 */ /* 0x000fca00078e00d9 */
[----:B------:R0:W2:Y:S01]  /*15d00*/  @!P1 LDG.E.U8 R162, desc[UR22][R126.64] ;  /* 0x000000167ea29981 */ /* 0x0000a2000c1e1100 */
[----:B------:R-:W-:Y:S01]  /*15d10*/  PRMT R164, RZ, 0x7610, R164 ;  /* 0x00007610ffa47816 */ /* 0x000fe200000000a4 */
        /* <DEDUP_REMOVED lines=10> */
[----:B------:R0:W2:Y:S02]  /*15dc0*/  @!P1 LDG.E.U8 R165, desc[UR22][R126.64] ;  /* 0x000000167ea59981 */ /* 0x0000a4000c1e1100 */
[----:B0-----:R-:W-:Y:S02]  /*15dd0*/  @!P1 IMAD.MOV.U32 R126, RZ, RZ, R250 ;  /* 0x000000ffff7e9224 */ /* 0x001fe400078e00fa */
[----:B------:R-:W-:-:S05]  /*15de0*/  @!P1 IMAD.MOV.U32 R127, RZ, RZ, R249 ;  /* 0x000000ffff7f9224 */ /* 0x000fca00078e00f9 */
[----:B------:R0:W2:Y:S04]  /*15df0*/  @!P1 LDG.E.U8 R166, desc[UR22][R126.64] ;  /* 0x000000167ea69981 */ /* 0x0000a8000c1e1100 */
[----:B------:R-:W0:Y:S04]  /*15e00*/  LDL R126, [R1+0x10] ;  /* 0x00001000017e7983 */ /* 0x000e280000100800 */
[----:B------:R-:W0:Y:S01]  /*15e10*/  LDL R127, [R1+0x14] ;  /* 0x00001400017f7983 */ /* 0x000e220000100800 */
[----:B------:R-:W-:Y:S02]  /*15e20*/  PRMT R167, RZ, 0x7610, R167 ;  /* 0x00007610ffa77816 */ /* 0x000fe400000000a7 */
[----:B0-----:R-:W-:-:S04]  /*15e30*/  @!P1 LOP3.LUT R127, R127, R126, RZ, 0x3c, !PT ;  /* 0x0000007e7f7f9212 */ /* 0x001fc800078e3cff */
[----:B------:R-:W-:-:S04]  /*15e40*/  @!P1 LOP3.LUT R126, R127, R126, RZ, 0x3c, !PT ;  /* 0x0000007e7f7e9212 */ /* 0x000fc800078e3cff */
[----:B------:R-:W-:-:S05]  /*15e50*/  @!P1 LOP3.LUT R127, R127, R126, RZ, 0x3c, !PT ;  /* 0x0000007e7f7f9212 */ /* 0x000fca00078e3cff */
[----:B------:R0:W4:Y:S04]  /*15e60*/  @!P1 LDG.E.U8 R167, desc[UR22][R126.64] ;  /* 0x000000167ea79981 */ /* 0x000128000c1e1100 */
[----:B------:R-:W0:Y:S04]  /*15e70*/  LDL R126, [R1+0x30] ;  /* 0x00003000017e7983 */ /* 0x000e280000100800 */
[----:B------:R-:W0:Y:S04]  /*15e80*/  LDL R127, [R1+0x34] ;  /* 0x00003400017f7983 */ /* 0x000e280000100800 */
[----:B---3--:R1:W-:Y:S02]  /*15e90*/  STS.U8 [R92+UR10+0x14000], R168 ;  /* 0x014000a85c007988 */ /* 0x0083e4000800000a */
[----:B-1----:R-:W-:-:S02]  /*15ea0*/  PRMT R168, RZ, 0x7610, R168 ;  /* 0x00007610ffa87816 */ /* 0x002fc400000000a8 */
[----:B--2---:R1:W-:Y:S04]  /*15eb0*/  STS.U8 [R92+UR10+0x14400], R125 ;  /* 0x0144007d5c007988 */ /* 0x0043e8000800000a */
[----:B------:R2:W-:Y:S04]  /*15ec0*/  STS.U8 [R92+UR10+0x14800], R124 ;  /* 0x0148007c5c007988 */ /* 0x0005e8000800000a */
[----:B-1----:R-:W3:Y:S04]  /*15ed0*/  LDL R125, [R1+0x74] ;  /* 0x00007400017d7983 */ /* 0x002ee80000100800 */
[----:B--2---:R-:W3:Y:S01]  /*15ee0*/  LDL R124, [R1+0x70] ;  /* 0x00007000017c7983 */ /* 0x004ee20000100800 */
[----:B0-----:R-:W-:-:S04]  /*15ef0*/  @!P1 LOP3.LUT R127, R127, R126, RZ, 0x3c, !PT ;  /* 0x0000007e7f7f9212 */ /* 0x001fc800078e3cff */
[----:B------:R-:W-:-:S04]  /*15f00*/  @!P1 LOP3.LUT R126, R127, R126, RZ, 0x3c, !PT ;  /* 0x0000007e7f7e9212 */ /* 0x000fc800078e3cff */
[----:B------:R-:W-:-:S05]  /*15f10*/  @!P1 LOP3.LUT R127, R127, R126, RZ, 0x3c, !PT ;  /* 0x0000007e7f7f9212 */ /* 0x000fca00078e3cff */
[----:B------:R0:W2:Y:S04]  /*15f20*/  @!P1 LDG.E.U8 R168, desc[UR22][R126.64] ;  /* 0x000000167ea89981 */ /* 0x0000a8000c1e1100 */
[----:B------:R-:W0:Y:S04]  /*15f30*/  LDL R126, [R1+0x50] ;  /* 0x00005000017e7983 */ /* 0x000e280000100800 */
[----:B------:R-:W0:Y:S01]  /*15f40*/  LDL R127, [R1+0x54] ;  /* 0x00005400017f7983 */ /* 0x000e220000100800 */
[----:B------:R-:W-:Y:S02]  /*15f50*/  PRMT R169, RZ, 0x7610, R169 ;  /* 0x00007610ffa97816 */ /* 0x000fe400000000a9 */
[----:B---3--:R-:W-:-:S04]  /*15f60*/  @!P1 LOP3.LUT R125, R125, R124, RZ, 0x3c, !PT ;  /* 0x0000007c7d7d9212 */ /* 0x008fc800078e3cff */
[----:B------:R-:W-:-:S04]  /*15f70*/  @!P1 LOP3.LUT R124, R125, R124, RZ, 0x3c, !PT ;  /* 0x0000007c7d7c9212 */ /* 0x000fc800078e3cff */
[----:B------:R-:W-:Y:S01]  /*15f80*/  @!P1 LOP3.LUT R125, R125, R124, RZ, 0x3c, !PT ;  /* 0x0000007c7d7d9212 */ /* 0x000fe200078e3cff */
[----:B------:R1:W-:Y:S04]  /*15f90*/  STS.U8 [R92+UR10+0x14c00], R123 ;  /* 0x014c007b5c007988 */ /* 0x0003e8000800000a */
[----:B------:R3:W-:Y:S04]  /*15fa0*/  STS.U8 [R92+UR10+0x15000], R122 ;  /* 0x0150007a5c007988 */ /* 0x0007e8000800000a */
[----:B-1----:R-:W2:Y:S04]  /*15fb0*/  LDL R123, [R1+0xb4] ;  /* 0x0000b400017b7983 */ /* 0x002ea80000100800 */
[----:B---3--:R-:W2:Y:S01]  /*15fc0*/  LDL R122, [R1+0xb0] ;  /* 0x0000b000017a7983 */ /* 0x008ea20000100800 */
[----:B0-----:R-:W-:-:S04]  /*15fd0*/  @!P1 LOP3.LUT R127, R127, R126, RZ, 0x3c, !PT ;  /* 0x0000007e7f7f9212 */ /* 0x001fc800078e3cff */
[----:B------:R-:W-:-:S04]  /*15fe0*/  @!P1 LOP3.LUT R126, R127, R126, RZ, 0x3c, !PT ;  /* 0x0000007e7f7e9212 */ /* 0x000fc800078e3cff */
[----:B------:R-:W-:-:S05]  /*15ff0*/  @!P1 LOP3.LUT R127, R127, R126, RZ, 0x3c, !PT ;  /* 0x0000007e7f7f9212 */ /* 0x000fca00078e3cff */
[----:B------:R0:W3:Y:S02]  /*16000*/  @!P1 LDG.E.U8 R169, desc[UR22][R126.64] ;  /* 0x000000167ea99981 */ /* 0x0000e4000c1e1100 */
[----:B0-----:R-:W-:-:S06]  /*16010*/  PRMT R126, RZ, 0x7610, R126 ;  /* 0x00007610ff7e7816 */ /* 0x001fcc000000007e */
[----:B------:R0:W3:Y:S04]  /*16020*/  @!P1 LDG.E.U8 R126, desc[UR22][R124.64] ;  /* 0x000000167c7e9981 */ /* 0x0000e8000c1e1100 */
[----:B------:R-:W0:Y:S04]  /*16030*/  LDL R124, [R1+0x90] ;  /* 0x00009000017c7983 */ /* 0x000e280000100800 */
[----:B------:R-:W0:Y:S01]  /*16040*/  LDL R125, [R1+0x94] ;  /* 0x00009400017d7983 */ /* 0x000e220000100800 */
[----:B------:R-:W-:Y:S02]  /*16050*/  PRMT R127, RZ, 0x7610, R127 ;  /* 0x00007610ff7f7816 */ /* 0x000fe4000000007f */
[----:B--2---:R-:W-:-:S04]  /*16060*/  @!P1 LOP3.LUT R123, R123, R122, RZ, 0x3c, !PT ;  /* 0x0000007a7b7b9212 */ /* 0x004fc800078e3cff */
[----:B------:R-:W-:-:S04]  /*16070*/  @!P1 LOP3.LUT R122, R123, R122, RZ, 0x3c, !PT ;  /* 0x0000007a7b7a9212 */ /* 0x000fc800078e3cff */
[----:B------:R-:W-:Y:S01]  /*16080*/  @!P1 LOP3.LUT R123, R123, R122, RZ, 0x3c, !PT ;  /* 0x0000007a7b7b9212 */ /* 0x000fe200078e3cff */
[----:B------:R1:W-:Y:S04]  /*16090*/  STS.U8 [R92+UR10+0x15400], R121 ;  /* 0x015400795c007988 */ /* 0x0003e8000800000a */
[----:B------:R2:W-:Y:S04]  /*160a0*/  STS.U8 [R92+UR10+0x15800], R120 ;  /* 0x015800785c007988 */ /* 0x0005e8000800000a */
[----:B-1----:R-:W3:Y:S04]  /*160b0*/  LDL R121, [R1+0xf4] ;  /* 0x0000f40001797983 */ /* 0x002ee80000100800 */
[----:B--2---:R-:W3:Y:S01]  /*160c0*/  LDL R120, [R1+0xf0] ;  /* 0x0000f00001787983 */ /* 0x004ee20000100800 */
[----:B0-----:R-:W-:-:S04]  /*160d0*/  @!P1 LOP3.LUT R125, R125, R124, RZ, 0x3c, !PT ;  /* 0x0000007c7d7d9212 */ /* 0x001fc800078e3cff */
[----:B------:R-:W-:-:S04]  /*160e0*/  @!P1 LOP3.LUT R124, R125, R124, RZ, 0x3c, !PT ;  /* 0x0000007c7d7c9212 */ /* 0x000fc800078e3cff */
[----:B------:R-:W-:-:S05]  /*160f0*/  @!P1 LOP3.LUT R125, R125, R124, RZ, 0x3c, !PT ;  /* 0x0000007c7d7d9212 */ /* 0x000fca00078e3cff */
[----:B------:R0:W2:Y:S02]  /*16100*/  @!P1 LDG.E.U8 R127, desc[UR22][R124.64] ;  /* 0x000000167c7f9981 */ /* 0x0000a4000c1e1100 */
[----:B0-----:R-:W-:-:S06]  /*16110*/  PRMT R124, RZ, 0x7610, R124 ;  /* 0x00007610ff7c7816 */ /* 0x001fcc000000007c */
[----:B------:R0:W2:Y:S04]  /*16120*/  @!P1 LDG.E.U8 R124, desc[UR22][R122.64] ;  /* 0x000000167a7c9981 */ /* 0x0000a8000c1e1100 */
[----:B------:R-:W0:Y:S04]  /*16130*/  LDL R122, [R1+0xd0] ;  /* 0x0000d000017a7983 */ /* 0x000e280000100800 */
[----:B------:R-:W0:Y:S01]  /*16140*/  LDL R123, [R1+0xd4] ;  /* 0x0000d400017b7983 */ /* 0x000e220000100800 */
[----:B------:R-:W-:Y:S02]  /*16150*/  PRMT R125, RZ, 0x7610, R125 ;  /* 0x00007610ff7d7816 */ /* 0x000fe4000000007d */
[----:B---3--:R-:W-:-:S04]  /*16160*/  @!P1 LOP3.LUT R121, R121, R120, RZ, 0x3c, !PT ;  /* 0x0000007879799212 */ /* 0x008fc800078e3cff */
[----:B------:R-:W-:-:S04]  /*16170*/  @!P1 LOP3.LUT R120, R121, R120, RZ, 0x3c, !PT ;  /* 0x0000007879789212 */ /* 0x000fc800078e3cff */
[----:B------:R-:W-:Y:S02]  /*16180*/  @!P1 LOP3.LUT R121, R121, R120, RZ, 0x3c, !PT ;  /* 0x0000007879799212 */ /* 0x000fe400078e3cff */
[----:B0-----:R-:W-:-:S04]  /*16190*/  @!P1 LOP3.LUT R123, R123, R122, RZ, 0x3c, !PT ;  /* 0x0000007a7b7b9212 */ /* 0x001fc800078e3cff */
[----:B------:R-:W-:-:S04]  /*161a0*/  @!P1 LOP3.LUT R122, R123, R122, RZ, 0x3c, !PT ;  /* 0x0000007a7b7a9212 */ /* 0x000fc800078e3cff */
[----:B------:R-:W-:-:S05]  /*161b0*/  @!P1 LOP3.LUT R123, R123, R122, RZ, 0x3c, !PT ;  /* 0x0000007a7b7b9212 */ /* 0x000fca00078e3cff */
[----:B------:R0:W3:Y:S02]  /*161c0*/  @!P1 LDG.E.U8 R125, desc[UR22][R122.64] ;  /* 0x000000167a7d9981 */ /* 0x0000e4000c1e1100 */
[----:B0-----:R-:W-:-:S06]  /*161d0*/  PRMT R122, RZ, 0x7610, R122 ;  /* 0x00007610ff7a7816 */ /* 0x001fcc000000007a */
[----:B------:R0:W2:Y:S04]  /*161e0*/  @!P1 LDG.E.U8 R122, desc[UR22][R120.64] ;  /* 0x00000016787a9981 */ /* 0x0000a8000c1e1100 */
[----:B------:R-:W0:Y:S04]  /*161f0*/  LDL R120, [R1+0x198] ;  /* 0x0001980001787983 */ /* 0x000e280000100800 */
[----:B------:R-:W0:Y:S01]  /*16200*/  LDL R121, [R1+0x19c] ;  /* 0x00019c0001797983 */ /* 0x000e220000100800 */
[----:B------:R-:W-:Y:S02]  /*16210*/  PRMT R123, RZ, 0x7610, R123 ;  /* 0x00007610ff7b7816 */ /* 0x000fe4000000007b */
[----:B0-----:R-:W-:-:S04]  /*16220*/  @!P1 LOP3.LUT R121, R121, R120, RZ, 0x3c, !PT ;  /* 0x0000007879799212 */ /* 0x001fc800078e3cff */
[----:B------:R-:W-:-:S04]  /*16230*/  @!P1 LOP3.LUT R120, R121, R120, RZ, 0x3c, !PT ;  /* 0x0000007879789212 */ /* 0x000fc800078e3cff */
[----:B------:R-:W-:-:S05]  /*16240*/  @!P1 LOP3.LUT R121, R121, R120, RZ, 0x3c, !PT ;  /* 0x0000007879799212 */ /* 0x000fca00078e3cff */
[----:B------:R0:W2:Y:S04]  /*16250*/  @!P1 LDG.E.U8 R123, desc[UR22][R120.64] ;  /* 0x00000016787b9981 */ /* 0x0000a8000c1e1100 */
[----:B------:R-:W0:Y:S04]  /*16260*/  LDL R120, [R1+0x1b0] ;  /* 0x0001b00001787983 */ /* 0x000e280000100800 */
[----:B------:R-:W0:Y:S04]  /*16270*/  LDL R121, [R1+0x1b4] ;  /* 0x0001b40001797983 */ /* 0x000e280000100800 */
[----:B------:R1:W-:Y:S02]  /*16280*/  STS.U8 [R92+UR10+0x16000], R129 ;  /* 0x016000815c007988 */ /* 0x0003e4000800000a */
[----:B-1----:R-:W-:-:S02]  /*16290*/  PRMT R129, RZ, 0x7610, R129 ;  /* 0x00007610ff817816 */ /* 0x002fc40000000081 */
        /* <DEDUP_REMOVED lines=14> */
[----:B------:R1:W-:Y:S04]  /*16380*/  STS.U8 [R92+UR10+0x16800], R134 ;  /* 0x016800865c007988 */ /* 0x0003e8000800000a */
[----:B------:R3:W-:Y:S01]  /*16390*/  STS.U8 [R92+UR10+0x15c00], R119 ;  /* 0x015c00775c007988 */ /* 0x0007e2000800000a */
[----:B-1----:R-:W-:-:S03]  /*163a0*/  PRMT R134, RZ, 0x7610, R134 ;  /* 0x00007610ff867816 */ /* 0x002fc60000000086 */
[----:B---3--:R-:W3:Y:S01]  /*163b0*/  LDL R119, [R1+0x1fc] ;  /* 0x0001fc0001777983 */ /* 0x008ee20000100800 */
[----:B0-----:R-:W-:-:S04]  /*163c0*/  @!P1 LOP3.LUT R121, R121, R120, RZ, 0x3c, !PT ;  /* 0x0000007879799212 */ /* 0x001fc800078e3cff */
[----:B------:R-:W-:-:S04]  /*163d0*/  @!P1 LOP3.LUT R120, R121, R120, RZ, 0x3c, !PT ;  /* 0x0000007879789212 */ /* 0x000fc800078e3cff */
[----:B------:R-:W-:-:S05]  /*163e0*/  @!P1 LOP3.LUT R121, R121, R120, RZ, 0x3c, !PT ;  /* 0x0000007879799212 */ /* 0x000fca00078e3cff */
[----:B------:R3:W2:Y:S04]  /*163f0*/  @!P1 LDG.E.U8 R134, desc[UR22][R120.64] ;  /* 0x0000001678869981 */ /* 0x0006a8000c1e1100 */
[----:B------:R-:W2:Y:S01]  /*16400*/  LDL R121, [R1+0x1f8] ;  /* 0x0001f80001797983 */ /* 0x000ea20000100800 */
[----:B---3--:R-:W-:-:S03]  /*16410*/  @!P1 IMAD.MOV.U32 R120, RZ, RZ, R119 ;  /* 0x000000ffff789224 */ /* 0x008fc600078e0077 */
[----:B------:R0:W-:Y:S04]  /*16420*/  STS.U8 [R92+UR10+0x16c00], R135 ;  /* 0x016c00875c007988 */ /* 0x0001e8000800000a */
[----:B------:R1:W-:Y:S04]  /*16430*/  STS.U8 [R92+UR10+0x17000], R136 ;  /* 0x017000885c007988 */ /* 0x0003e8000800000a */
[----:B------:R3:W-:Y:S01]  /*16440*/  STS.U8 [R92+UR10+0x17400], R137 ;  /* 0x017400895c007988 */ /* 0x0007e2000800000a */
[----:B0-----:R-:W-:-:S03]  /*16450*/  PRMT R135, RZ, 0x7610, R135 ;  /* 0x00007610ff877816 */ /* 0x001fc60000000087 */
[----:B------:R0:W-:Y:S04]  /*16460*/  STS.U8 [R92+UR10+0x17800], R138 ;  /* 0x0178008a5c007988 */ /* 0x0001e8000800000a */
[----:B------:R-:W-:Y:S04]  /*16470*/  STS.U8 [R92+UR10+0x17c00], R139 ;  /* 0x017c008b5c007988 */ /* 0x000fe8000800000a */
[----:B------:R-:W3:Y:S04]  /*16480*/  LDL R119, [R1+0x2bc] ;  /* 0x0002bc0001777983 */ /* 0x000ee80000100800 */
[----:B--2---:R2:W2:Y:S04]  /*16490*/  @!P1 LDG.E.U8 R135, desc[UR22][R120.64] ;  /* 0x0000001678879981 */ /* 0x0044a8000c1e1100 */
[----:B------:R-:W2:Y:S04]  /*164a0*/  LDL R120, [R1+0x210] ;  /* 0x0002100001787983 */ /* 0x000ea80000100800 */
[----:B------:R-:W2:Y:S01]  /*164b0*/  LDL R121, [R1+0x214] ;  /* 0x0002140001797983 */ /* 0x000ea20000100800 */
[----:B-1----:R-:W-:-:S02]  /*164c0*/  PRMT R136, RZ, 0x7610, R136 ;  /* 0x00007610ff887816 */ /* 0x002fc40000000088 */
[----:B--2---:R-:W-:-:S04]  /*164d0*/  @!P1 LOP3.LUT R121, R121, R120, RZ, 0x3c, !PT ;  /* 0x0000007879799212 */ /* 0x004fc800078e3cff */
[----:B------:R-:W-:-:S04]  /*164e0*/  @!P1 LOP3.LUT R120, R121, R120, RZ, 0x3c, !PT ;  /* 0x0000007879789212 */ /* 0x000fc800078e3cff */
[----:B------:R-:W-:-:S05]  /*164f0*/  @!P1 LOP3.LUT R121, R121, R120, RZ, 0x3c, !PT ;  /* 0x0000007879799212 */ /* 0x000fca00078e3cff */
[----:B------:R1:W2:Y:S04]  /*16500*/  @!P1 LDG.E.U8 R136, desc[UR22][R120.64] ;  /* 0x0000001678889981 */ /* 0x0002a8000c1e1100 */
[----:B------:R-:W1:Y:S04]  /*16510*/  LDL R120, [R1+0x228] ;  /* 0x0002280001787983 */ /* 0x000e680000100800 */
[----:B------:R-:W1:Y:S01]  /*16520*/  LDL R121, [R1+0x22c] ;  /* 0x00022c0001797983 */ /* 0x000e620000100800 */
[----:B---3--:R-:W-:Y:S02]  /*16530*/  PRMT R137, RZ, 0x7610, R137 ;  /* 0x00007610ff897816 */ /* 0x008fe40000000089 */
[----:B-1----:R-:W-:-:S04]  /*16540*/  @!P1 LOP3.LUT R121, R121, R120, RZ, 0x3c, !PT ;  /* 0x0000007879799212 */ /* 0x002fc800078e3cff */
[----:B------:R-:W-:-:S04]  /*16550*/  @!P1 LOP3.LUT R120, R121, R120, RZ, 0x3c, !PT ;  /* 0x0000007879789212 */ /* 0x000fc800078e3cff */
[----:B------:R-:W-:-:S05]  /*16560*/  @!P1 LOP3.LUT R121, R121, R120, RZ, 0x3c, !PT ;  /* 0x0000007879799212 */ /* 0x000fca00078e3cff */
[----:B------:R1:W3:Y:S04]  /*16570*/  @!P1 LDG.E.U8 R137, desc[UR22][R120.64] ;  /* 0x0000001678899981 */ /* 0x0002e8000c1e1100 */
[----:B------:R-:W1:Y:S04]  /*16580*/  LDL R120, [R1+0x240] ;  /* 0x0002400001787983 */ /* 0x000e680000100800 */
[----:B------:R-:W1:Y:S01]  /*16590*/  LDL R121, [R1+0x29c] ;  /* 0x00029c0001797983 */ /* 0x000e620000100800 */
[----:B0-----:R-:W-:-:S03]  /*165a0*/  PRMT R138, RZ, 0x7610, R138 ;  /* 0x00007610ff8a7816 */ /* 0x001fc6000000008a */
[----:B-----5:R0:W-:Y:S04]  /*165b0*/  STS.U8 [R93+UR10+0x14100], R118 ;  /* 0x014100765d007988 */ /* 0x0201e8000800000a */
[----:B0-----:R-:W5:Y:S01]  /*165c0*/  LDL R118, [R1+0x2b8] ;  /* 0x0002b80001767983 */ /* 0x001f620000100800 */
[----:B-1----:R-:W-:-:S04]  /*165d0*/  @!P1 LOP3.LUT R121, R121, R120, RZ, 0x3c, !PT ;  /* 0x0000007879799212 */ /* 0x002fc800078e3cff */
[----:B------:R-:W-:-:S04]  /*165e0*/  @!P1 LOP3.LUT R120, R121, R120, RZ, 0x3c, !PT ;  /* 0x0000007879789212 */ /* 0x000fc800078e3cff */
[----:B------:R-:W-:-:S05]  /*165f0*/  @!P1 LOP3.LUT R121, R121, R120, RZ, 0x3c, !PT ;  /* 0x0000007879799212 */ /* 0x000fca00078e3cff */
[----:B------:R0:W2:Y:S04]  /*16600*/  @!P1 LDG.E.U8 R138, desc[UR22][R120.64] ;  /* 0x00000016788a9981 */ /* 0x0000a8000c1e1100 */
[----:B------:R-:W0:Y:S04]  /*16610*/  LDL R120, [R1+0x2a8] ;  /* 0x0002a80001787983 */ /* 0x000e280000100800 */
[----:B------:R-:W0:Y:S01]  /*16620*/  LDL R121, [R1+0x2ac] ;  /* 0x0002ac0001797983 */ /* 0x000e220000100800 */
[----:B------:R-:W-:Y:S02]  /*16630*/  PRMT R139, RZ, 0x7610, R139 ;  /* 0x00007610ff8b7816 */ /* 0x000fe4000000008b */
[----:B-----5:R-:W-:-:S04]  /*16640*/  @!P1 LOP3.LUT R119, R119, R118, RZ, 0x3c, !PT ;  /* 0x0000007677779212 */ /* 0x020fc800078e3cff */
[----:B------:R-:W-:-:S04]  /*16650*/  @!P1 LOP3.LUT R118, R119, R118, RZ, 0x3c, !PT ;  /* 0x0000007677769212 */ /* 0x000fc800078e3cff */
[----:B------:R-:W-:Y:S01]  /*16660*/  @!P1 LOP3.LUT R119, R119, R118, RZ, 0x3c, !PT ;  /* 0x0000007677779212 */ /* 0x000fe200078e3cff */
[----:B------:R1:W-:Y:S04]  /*16670*/  STS.U8 [R93+UR10+0x14500], R117 ;  /* 0x014500755d007988 */ /* 0x0003e8000800000a */
[----:B------:R5:W-:Y:S04]  /*16680*/  STS.U8 [R93+UR10+0x14900], R116 ;  /* 0x014900745d007988 */ /* 0x000be8000800000a */
[----:B-1----:R-:W2:Y:S04]  /*16690*/  LDL R117, [R1+0x2dc] ;  /* 0x0002dc0001757983 */ /* 0x002ea80000100800 */
[----:B-----5:R-:W2:Y:S01]  /*166a0*/  LDL R116, [R1+0x2d8] ;  /* 0x0002d80001747983 */ /* 0x020ea20000100800 */
[----:B0-----:R-:W-:-:S04]  /*166b0*/  @!P1 LOP3.LUT R121, R121, R120, RZ, 0x3c, !PT ;  /* 0x0000007879799212 */ /* 0x001fc800078e3cff */
[----:B------:R-:W-:-:S04]  /*166c0*/  @!P1 LOP3.LUT R120, R121, R120, RZ, 0x3c, !PT ;  /* 0x0000007879789212 */ /* 0x000fc800078e3cff */
[----:B------:R-:W-:-:S05]  /*166d0*/  @!P1 LOP3.LUT R121, R121, R120, RZ, 0x3c, !PT ;  /* 0x0000007879799212 */ /* 0x000fca00078e3cff */
[----:B------:R0:W5:Y:S02]  /*166e0*/  @!P1 LDG.E.U8 R139, desc[UR22][R120.64] ;  /* 0x00000016788b9981 */ /* 0x000164000c1e1100 */
        /* <DEDUP_REMOVED lines=39> */
[----:B------:R-:W-:Y:S02]  /*16960*/  @!P1 LOP3.LUT R113, R113, R112, RZ, 0x3c, !PT ;  /* 0x0000007071719212 */ /* 0x000fe400078e3cff */
[----:B0-----:R-:W-:-:S04]  /*16970*/  @!P1 LOP3.LUT R115, R115, R114, RZ, 0x3c, !PT ;  /* 0x0000007273739212 */ /* 0x001fc800078e3cff */
[----:B------:R-:W-:-:S04]  /*16980*/  @!P1 LOP3.LUT R114, R115, R114, RZ, 0x3c, !PT ;  /* 0x0000007273729212 */ /* 0x000fc800078e3cff */
[----:B------:R-:W-:-:S05]  /*16990*/  @!P1 LOP3.LUT R115, R115, R114, RZ, 0x3c, !PT ;  /* 0x0000007273739212 */ /* 0x000fca00078e3cff */
[----:B------:R0:W2:Y:S02]  /*169a0*/  @!P1 LDG.E.U8 R117, desc[UR22][R114.64] ;  /* 0x0000001672759981 */ /* 0x0000a4000c1e1100 */
[----:B0-----:R-:W-:-:S06]  /*169b0*/  PRMT R114, RZ, 0x7610, R114 ;  /* 0x00007610ff727816 */ /* 0x001fcc0000000072 */
        /* <DEDUP_REMOVED lines=10> */
[----:B------:R-:W0:Y:S01]  /*16a60*/  LDL R113, [R1+0x33c] ;  /* 0x00033c0001717983 */ /* 0x000e220000100800 */
[----:B------:R-:W-:-:S03]  /*16a70*/  PRMT R115, RZ, 0x7610, R115 ;  /* 0x00007610ff737816 */ /* 0x000fc60000000073 */
[----:B------:R1:W-:Y:S04]  /*16a80*/  STS.U8 [R93+UR10+0x16100], R130 ;  /* 0x016100825d007988 */ /* 0x0003e8000800000a */
[----:B------:R3:W-:Y:S01]  /*16a90*/  STS.U8 [R93+UR10+0x16500], R140 ;  /* 0x0165008c5d007988 */ /* 0x0007e2000800000a */
[----:B-1----:R-:W-:Y:S02]  /*16aa0*/  PRMT R130, RZ, 0x7610, R130 ;  /* 0x00007610ff827816 */ /* 0x002fe40000000082 */
[----:B---3--:R-:W-:Y:S01]  /*16ab0*/  PRMT R140, RZ, 0x7610, R140 ;  /* 0x00007610ff8c7816 */ /* 0x008fe2000000008c */
[----:B------:R1:W-:Y:S04]  /*16ac0*/  STS.U8 [R93+UR10+0x16900], R143 ;  /* 0x0169008f5d007988 */ /* 0x0003e8000800000a */
[----:B------:R3:W-:Y:S01]  /*16ad0*/  STS.U8 [R93+UR10+0x16d00], R146 ;  /* 0x016d00925d007988 */ /* 0x0007e2000800000a */
[----:B-1----:R-:W-:-:S02]  /*16ae0*/  PRMT R143, RZ, 0x7610, R143 ;  /* 0x00007610ff8f7816 */ /* 0x002fc4000000008f */
[----:B---3--:R-:W-:Y:S01]  /*16af0*/  PRMT R146, RZ, 0x7610, R146 ;  /* 0x00007610ff927816 */ /* 0x008fe20000000092 */
[----:B------:R1:W-:Y:S04]  /*16b00*/  STS.U8 [R93+UR10+0x17100], R149 ;  /* 0x017100955d007988 */ /* 0x0003e8000800000a */
[----:B------:R3:W-:Y:S01]  /*16b10*/  STS.U8 [R93+UR10+0x17500], R152 ;  /* 0x017500985d007988 */ /* 0x0007e2000800000a */
[----:B-1----:R-:W-:Y:S02]  /*16b20*/  PRMT R149, RZ, 0x7610, R149 ;  /* 0x00007610ff957816 */ /* 0x002fe40000000095 */
[----:B---3--:R-:W-:Y:S02]  /*16b30*/  PRMT R152, RZ, 0x7610, R152 ;  /* 0x00007610ff987816 */ /* 0x008fe40000000098 */
[----:B0-----:R-:W-:-:S04]  /*16b40*/  @!P1 LOP3.LUT R113, R113, R112, RZ, 0x3c, !PT ;  /* 0x0000007071719212 */ /* 0x001fc800078e3cff */
[----:B------:R-:W-:-:S04]  /*16b50*/  @!P1 LOP3.LUT R112, R113, R112, RZ, 0x3c, !PT ;  /* 0x0000007071709212 */ /* 0x000fc800078e3cff */
[----:B------:R-:W-:-:S05]  /*16b60*/  @!P1 LOP3.LUT R113, R113, R112, RZ, 0x3c, !PT ;  /* 0x0000007071719212 */ /* 0x000fca00078e3cff */
[----:B------:R0:W3:Y:S02]  /*16b70*/  @!P1 LDG.E.U8 R115, desc[UR22][R112.64] ;  /* 0x0000001670739981 */ /* 0x0000e4000c1e1100 */
[----:B0-----:R-:W-:Y:S02]  /*16b80*/  @!P1 IMAD.MOV.U32 R112, RZ, RZ, R212 ;  /* 0x000000ffff709224 */ /* 0x001fe400078e00d4 */
[----:B------:R-:W-:-:S05]  /*16b90*/  @!P1 IMAD.MOV.U32 R113, RZ, RZ, R211 ;  /* 0x000000ffff719224 */ /* 0x000fca00078e00d3 */
[----:B------:R0:W2:Y:S02]  /*16ba0*/  @!P1 LDG.E.U8 R130, desc[UR22][R112.64] ;  /* 0x0000001670829981 */ /* 0x0000a4000c1e1100 */
        /* <DEDUP_REMOVED lines=14> */
[----:B------:R0:W2:Y:S04]  /*16c90*/  @!P1 LDG.E.U8 R152, desc[UR22][R112.64] ;  /* 0x0000001670989981 */ /* 0x0000a8000c1e1100 */
[----:B------:R-:W0:Y:S04]  /*16ca0*/  LDL R112, [R1+0x18] ;  /* 0x0000180001707983 */ /* 0x000e280000100800 */
[----:B------:R-:W0:Y:S04]  /*16cb0*/  LDL R113, [R1+0x1c] ;  /* 0x00001c0001717983 */ /* 0x000e280000100800 */
[----:B------:R1:W-:Y:S02]  /*16cc0*/  STS.U8 [R93+UR10+0x17900], R153 ;  /* 0x017900995d007988 */ /* 0x0003e4000800000a */
[----:B-1----:R-:W-:-:S02]  /*16cd0*/  PRMT R153, RZ, 0x7610, R153 ;  /* 0x00007610ff997816 */ /* 0x002fc40000000099 */
[----:B------:R-:W-:Y:S04]  /*16ce0*/  STS.U8 [R93+UR10+0x17d00], R154 ;  /* 0x017d009a5d007988 */ /* 0x000fe8000800000a */
[----:B------:R1:W-:Y:S04]  /*16cf0*/  STS.U8 [R94+UR10+0x14200], R109 ;  /* 0x0142006d5e007988 */ /* 0x0003e8000800000a */
[----:B------:R4:W-:Y:S04]  /*16d00*/  STS.U8 [R94+UR10+0x14600], R108 ;  /* 0x0146006c5e007988 */ /* 0x0009e8000800000a */
[----:B-1----:R-:W2:Y:S04]  /*16d10*/  LDL R109, [R1+0x5c] ;  /* 0x00005c00016d7983 */ /* 0x002ea80000100800 */
[----:B----4-:R-:W2:Y:S01]  /*16d20*/  LDL R108, [R1+0x58] ;  /* 0x00005800016c7983 */ /* 0x010ea20000100800 */
[----:B0-----:R-:W-:-:S04]  /*16d30*/  @!P1 LOP3.LUT R113, R113, R112, RZ, 0x3c, !PT ;  /* 0x0000007071719212 */ /* 0x001fc800078e3cff */
[----:B------:R-:W-:-:S04]  /*16d40*/  @!P1 LOP3.LUT R112, R113, R112, RZ, 0x3c, !PT ;  /* 0x0000007071709212 */ /* 0x000fc800078e3cff */
[----:B------:R-:W-:-:S05]  /*16d50*/  @!P1 LOP3.LUT R113, R113, R112, RZ, 0x3c, !PT ;  /* 0x0000007071719212 */ /* 0x000fca00078e3cff */
[----:B------:R0:W4:Y:S04]  /*16d60*/  @!P1 LDG.E.U8 R153, desc[UR22][R112.64] ;  /* 0x0000001670999981 */ /* 0x000128000c1e1100 */
        /* <DEDUP_REMOVED lines=123> */
[----:B---3--:R-:W2:Y:S01]  /*17520*/  LDL R98, [R1+0x2d0] ;  /* 0x0002d00001627983 */ /* 0x008ea20000100800 */
[----:B0-----:R-:W-:-:S04]  /*17530*/  @!P1 LOP3.LUT R103, R103, R102, RZ, 0x3c, !PT ;  /* 0x0000006667679212 */ /* 0x001fc800078e3cff */
[----:B------:R-:W-:-:S04]  /*17540*/  @!P1 LOP3.LUT R102, R103, R102, RZ, 0x3c, !PT ;  /* 0x0000006667669212 */ /* 0x000fc800078e3cff */
[----:B------:R-:W-:-:S05]  /*17550*/  @!P1 LOP3.LUT R103, R103, R102, RZ, 0x3c, !PT ;  /* 0x0000006667679212 */ /* 0x000fca00078e3cff */
        /* <DEDUP_REMOVED lines=64> */
[----:B-1----:R-:W-:-:S02]  /*17960*/  PRMT R128, RZ, 0x7610, R128 ;  /* 0x00007610ff807816 */ /* 0x002fc40000000080 */
[----:B---3--:R-:W-:Y:S01]  /*17970*/  PRMT R132, RZ, 0x7610, R132 ;  /* 0x00007610ff847816 */ /* 0x008fe20000000084 */
[----:B------:R1:W-:Y:S04]  /*17980*/  STS.U8 [R95+UR10+0x16700], R142 ;  /* 0x0167008e5f007988 */ /* 0x0003e8000800000a */
[----:B------:R3:W-:Y:S01]  /*17990*/  STS.U8 [R95+UR10+0x16b00], R145 ;  /* 0x016b00915f007988 */ /* 0x0007e2000800000a */
[----:B-1----:R-:W-:Y:S02]  /*179a0*/  PRMT R142, RZ, 0x7610, R142 ;  /* 0x00007610ff8e7816 */ /* 0x002fe4000000008e */
[----:B---3--:R-:W-:Y:S01]  /*179b0*/  PRMT R145, RZ, 0x7610, R145 ;  /* 0x00007610ff917816 */ /* 0x008fe20000000091 */
[----:B------:R1:W-:Y:S04]  /*179c0*/  STS.U8 [R95+UR10+0x16f00], R148 ;  /* 0x016f00945f007988 */ /* 0x0003e8000800000a */
[----:B------:R3:W-:Y:S01]  /*179d0*/  STS.U8 [R95+UR10+0x17300], R151 ;  /* 0x017300975f007988 */ /* 0x0007e2000800000a */
[----:B-1----:R-:W-:-:S02]  /*179e0*/  PRMT R148, RZ, 0x7610, R148 ;  /* 0x00007610ff947816 */ /* 0x002fc40000000094 */
        /* <DEDUP_REMOVED lines=20> */
[----:B------:R-:W0:Y:S04]  /*17b30*/  LDL R96, [R1] ;  /* 0x0000000001607983 */ /* 0x000e280000100800 */
        /* <DEDUP_REMOVED lines=96> */
[----:B------:R0:W-:Y:S04]  /*18140*/  STS.U8 [R92+UR10+0xb400], R122 ;  /* 0x00b4007a5c007988 */ /* 0x0001e8000800000a */
        /* <DEDUP_REMOVED lines=18> */
[----:B0-----:R-:W-:Y:S02]  /*18270*/  PRMT R125, RZ, 0x7610, R125 ;  /* 0x00007610ff7d7816 */ /* 0x001fe4000000007d */
[----:B-1----:R-:W-:-:S04]  /*18280*/  @!P1 LOP3.LUT R97, R97, R96, RZ, 0x3c, !PT ;  /* 0x0000006061619212 */ /* 0x002fc800078e3cff */
[----:B------:R-:W-:-:S04]  /*18290*/  @!P1 LOP3.LUT R96, R97, R96, RZ, 0x3c, !PT ;  /* 0x0000006061609212 */ /* 0x000fc800078e3cff */
[----:B------:R-:W-:-:S05]  /*182a0*/  @!P1 LOP3.LUT R97, R97, R96, RZ, 0x3c, !PT ;  /* 0x0000006061619212 */ /* 0x000fca00078e3cff */
        /* <DEDUP_REMOVED lines=8> */
[----:B------:R-:W2:Y:S01]  /*18330*/  LDL R97, [R1+0x244] ;  /* 0x0002440001617983 */ /* 0x000ea20000100800 */
[----:B0-----:R-:W-:-:S03]  /*18340*/  @!P1 IMAD.MOV.U32 R96, RZ, RZ, R169 ;  /* 0x000000ffff609224 */ /* 0x001fc600078e00a9 */
        /* <DEDUP_REMOVED lines=17> */
[----:B------:R-:W-:Y:S02]  /*18460*/  PRMT R133, RZ, 0x7610, R133 ;  /* 0x00007610ff857816 */ /* 0x000fe40000000085 */
[----:B-1----:R-:W-:-:S04]  /*18470*/  @!P1 LOP3.LUT R97, R97, R96, RZ, 0x3c, !PT ;  /* 0x0000006061619212 */ /* 0x002fc800078e3cff */
[----:B------:R-:W-:-:S04]  /*18480*/  @!P1 LOP3.LUT R96, R97, R96, RZ, 0x3c, !PT ;  /* 0x0000006061609212 */ /* 0x000fc800078e3cff */
[----:B------:R-:W-:-:S05]  /*18490*/  @!P1 LOP3.LUT R97, R97, R96, RZ, 0x3c, !PT ;  /* 0x0000006061619212 */ /* 0x000fca00078e3cff */
[----:B------:R1:W2:Y:S04]  /*184a0*/  @!P1 LDG.E.U8 R133, desc[UR22][R96.64] ;  /* 0x0000001660859981 */ /* 0x0002a8000c1e1100 */
        /* <DEDUP_REMOVED lines=20> */
[----:B-----5:R0:W-:Y:S04]  /*185f0*/  STS.U8 [R92+UR10+0xd800], R139 ;  /* 0x00d8008b5c007988 */ /* 0x0201e8000800000a */
        /* <DEDUP_REMOVED lines=26> */
[----:B-----5:R-:W-:Y:S02]  /*187a0*/  PRMT R120, RZ, 0x7610, R120 ;  /* 0x00007610ff787816 */ /* 0x020fe40000000078 */
[----:B0-----:R-:W-:-:S04]  /*187b0*/  @!P1 LOP3.LUT R97, R97, R96, RZ, 0x3c, !PT ;  /* 0x0000006061619212 */ /* 0x001fc800078e3cff */
[----:B------:R-:W-:-:S04]  /*187c0*/  @!P1 LOP3.LUT R96, R97, R96, RZ, 0x3c, !PT ;  /* 0x0000006061609212 */ /* 0x000fc800078e3cff */
[----:B------:R-:W-:-:S05]  /*187d0*/  @!P1 LOP3.LUT R97, R97, R96, RZ, 0x3c, !PT ;  /* 0x0000006061619212 */ /* 0x000fca00078e3cff */
[----:B------:R0:W5:Y:S04]  /*187e0*/  @!P1 LDG.E.U8 R120, desc[UR22][R96.64] ;  /* 0x0000001660789981 */ /* 0x000168000c1e1100 */
[----:B------:R-:W2:Y:S01]  /*187f0*/  LDL R97, [R1+0x294] ;  /* 0x0002940001617983 */ /* 0x000ea20000100800 */
[----:B0-----:R-:W-:-:S03]  /*18800*/  @!P1 IMAD.MOV.U32 R96, RZ, RZ, R169 ;  /* 0x000000ffff609224 */ /* 0x001fc600078e00a9 */
[----:B------:R0:W-:Y:S04]  /*18810*/  STS.U8 [R92+UR10+0xe000], R121 ;  /* 0x00e000795c007988 */ /* 0x0001e8000800000a */
[----:B------:R1:W-:Y:S04]  /*18820*/  STS.U8 [R92+UR10+0xe400], R118 ;  /* 0x00e400765c007988 */ /* 0x0003e8000800000a */
[----:B------:R3:W-:Y:S01]  /*18830*/  STS.U8 [R92+UR10+0xe800], R119 ;  /* 0x00e800775c007988 */ /* 0x0007e2000800000a */
[----:B0-----:R-:W-:-:S03]  /*18840*/  PRMT R121, RZ, 0x7610, R121 ;  /* 0x00007610ff797816 */ /* 0x001fc60000000079 */
[----:B------:R0:W-:Y:S01]  /*18850*/  STS.U8 [R92+UR10+0xec00], R116 ;  /* 0x00ec00745c007988 */ /* 0x0001e2000800000a */
[----:B-1----:R-:W-:-:S03]  /*18860*/  PRMT R118, RZ, 0x7610, R118 ;  /* 0x00007610ff767816 */ /* 0x002fc60000000076 */
[----:B------:R1:W-:Y:S01]  /*18870*/  STS.U8 [R92+UR10+0xf000], R117 ;  /* 0x00f000755c007988 */ /* 0x0003e2000800000a */
[----:B---3--:R-:W-:-:S03]  /*18880*/  PRMT R119, RZ, 0x7610, R119 ;  /* 0x00007610ff777816 */ /* 0x008fc60000000077 */
[----:B------:R3:W-:Y:S01]  /*18890*/  STS.U8 [R92+UR10+0xf400], R114 ;  /* 0x00f400725c007988 */ /* 0x0007e2000800000a */
[----:B0-----:R-:W-:-:S03]  /*188a0*/  PRMT R116, RZ, 0x7610, R116 ;  /* 0x00007610ff747816 */ /* 0x001fc60000000074 */
[----:B------:R0:W-:Y:S01]  /*188b0*/  STS.U8 [R92+UR10+0xf800], R111 ;  /* 0x00f8006f5c007988 */ /* 0x0001e2000800000a */
[----:B-1----:R-:W-:-:S03]  /*188c0*/  PRMT R117, RZ, 0x7610, R117 ;  /* 0x00007610ff757816 */ /* 0x002fc60000000075 */
[----:B------:R-:W4:Y:S01]  /*188d0*/  LDL R169, [R1+0x2c] ;  /* 0x00002c0001a97983 */ /* 0x000f220000100800 */
[----:B---3--:R-:W-:-:S03]  /*188e0*/  PRMT R114, RZ, 0x7610, R114 ;  /* 0x00007610ff727816 */ /* 0x008fc60000000072 */
[----:B--2---:R1:W2:Y:S02]  /*188f0*/  @!P1 LDG.E.U8 R121, desc[UR22][R96.64] ;  /* 0x0000001660799981 */ /* 0x0042a4000c1e1100 */
[----:B-1----:R-:W-:Y:S02]  /*18900*/  @!P1 IMAD.MOV.U32 R96, RZ, RZ, R216 ;  /* 0x000000ffff609224 */ /* 0x002fe400078e00d8 */
[----:B------:R-:W-:-:S05]  /*18910*/  @!P1 IMAD.MOV.U32 R97, RZ, RZ, R215 ;  /* 0x000000ffff619224 */ /* 0x000fca00078e00d7 */
[----:B------:R1:W3:Y:S02]  /*18920*/  @!P1 LDG.E.U8 R118, desc[UR22][R96.64] ;  /* 0x0000001660769981 */ /* 0x0002e4000c1e1100 */
[----:B-1----:R-:W-:Y:S02]  /*18930*/  @!P1 IMAD.MOV.U32 R96, RZ, RZ, R224 ;  /* 0x000000ffff609224 */ /* 0x002fe400078e00e0 */
[----:B------:R-:W-:-:S05]  /*18940*/  @!P1 IMAD.MOV.U32 R97, RZ, RZ, R223 ;  /* 0x000000ffff619224 */ /* 0x000fca00078e00df */
[----:B------:R1:W2:Y:S02]  /*18950*/  @!P1 LDG.E.U8 R119, desc[UR22][R96.64] ;  /* 0x0000001660779981 */ /* 0x0002a4000c1e1100 */
        /* <DEDUP_REMOVED lines=16> */
[----:B------:R-:W2:Y:S01]  /*18a60*/  LDL R97, [R1+0x28] ;  /* 0x0000280001617983 */ /* 0x000ea20000100800 */
[----:B----4-:R-:W-:-:S03]  /*18a70*/  @!P1 IMAD.MOV.U32 R96, RZ, RZ, R169 ;  /* 0x000000ffff609224 */ /* 0x010fc600078e00a9 */
[----:B------:R0:W-:Y:S04]  /*18a80*/  STS.U8 [R92+UR10+0xfc00], R115 ;  /* 0x00fc00735c007988 */ /* 0x0001e8000800000a */
[----:B------:R-:W4:Y:S01]  /*18a90*/  LDL R169, [R1+0xcc] ;  /* 0x0000cc0001a97983 */ /* 0x000f220000100800 */
[----:B0-----:R-:W-:-:S06]  /*18aa0*/  PRMT R115, RZ, 0x7610, R115 ;  /* 0x00007610ff737816 */ /* 0x001fcc0000000073 */
[----:B--2---:R0:W2:Y:S04]  /*18ab0*/  @!P1 LDG.E.U8 R115, desc[UR22][R96.64] ;  /* 0x0000001660739981 */ /* 0x0040a8000c1e1100 */
        /* <DEDUP_REMOVED lines=32> */
[----:B------:R-:W2:Y:S01]  /*18cc0*/  LDL R97, [R1+0xc8] ;  /* 0x0000c80001617983 */ /* 0x000ea20000100800 */
[----:B----4-:R-:W-:-:S03]  /*18cd0*/  @!P1 IMAD.MOV.U32 R96, RZ, RZ, R169 ;  /* 0x000000ffff609224 */ /* 0x010fc600078e00a9 */
        /* <DEDUP_REMOVED lines=17> */
[----:B----4-:R-:W-:Y:S02]  /*18df0*/  PRMT R153, RZ, 0x7610, R153 ;  /* 0x00007610ff997816 */ /* 0x010fe40000000099 */
[----:B-1----:R-:W-:-:S04]  /*18e00*/  @!P1 LOP3.LUT R97, R97, R96, RZ, 0x3c, !PT ;  /* 0x0000006061619212 */ /* 0x002fc800078e3cff */
[----:B------:R-:W-:-:S04]  /*18e10*/  @!P1 LOP3.LUT R96, R97, R96, RZ, 0x3c, !PT ;  /* 0x0000006061609212 */ /* 0x000fc800078e3cff */
[----:B------:R-:W-:-:S05]  /*18e20*/  @!P1 LOP3.LUT R97, R97, R96, RZ, 0x3c, !PT ;  /* 0x0000006061619212 */ /* 0x000fca00078e3cff */
[----:B------:R1:W4:Y:S04]  /*18e30*/  @!P1 LDG.E.U8 R153, desc[UR22][R96.64] ;  /* 0x0000001660999981 */ /* 0x000328000c1e1100 */
        /* <DEDUP_REMOVED lines=130> */
[----:B------:R0:W-:Y:S02]  /*19660*/  STS.U8 [R93+UR10+0xe100], R102 ;  /* 0x00e100665d007988 */ /* 0x0001e4000800000a */
[----:B0-----:R-:W-:-:S06]  /*19670*/  PRMT R102, RZ, 0x7610, R102 ;  /* 0x00007610ff667816 */ /* 0x001fcc0000000066 */
[----:B--2---:R-:W2:Y:S04]  /*19680*/  @!P1 LDG.E.U8 R102, desc[UR22][R96.64] ;  /* 0x0000001660669981 */ /* 0x004ea8000c1e1100 */
[----:B------:R0:W-:Y:S04]  /*19690*/  STS.U8 [R93+UR10+0xe500], R103 ;  /* 0x00e500675d007988 */ /* 0x0001e8000800000a */
        /* <DEDUP_REMOVED lines=36> */
[----:B-----5:R0:W-:Y:S04]  /*198e0*/  STS.U8 [R94+UR10+0xfa00], R120 ;  /* 0x00fa00785e007988 */ /* 0x0201e8000800000a */
        /* <DEDUP_REMOVED lines=14> */
[----:B----4-:R0:W-:Y:S04]  /*199d0*/  STS.U8 [R95+UR10+0xb700], R153 ;  /* 0x00b700995f007988 */ /* 0x0101e8000800000a */
        /* <DEDUP_REMOVED lines=14> */
[----:B---3--:R0:W-:Y:S04]  /*19ac0*/  STS.U8 [R95+UR10+0xf300], R155 ;  /* 0x00f3009b5f007988 */ /* 0x0081e8000800000a */
[----:B------:R0:W-:Y:S04]  /*19ad0*/  STS.U8 [R95+UR10+0xf700], R157 ;  /* 0x00f7009d5f007988 */ /* 0x0001e8000800000a */
[----:B------:R0:W-:Y:S04]  /*19ae0*/  STS.U8 [R95+UR10+0xfb00], R159 ;  /* 0x00fb009f5f007988 */ /* 0x0001e8000800000a */
[----:B--2---:R0:W-:Y:S01]  /*19af0*/  STS.U8 [R95+UR10+0xff00], R102 ;  /* 0x00ff00665f007988 */ /* 0x0041e2000800000a */
[----:B------:R1:W-:Y:S06]  /*19b00*/  MEMBAR.ALL.CTA ;  /* 0x0000000000007992 */ /* 0x0003ec0000008000 */
[----:B-1----:R-:W1:Y:S01]  /*19b10*/  FENCE.VIEW.ASYNC.S ;  /* 0x00000000000073c6 */ /* 0x002e620000000000 */
[----:B------:R-:W-:Y:S01]  /*19b20*/  ULEA UR12, UR21, UR10, 0x3 ;  /* 0x0000000a150c7291 */ /* 0x000fe2000f8e18ff */
[----:B------:R-:W-:-:S03]  /*19b30*/  UMOV UR4, UR5 ;  /* 0x0000000500047c82 */ /* 0x000fc60008000000 */
[----:B------:R-:W-:Y:S01]  /*19b40*/  UIADD3 UR12, UPT, UPT, UR12, 0x18000, URZ ;  /* 0x000180000c0c7890 */ /* 0x000fe2000fffe0ff */
[----:B-1----:R-:W-:Y:S06]  /*19b50*/  BAR.SYNC.DEFER_BLOCKING 0x0 ;  /* 0x0000000000007b1d */ /* 0x002fec0000010000 */
[----:B0-----:R-:W-:Y:S05]  /*19b60*/  @P0 BRA `(.L_x_9) ;  /* 0x00000000004c0947 */ /* 0x001fea0003800000 */
[----:B------:R-:W-:Y:S01]  /*19b70*/  UMOV UR15, 0x40004040 ;  /* 0x40004040000f7882 */ /* 0x000fe20000000000 */
        /* <DEDUP_REMOVED lines=9> */
[----:B------:R0:W-:Y:S01]  /*19c10*/  UTCQMMA gdesc[UR14], gdesc[UR16], tmem[UR7], tmem[UR18], idesc[UR19], UPT ;  /* 0x00ff12100e0075ea */ /* 0x0001e2000b800307 */
        /* <DEDUP_REMOVED lines=8> */
.L_x_9:
[----:B------:R-:W2:Y:S01]  /*19ca0*/  LDL R96, [R1+0x350] ;  /* 0x0003500001607983 */ /* 0x000ea20000100800 */
[----:B------:R-:W-:-:S04]  /*19cb0*/  UIADD3 UR21, UPT, UPT, UR21, 0x1, URZ ;  /* 0x0000000115157890 */ /* 0x000fc8000fffe0ff */
[----:B------:R-:W-:-:S04]  /*19cc0*/  UISETP.GT.AND UP1, UPT, UR21, 0x1, UPT ;  /* 0x000000011500788c */ /* 0x000fc8000bf24270 */
[----:B0-----:R-:W-:Y:S02]  /*19cd0*/  USEL UR5, URZ, 0x1, !UP1 ;  /* 0x00000001ff057887 */ /* 0x001fe4000c800000 */
[----:B------:R-:W-:Y:S02]  /*19ce0*/  USEL UR21, UR21, URZ, !UP1 ;  /* 0x000000ff15157287 */ /* 0x000fe4000c800000 */
[----:B------:R-:W-:Y:S01]  /*19cf0*/  ULOP3.LUT UR5, UR4, UR5, URZ, 0x3c, !UPT ;  /* 0x0000000504057292 */ /* 0x000fe2000f8e3cff */
[----:B--2---:R-:W-:Y:S01]  /*19d00*/  ISETP.NE.U32.AND P1, PT, R96, UR6, PT ;  /* 0x0000000660007c0c */ /* 0x004fe2000bf25070 */
[----:B------:R-:W-:Y:S01]  /*19d10*/  IMAD.U32 R96, RZ, RZ, UR4 ;  /* 0x00000004ff607e24 */ /* 0x000fe2000f8e00ff */
[----:B------:R-:W-:-:S11]  /*19d20*/  UMOV UR6, UR24 ;  /* 0x0000001800067c82 */ /* 0x000fd60008000000 */
[----:B------:R-:W-:Y:S05]  /*19d30*/  @P1 BRA `(.L_x_10) ;  /* 0xffffff6800e41947 */ /* 0x000fea000383ffff */
.L_x_7:
[----:B-1----:R-:W0:Y:S01]  /*19d40*/  LDC R97, c[0x0][0x3a0] ;  /* 0x0000e800ff617b82 */ /* 0x002e220000000800 */
[----:B------:R-:W1:Y:S01]  /*19d50*/  S2R R98, SR_TID.X ;  /* 0x0000000000627919 */ /* 0x000e620000002100 */
[----:B0-----:R-:W-:-:S05]  /*19d60*/  VIADD R97, R97, 0x7f ;  /* 0x0000007f61617836 */ /* 0x001fca0000000000 */
[----:B------:R-:W-:Y:S02]  /*19d70*/  ISETP.GE.AND P0, PT, R97, 0x80, PT ;  /* 0x000000806100780c */ /* 0x000fe40003f06270 */
[----:B-1---5:R-:W-:-:S04]  /*19d80*/  LOP3.LUT R3, R98, 0x80, RZ, 0xc0, !PT ;  /* 0x0000008062037812 */ /* 0x022fc800078ec0ff */
[----:B------:R-:W-:-:S05]  /*19d90*/  LEA R3, R3, UR10, 0x5 ;  /* 0x0000000a03037c11 */ /* 0x000fca000f8e28ff */
[----:B------:R-:W-:Y:S02]  /*19da0*/  IMAD R2, R2, 0x10, R3 ;  /* 0x0000001002027824 */ /* 0x000fe400078e0203 */
[----:B------:R-:W-:Y:S05]  /*19db0*/  @!P0 BRA `(.L_x_11) ;  /* 0x0000000000108947 */ /* 0x000fea0003800000 */
[----:B------:R-:W-:-:S06]  /*19dc0*/  USHF.L.U32 UR4, UR4, 0x1f, URZ ;  /* 0x0000001f04047899 */ /* 0x000fcc00080006ff */
[----:B------:R-:W-:-:S04]  /*19dd0*/  IMAD.U32 R3, RZ, RZ, UR4 ;  /* 0x00000004ff037e24 */ /* 0x000fc8000f8e00ff */
[----:B------:R-:W0:Y:S02]  /*19de0*/  SYNCS.PHASECHK.TRANS64.TRYWAIT P0, [UR12], R3 ;  /* 0x00000003ff0075a7 */ /* 0x000e24000800110c */
[----:B0-----:R-:W-:Y:S05]  /*19df0*/  @!P0 BRA `(.L_x_12) ;  /* 0x0000005800908947 */ /* 0x001fea0003800000 */
.L_x_11:
[----:B------:R-:W2:Y:S01]  /*19e00*/  LDL.LU R133, [R1+0x558] ;  /* 0x0005580001857983 */ /* 0x000ea20000300800 */
[----:B------:R-:W0:Y:S03]  /*19e10*/  LDCU.128 UR12, c[0x0][0x390] ;  /* 0x00007200ff0c77ac */ /* 0x000e260008000c00 */
[----:B------:R-:W0:Y:S01]  /*19e20*/  LDL.LU R132, [R1+0x4ac] ;  /* 0x0004ac0001847983 */ /* 0x000e220000300800 */
[----:B------:R-:W2:Y:S01]  /*19e30*/  LDCU UR4, c[0x0][0x39c] ;  /* 0x00007380ff0477ac */ /* 0x000ea20008000800 */
[----:B------:R-:W-:Y:S06]  /*19e40*/  BAR.SYNC.DEFER_BLOCKING 0x0 ;  /* 0x0000000000007b1d */ /* 0x000fec0000010000 */
[----:B------:R-:W1:Y:S01]  /*19e50*/  LDCU UR5, c[0x0][0x39c] ;  /* 0x00007380ff0577ac */ /* 0x000e620008000800 */
[----:B------:R-:W3:Y:S01]  /*19e60*/  LDCU UR6, c[0x0][0x39c] ;  /* 0x00007380ff0677ac */ /* 0x000ee20008000800 */
[----:B------:R-:W4:Y:S01]  /*19e70*/  LDCU UR8, c[0x0][0x39c] ;  /* 0x00007380ff0877ac */ /* 0x000f220008000800 */
[----:B------:R-:W5:Y:S01]  /*19e80*/  LDCU UR9, c[0x0][0x39c] ;  /* 0x00007380ff0977ac */ /* 0x000f620008000800 */
[----:B------:R-:W1:Y:S02]  /*19e90*/  @!P2 SYNCS.CCTL.IV [UR10+0x18000] ;  /* 0x01800000ff00a9b1 */ /* 0x000e64000800000a */
[----:B-1----:R-:W-:Y:S06]  /*19ea0*/  BAR.SYNC.DEFER_BLOCKING 0x0 ;  /* 0x0000000000007b1d */ /* 0x002fec0000010000 */
[----:B------:R-:W1:Y:S01]  /*19eb0*/  LDTM.x128 R4, tmem[UR11] ;  /* 0x0000000b000479ee */ /* 0x000e6200083c0000 */
[----:B------:R-:W0:Y:S01]  /*19ec0*/  @!P2 SYNCS.CCTL.IV [UR10+0x18008] ;  /* 0x01800800ff00a9b1 */ /* 0x000e22000800000a */
[----:B------:R-:W-:Y:S01]  /*19ed0*/  NOP ;  /* 0x0000000000007918 */ /* 0x000fe20000000000 */
[----:B-1----:R-:W-:-:S02]  /*19ee0*/  F2FP.SATFINITE.E5M2.F32.PACK_AB_MERGE_C R4, R5, R4, RZ ;  /* 0x000000040504723e */ /* 0x002fc400048060ff */
[----:B------:R-:W-:Y:S02]  /*19ef0*/  F2FP.SATFINITE.E5M2.F32.PACK_AB_MERGE_C R6, R7, R6, RZ ;  /* 0x000000060706723e */ /* 0x000fe400048060ff */
[----:B------:R-:W-:Y:S02]  /*19f00*/  F2FP.SATFINITE.E5M2.F32.PACK_AB_MERGE_C R8, R9, R8, RZ ;  /* 0x000000080908723e */ /* 0x000fe400048060ff */
[----:B------:R-:W-:Y:S02]  /*19f10*/  F2FP.SATFINITE.E5M2.F32.PACK_AB_MERGE_C R12, R13, R12, RZ ;  /* 0x0000000c0d0c723e */ /* 0x000fe400048060ff */
[----:B------:R-:W-:Y:S02]  /*19f20*/  F2FP.SATFINITE.E5M2.F32.PACK_AB_MERGE_C R14, R15, R14, RZ ;  /* 0x0000000e0f0e723e */ /* 0x000fe400048060ff */
[----:B------:R-:W-:Y:S02]  /*19f30*/  F2FP.SATFINITE.E5M2.F32.PACK_AB_MERGE_C R16, R17, R16, RZ ;  /* 0x000000101110723e */ /* 0x000fe400048060ff */
[----:B------:R-:W-:-:S02]  /*19f40*/  LOP3.LUT R4, R4, 0xffff, RZ, 0xc0, !PT ;  /* 0x0000ffff04047812 */ /* 0x000fc400078ec0ff */
[----:B------:R-:W-:Y:S02]  /*19f50*/  LOP3.LUT R3, R6, 0xffff, RZ, 0xc0, !PT ;  /* 0x0000ffff06037812 */ /* 0x000fe400078ec0ff */
[----:B------:R-:W-:Y:S02]  /*19f60*/  LOP3.LUT R8, R8, 0xffff, RZ, 0xc0, !PT ;  /* 0x0000ffff08087812 */ /* 0x000fe400078ec0ff */
[----:B------:R-:W-:Y:S02]  /*19f70*/  LOP3.LUT R16, R16, 0xffff, RZ, 0xc0, !PT ;  /* 0x0000ffff10107812 */ /* 0x000fe400078ec0ff */
[----:B------:R-:W-:Y:S02]  /*19f80*/  LOP3.LUT R12, R12, 0xffff, RZ, 0xc0, !PT ;  /* 0x0000ffff0c0c7812 */ /* 0x000fe400078ec0ff */
[----:B------:R-:W-:Y:S02]  /*19f90*/  LOP3.LUT R5, R14, 0xffff, RZ, 0xc0, !PT ;  /* 0x0000ffff0e057812 */ /* 0x000fe400078ec0ff */
[----:B------:R-:W-:-:S02]  /*19fa0*/  PRMT R7, R8, 0x3340, R1 ;  /* 0x0000334008077816 */ /* 0x000fc40000000001 */
[----:B------:R-:W-:Y:S02]  /*19fb0*/  PRMT R6, R4, 0x3340, R3 ;  /* 0x0000334004067816 */ /* 0x000fe40000000003 */
[----:B------:R-:W-:Y:S02]  /*19fc0*/  PRMT R9, R16, 0x3340, R1 ;  /* 0x0000334010097816 */ /* 0x000fe40000000001 */
[----:B------:R-:W-:Y:S02]  /*19fd0*/  PRMT R14, R12, 0x3340, R5 ;  /* 0x000033400c0e7816 */ /* 0x000fe40000000005 */
[----:B------:R-:W-:Y:S02]  /*19fe0*/  F2FP.SATFINITE.E5M2.F32.PACK_AB_MERGE_C R28, R29, R28, RZ ;  /* 0x0000001c1d1c723e */ /* 0x000fe400048060ff */
[----:B------:R-:W-:Y:S02]  /*19ff0*/  F2FP.SATFINITE.E5M2.F32.PACK_AB_MERGE_C R30, R31, R30, RZ ;  /* 0x0000001e1f1e723e */ /* 0x000fe400048060ff */
[----:B------:R-:W-:-:S02]  /*1a000*/  F2FP.SATFINITE.E5M2.F32.PACK_AB_MERGE_C R32, R33, R32, RZ ;  /* 0x000000202120723e */ /* 0x000fc400048060ff */
[----:B------:R-:W-:Y:S02]  /*1a010*/  PRMT R7, R6, 0x5410, R7 ;  /* 0x0000541006077816 */ /* 0x000fe40000000007 */
[----:B------:R-:W-:Y:S02]  /*1a020*/  F2FP.SATFINITE.E5M2.F32.PACK_AB_MERGE_C R20, R21, R20, RZ ;  /* 0x000000141514723e */ /* 0x000fe400048060ff */
[----:B------:R-:W-:Y:S02]  /*1a030*/  F2FP.SATFINITE.E5M2.F32.PACK_AB_MERGE_C R22, R23, R22, RZ ;  /* 0x000000161716723e */ /* 0x000fe400048060ff */
[----:B------:R-:W-:Y:S02]  /*1a040*/  F2FP.SATFINITE.E5M2.F32.PACK_AB_MERGE_C R24, R25, R24, RZ ;  /* 0x000000181918723e */ /* 0x000fe400048060ff */
[----:B------:R-:W-:Y:S02]  /*1a050*/  PRMT R6, R14, 0x5410, R9 ;  /* 0x000054100e067816 */ /* 0x000fe40000000009 */
[----:B------:R-:W-:-:S02]  /*1a060*/  F2FP.SATFINITE.E5M2.F32.PACK_AB_MERGE_C R36, R37, R36, RZ ;  /* 0x000000242524723e */ /* 0x000fc400048060ff */
[----:B------:R-:W-:Y:S02]  /*1a070*/  F2FP.SATFINITE.E5M2.F32.PACK_AB_MERGE_C R38, R39, R38, RZ ;  /* 0x000000262726723e */ /* 0x000fe400048060ff */
[----:B------:R-:W-:Y:S02]  /*1a080*/  F2FP.SATFINITE.E5M2.F32.PACK_AB_MERGE_C R40, R41, R40, RZ ;  /* 0x000000282928723e */ /* 0x000fe400048060ff */
[----:B------:R-:W-:Y:S02]  /*1a090*/  LOP3.LUT R14, R28, 0xffff, RZ, 0xc0, !PT ;  /* 0x0000ffff1c0e7812 */ /* 0x000fe400078ec0ff */
[----:B------:R-:W-:Y:S02]  /*1a0a0*/  LOP3.LUT R15, R30, 0xffff, RZ, 0xc0, !PT ;  /* 0x0000ffff1e0f7812 */ /* 0x000fe400078ec0ff */
[----:B------:R-:W-:Y:S02]  /*1a0b0*/  LOP3.LUT R32, R32, 0xffff, RZ, 0xc0, !PT ;  /* 0x0000ffff20207812 */ /* 0x000fe400078ec0ff */
[----:B------:R-:W-:-:S02]  /*1a0c0*/  F2FP.SATFINITE.E5M2.F32.PACK_AB_MERGE_C R44, R45, R44, RZ ;  /* 0x0000002c2d2c723e */ /* 0x000fc400048060ff */
[----:B------:R-:W-:Y:S02]  /*1a0d0*/  F2FP.SATFINITE.E5M2.F32.PACK_AB_MERGE_C R46, R47, R46, RZ ;  /* 0x0000002e2f2e723e */ /* 0x000fe400048060ff */
[----:B------:R-:W-:Y:S02]  /*1a0e0*/  F2FP.SATFINITE.E5M2.F32.PACK_AB_MERGE_C R48, R49, R48, RZ ;  /* 0x000000303130723e */ /* 0x000fe400048060ff */
[----:B------:R-:W-:Y:S02]  /*1a0f0*/  F2FP.SATFINITE.E5M2.F32.PACK_AB_MERGE_C R60, R61, R60, RZ ;  /* 0x0000003c3d3c723e */ /* 0x000fe400048060ff */
[----:B------:R-:W-:Y:S02]  /*1a100*/  F2FP.SATFINITE.E5M2.F32.PACK_AB_MERGE_C R62, R63, R62, RZ ;  /* 0x0000003e3f3e723e */ /* 0x000fe400048060ff */
[----:B------:R-:W-:Y:S02]  /*1a110*/  F2FP.SATFINITE.E5M2.F32.PACK_AB_MERGE_C R64, R65, R64, RZ ;  /* 0x000000404140723e */ /* 0x000fe400048060ff */
[----:B------:R-:W-:-:S02]  /*1a120*/  F2FP.SATFINITE.E5M2.F32.PACK_AB_MERGE_C R18, R19, R18, RZ ;  /* 0x000000121312723e */ /* 0x000fc400048060ff */
[----:B------:R-:W-:Y:S02]  /*1a130*/  LOP3.LUT R9, R20, 0xffff, RZ, 0xc0, !PT ;  /* 0x0000ffff14097812 */ /* 0x000fe400078ec0ff */
[----:B------:R-:W-:Y:S02]  /*1a140*/  LOP3.LUT R22, R22, 0xffff, RZ, 0xc0, !PT ;  /* 0x0000ffff16167812 */ /* 0x000fe400078ec0ff */
[----:B------:R-:W-:Y:S02]  /*1a150*/  LOP3.LUT R24, R24, 0xffff, RZ, 0xc0, !PT ;  /* 0x0000ffff18187812 */ /* 0x000fe400078ec0ff */
[----:B------:R-:W-:Y:S02]  /*1a160*/  F2FP.SATFINITE.E5M2.F32.PACK_AB_MERGE_C R52, R53, R52, RZ ;  /* 0x000000343534723e */ /* 0x000fe400048060ff */
[----:B------:R-:W-:Y:S02]  /*1a170*/  F2FP.SATFINITE.E5M2.F32.PACK_AB_MERGE_C R54, R55, R54, RZ ;  /* 0x000000363736723e */ /* 0x000fe400048060ff */
[----:B------:R-:W-:-:S02]  /*1a180*/  F2FP.SATFINITE.E5M2.F32.PACK_AB_MERGE_C R56, R57, R56, RZ ;  /* 0x000000383938723e */ /* 0x000fc400048060ff */
[----:B------:R-:W-:Y:S02]  /*1a190*/  LOP3.LUT R36, R36, 0xffff, RZ, 0xc0, !PT ;  /* 0x0000ffff24247812 */ /* 0x000fe400078ec0ff */
[----:B------:R-:W-:Y:S02]  /*1a1a0*/  LOP3.LUT R17, R38, 0xffff, RZ, 0xc0, !PT ;  /* 0x0000ffff26117812 */ /* 0x000fe400078ec0ff */
[----:B------:R-:W-:Y:S02]  /*1a1b0*/  LOP3.LUT R40, R40, 0xffff, RZ, 0xc0, !PT ;  /* 0x0000ffff28287812 */ /* 0x000fe400078ec0ff */
[----:B------:R-:W-:Y:S02]  /*1a1c0*/  PRMT R19, R32, 0x3340, R1 ;  /* 0x0000334020137816 */ /* 0x000fe40000000001 */
[----:B------:R-:W-:Y:S02]  /*1a1d0*/  PRMT R28, R14, 0x3340, R15 ;  /* 0x000033400e1c7816 */ /* 0x000fe4000000000f */
[----:B------:R-:W-:-:S02]  /*1a1e0*/  F2FP.SATFINITE.E5M2.F32.PACK_AB_MERGE_C R68, R69, R68, RZ ;  /* 0x000000444544723e */ /* 0x000fc400048060ff */
[----:B------:R-:W-:Y:S02]  /*1a1f0*/  F2FP.SATFINITE.E5M2.F32.PACK_AB_MERGE_C R70, R71, R70, RZ ;  /* 0x000000464746723e */ /* 0x000fe400048060ff */
[----:B------:R-:W-:Y:S02]  /*1a200*/  F2FP.SATFINITE.E5M2.F32.PACK_AB_MERGE_C R72, R73, R72, RZ ;  /* 0x000000484948723e */ /* 0x000fe400048060ff */
[----:B------:R-:W-:Y:S02]  /*1a210*/  LOP3.LUT R44, R44, 0xffff, RZ, 0xc0, !PT ;  /* 0x0000ffff2c2c7812 */ /* 0x000fe400078ec0ff */
[----:B------:R-:W-:Y:S02]  /*1a220*/  LOP3.LUT R33, R46, 0xffff, RZ, 0xc0, !PT ;  /* 0x0000ffff2e217812 */ /* 0x000fe400078ec0ff */
[----:B------:R-:W-:Y:S02]  /*1a230*/  LOP3.LUT R48, R48, 0xffff, RZ, 0xc0, !PT ;  /* 0x0000ffff30307812 */ /* 0x000fe400078ec0ff */
[----:B------:R-:W-:-:S02]  /*1a240*/  LOP3.LUT R60, R60, 0xffff, RZ, 0xc0, !PT ;  /* 0x0000ffff3c3c7812 */ /* 0x000fc400078ec0ff */
[----:B------:R-:W-:Y:S02]  /*1a250*/  LOP3.LUT R39, R62, 0xffff, RZ, 0xc0, !PT ;  /* 0x0000ffff3e277812 */ /* 0x000fe400078ec0ff */
[----:B------:R-:W-:Y:S02]  /*1a260*/  LOP3.LUT R64, R64, 0xffff, RZ, 0xc0, !PT ;  /* 0x0000ffff40407812 */ /* 0x000fe400078ec0ff */
[----:B------:R-:W-:Y:S02]  /*1a270*/  F2FP.SATFINITE.E5M2.F32.PACK_AB_MERGE_C R76, R77, R76, RZ ;  /* 0x0000004c4d4c723e */ /* 0x000fe400048060ff */
[----:B------:R-:W-:Y:S02]  /*1a280*/  F2FP.SATFINITE.E5M2.F32.PACK_AB_MERGE_C R78, R79, R78, RZ ;  /* 0x0000004e4f4e723e */ /* 0x000fe400048060ff */
[----:B------:R-:W-:Y:S02]  /*1a290*/  F2FP.SATFINITE.E5M2.F32.PACK_AB_MERGE_C R80, R81, R80, RZ ;  /* 0x000000505150723e */ /* 0x000fe400048060ff */
[----:B------:R-:W-:-:S02]  /*1a2a0*/  F2FP.SATFINITE.E5M2.F32.PACK_AB_MERGE_C R84, R85, R84, RZ ;  /* 0x000000545554723e */ /* 0x000fc400048060ff */
[----:B------:R-:W-:Y:S02]  /*1a2b0*/  F2FP.SATFINITE.E5M2.F32.PACK_AB_MERGE_C R86, R87, R86, RZ ;  /* 0x000000565756723e */ /* 0x000fe400048060ff */
[----:B------:R-:W-:Y:S02]  /*1a2c0*/  F2FP.SATFINITE.E5M2.F32.PACK_AB_MERGE_C R88, R89, R88, RZ ;  /* 0x000000585958723e */ /* 0x000fe400048060ff */
[----:B------:R-:W-:Y:S02]  /*1a2d0*/  F2FP.SATFINITE.E5M2.F32.PACK_AB_MERGE_C R108, R109, R108, RZ ;  /* 0x0000006c6d6c723e */ /* 0x000fe400048060ff */
[----:B------:R-:W-:Y:S02]  /*1a2e0*/  F2FP.SATFINITE.E5M2.F32.PACK_AB_MERGE_C R110, R111, R110, RZ ;  /* 0x0000006e6f6e723e */ /* 0x000fe400048060ff */
[----:B------:R-:W-:Y:S02]  /*1a2f0*/  F2FP.SATFINITE.E5M2.F32.PACK_AB_MERGE_C R112, R113, R112, RZ ;  /* 0x000000707170723e */ /* 0x000fe400048060ff */
[----:B------:R-:W-:-:S02]  /*1a300*/  PRMT R31, R24, 0x3340, R1 ;  /* 0x00003340181f7816 */ /* 0x000fc40000000001 */
[----:B------:R-:W-:Y:S02]  /*1a310*/  PRMT R20, R9, 0x3340, R22 ;  /* 0x0000334009147816 */ /* 0x000fe40000000016 */
[----:B------:R-:W-:Y:S02]  /*1a320*/  F2FP.SATFINITE.E5M2.F32.PACK_AB_MERGE_C R10, R11, R10, RZ ;  /* 0x0000000a0b0a723e */ /* 0x000fe400048060ff */
[----:B------:R-:W-:Y:S02]  /*1a330*/  PRMT R13, R40, 0x3340, R1 ;  /* 0x00003340280d7816 */ /* 0x000fe40000000001 */
[----:B------:R-:W-:Y:S02]  /*1a340*/  PRMT R30, R36, 0x3340, R17 ;  /* 0x00003340241e7816 */ /* 0x000fe40000000011 */
[----:B------:R-:W-:Y:S02]  /*1a350*/  PRMT R19, R28, 0x5410, R19 ;  /* 0x000054101c137816 */ /* 0x000fe40000000013 */
[----:B------:R-:W-:-:S02]  /*1a360*/  LOP3.LUT R52, R52, 0xffff, RZ, 0xc0, !PT ;  /* 0x0000ffff34347812 */ /* 0x000fc400078ec0ff */
[----:B------:R-:W-:Y:S02]  /*1a370*/  LOP3.LUT R37, R54, 0xffff, RZ, 0xc0, !PT ;  /* 0x0000ffff36257812 */ /* 0x000fe400078ec0ff */
[----:B------:R-:W-:Y:S02]  /*1a380*/  LOP3.LUT R56, R56, 0xffff, RZ, 0xc0, !PT ;  /* 0x0000ffff38387812 */ /* 0x000fe400078ec0ff */
[----:B------:R-:W-:Y:S02]  /*1a390*/  F2FP.SATFINITE.E5M2.F32.PACK_AB_MERGE_C R42, R43, R42, RZ ;  /* 0x0000002a2b2a723e */ /* 0x000fe400048060ff */
[----:B------:R-:W-:Y:S02]  /*1a3a0*/  PRMT R11, R48, 0x3340, R1 ;  /* 0x00003340300b7816 */ /* 0x000fe40000000001 */
[----:B------:R-:W-:Y:S02]  /*1a3b0*/  PRMT R38, R44, 0x3340, R33 ;  /* 0x000033402c267816 */ /* 0x000fe40000000021 */
[----:B------:R-:W-:-:S02]  /*1a3c0*/  LOP3.LUT R68, R68, 0xffff, RZ, 0xc0, !PT ;  /* 0x0000ffff44447812 */ /* 0x000fc400078ec0ff */
[----:B------:R-:W-:Y:S02]  /*1a3d0*/  LOP3.LUT R41, R70, 0xffff, RZ, 0xc0, !PT ;  /* 0x0000ffff46297812 */ /* 0x000fe400078ec0ff */
[----:B------:R-:W-:Y:S02]  /*1a3e0*/  LOP3.LUT R72, R72, 0xffff, RZ, 0xc0, !PT ;  /* 0x0000ffff48487812 */ /* 0x000fe400078ec0ff */
[----:B------:R-:W-:Y:S02]  /*1a3f0*/  PRMT R25, R64, 0x3340, R1 ;  /* 0x0000334040197816 */ /* 0x000fe40000000001 */
[----:B------:R-:W-:Y:S02]  /*1a400*/  PRMT R28, R60, 0x3340, R39 ;  /* 0x000033403c1c7816 */ /* 0x000fe40000000027 */
[----:B------:R-:W-:Y:S02]  /*1a410*/  F2FP.SATFINITE.E5M2.F32.PACK_AB_MERGE_C R50, R51, R50, RZ ;  /* 0x000000323332723e */ /* 0x000fe400048060ff */
[----:B------:R-:W-:-:S02]  /*1a420*/  LOP3.LUT R76, R76, 0xffff, RZ, 0xc0, !PT ;  /* 0x0000ffff4c4c7812 */ /* 0x000fc400078ec0ff */
[----:B------:R-:W-:Y:S02]  /*1a430*/  LOP3.LUT R43, R78, 0xffff, RZ, 0xc0, !PT ;  /* 0x0000ffff4e2b7812 */ /* 0x000fe400078ec0ff */
[----:B------:R-:W-:Y:S02]  /*1a440*/  LOP3.LUT R80, R80, 0xffff, RZ, 0xc0, !PT ;  /* 0x0000ffff50507812 */ /* 0x000fe400078ec0ff */
[----:B------:R-:W-:Y:S02]  /*1a450*/  LOP3.LUT R84, R84, 0xffff, RZ, 0xc0, !PT ;  /* 0x0000ffff54547812 */ /* 0x000fe400078ec0ff */
[----:B------:R-:W-:Y:S02]  /*1a460*/  LOP3.LUT R45, R86, 0xffff, RZ, 0xc0, !PT ;  /* 0x0000ffff562d7812 */ /* 0x000fe400078ec0ff */
[----:B------:R-:W-:Y:S02]  /*1a470*/  LOP3.LUT R88, R88, 0xffff, RZ, 0xc0, !PT ;  /* 0x0000ffff58587812 */ /* 0x000fe400078ec0ff */
[----:B------:R-:W-:-:S02]  /*1a480*/  F2FP.SATFINITE.E5M2.F32.PACK_AB_MERGE_C R34, R35, R34, RZ ;  /* 0x000000222322723e */ /* 0x000fc400048060ff */
[----:B------:R-:W-:Y:S02]  /*1a490*/  F2FP.SATFINITE.E5M2.F32.PACK_AB_MERGE_C R92, R93, R92, RZ ;  /* 0x0000005c5d5c723e */ /* 0x000fe400048060ff */
[----:B------:R-:W-:Y:S02]  /*1a4a0*/  F2FP.SATFINITE.E5M2.F32.PACK_AB_MERGE_C R94, R95, R94, RZ ;  /* 0x0000005e5f5e723e */ /* 0x000fe400048060ff */
[----:B------:R-:W-:Y:S02]  /*1a4b0*/  F2FP.SATFINITE.E5M2.F32.PACK_AB_MERGE_C R96, R97, R96, RZ ;  /* 0x000000606160723e */ /* 0x000fe400048060ff */
[----:B------:R-:W-:Y:S02]  /*1a4c0*/  PRMT R31, R20, 0x5410, R31 ;  /* 0x00005410141f7816 */ /* 0x000fe4000000001f */
[----:B------:R-:W-:Y:S02]  /*1a4d0*/  LOP3.LUT R108, R108, 0xffff, RZ, 0xc0, !PT ;  /* 0x0000ffff6c6c7812 */ /* 0x000fe400078ec0ff */
[----:B------:R-:W-:-:S02]  /*1a4e0*/  LOP3.LUT R51, R110, 0xffff, RZ, 0xc0, !PT ;  /* 0x0000ffff6e337812 */ /* 0x000fc400078ec0ff */
[----:B------:R-:W-:Y:S02]  /*1a4f0*/  LOP3.LUT R112, R112, 0xffff, RZ, 0xc0, !PT ;  /* 0x0000ffff70707812 */ /* 0x000fe400078ec0ff */
[----:B------:R-:W-:Y:S02]  /*1a500*/  PRMT R13, R30, 0x5410, R13 ;  /* 0x000054101e0d7816 */ /* 0x000fe4000000000d */
[----:B------:R-:W-:Y:S02]  /*1a510*/  PRMT R35, R56, 0x3340, R1 ;  /* 0x0000334038237816 */ /* 0x000fe40000000001 */
[----:B------:R-:W-:Y:S02]  /*1a520*/  PRMT R20, R52, 0x3340, R37 ;  /* 0x0000334034147816 */ /* 0x000fe40000000025 */
[----:B------:R-:W-:Y:S02]  /*1a530*/  F2FP.SATFINITE.E5M2.F32.PACK_AB_MERGE_C R26, R27, R26, RZ ;  /* 0x0000001a1b1a723e */ /* 0x000fe400048060ff */
[----:B------:R-:W-:-:S02]  /*1a540*/  F2FP.SATFINITE.E5M2.F32.PACK_AB_MERGE_C R100, R101, R100, RZ ;  /* 0x000000646564723e */ /* 0x000fc400048060ff */
[----:B------:R-:W-:Y:S02]  /*1a550*/  F2FP.SATFINITE.E5M2.F32.PACK_AB_MERGE_C R102, R103, R102, RZ ;  /* 0x000000666766723e */ /* 0x000fe400048060ff */
[----:B------:R-:W-:Y:S02]  /*1a560*/  F2FP.SATFINITE.E5M2.F32.PACK_AB_MERGE_C R104, R105, R104, RZ ;  /* 0x000000686968723e */ /* 0x000fe400048060ff */
[----:B------:R-:W-:Y:S02]  /*1a570*/  PRMT R11, R38, 0x5410, R11 ;  /* 0x00005410260b7816 */ /* 0x000fe4000000000b */
[----:B------:R-:W-:Y:S02]  /*1a580*/  PRMT R21, R72, 0x3340, R1 ;  /* 0x0000334048157816 */ /* 0x000fe40000000001 */
[----:B------:R-:W-:Y:S02]  /*1a590*/  PRMT R30, R68, 0x3340, R41 ;  /* 0x00003340441e7816 */ /* 0x000fe40000000029 */
[----:B------:R-:W-:-:S02]  /*1a5a0*/  PRMT R25, R28, 0x5410, R25 ;  /* 0x000054101c197816 */ /* 0x000fc40000000019 */
[----:B------:R-:W-:Y:S02]  /*1a5b0*/  PRMT R23, R80, 0x3340, R1 ;  /* 0x0000334050177816 */ /* 0x000fe40000000001 */
[----:B------:R-:W-:Y:S02]  /*1a5c0*/  PRMT R38, R76, 0x3340, R43 ;  /* 0x000033404c267816 */ /* 0x000fe4000000002b */
[----:B------:R-:W-:Y:S02]  /*1a5d0*/  PRMT R27, R88, 0x3340, R1 ;  /* 0x00003340581b7816 */ /* 0x000fe40000000001 */
[----:B------:R-:W-:Y:S02]  /*1a5e0*/  PRMT R28, R84, 0x3340, R45 ;  /* 0x00003340541c7816 */ /* 0x000fe4000000002d */
[----:B------:R-:W-:Y:S02]  /*1a5f0*/  LOP3.LUT R92, R92, 0xffff, RZ, 0xc0, !PT ;  /* 0x0000ffff5c5c7812 */ /* 0x000fe400078ec0ff */
[----:B------:R-:W-:-:S02]  /*1a600*/  LOP3.LUT R47, R94, 0xffff, RZ, 0xc0, !PT ;  /* 0x0000ffff5e2f7812 */ /* 0x000fc400078ec0ff */
[----:B------:R-:W-:Y:S02]  /*1a610*/  LOP3.LUT R96, R96, 0xffff, RZ, 0xc0, !PT ;  /* 0x0000ffff60607812 */ /* 0x000fe400078ec0ff */
[----:B------:R-:W-:Y:S02]  /*1a620*/  PRMT R46, R112, 0x3340, R1 ;  /* 0x00003340702e7816 */ /* 0x000fe40000000001 */
[----:B------:R-:W-:Y:S02]  /*1a630*/  PRMT R53, R108, 0x3340, R51 ;  /* 0x000033406c357816 */ /* 0x000fe40000000033 */
[----:B------:R-:W-:Y:S02]  /*1a640*/  F2FP.SATFINITE.E5M2.F32.PACK_AB_MERGE_C R116, R117, R116, RZ ;  /* 0x000000747574723e */ /* 0x000fe400048060ff */
[----:B------:R-:W-:Y:S02]  /*1a650*/  F2FP.SATFINITE.E5M2.F32.PACK_AB_MERGE_C R118, R119, R118, RZ ;  /* 0x000000767776723e */ /* 0x000fe400048060ff */
[----:B------:R-:W-:-:S02]  /*1a660*/  F2FP.SATFINITE.E5M2.F32.PACK_AB_MERGE_C R120, R121, R120, RZ ;  /* 0x000000787978723e */ /* 0x000fc400048060ff */
[----:B------:R-:W-:Y:S02]  /*1a670*/  PRMT R35, R20, 0x5410, R35 ;  /* 0x0000541014237816 */ /* 0x000fe40000000023 */
[----:B------:R-:W-:Y:S02]  /*1a680*/  PRMT R20, R30, 0x5410, R21 ;  /* 0x000054101e147816 */ /* 0x000fe40000000015 */
[----:B------:R-:W-:Y:S02]  /*1a690*/  LOP3.LUT R100, R100, 0xffff, RZ, 0xc0, !PT ;  /* 0x0000ffff64647812 */ /* 0x000fe400078ec0ff */
[----:B------:R-:W-:Y:S02]  /*1a6a0*/  LOP3.LUT R49, R102, 0xffff, RZ, 0xc0, !PT ;  /* 0x0000ffff66317812 */ /* 0x000fe400078ec0ff */
[----:B------:R-:W-:Y:S02]  /*1a6b0*/  LOP3.LUT R104, R104, 0xffff, RZ, 0xc0, !PT ;  /* 0x0000ffff68687812 */ /* 0x000fe400078ec0ff */
[----:B------:R-:W-:-:S02]  /*1a6c0*/  F2FP.SATFINITE.E5M2.F32.PACK_AB_MERGE_C R124, R125, R124, RZ ;  /* 0x0000007c7d7c723e */ /* 0x000fc400048060ff */
[----:B------:R-:W-:Y:S02]  /*1a6d0*/  F2FP.SATFINITE.E5M2.F32.PACK_AB_MERGE_C R126, R127, R126, RZ ;  /* 0x0000007e7f7e723e */ /* 0x000fe400048060ff */
[----:B------:R-:W-:Y:S02]  /*1a6e0*/  F2FP.SATFINITE.E5M2.F32.PACK_AB_MERGE_C R128, R129, R128, RZ ;  /* 0x000000808180723e */ /* 0x000fe400048060ff */
[----:B------:R-:W-:Y:S02]  /*1a6f0*/  PRMT R21, R38, 0x5410, R23 ;  /* 0x0000541026157816 */ /* 0x000fe40000000017 */
[----:B------:R-:W-:Y:S02]  /*1a700*/  PRMT R27, R28, 0x5410, R27 ;  /* 0x000054101c1b7816 */ /* 0x000fe4000000001b */
[----:B------:R-:W-:Y:S02]  /*1a710*/  SHF.R.U32.HI R4, RZ, 0x8, R4 ;  /* 0x00000008ff047819 */ /* 0x000fe40000011604 */
[----:B------:R-:W-:-:S02]  /*1a720*/  PRMT R23, R96, 0x3340, R1 ;  /* 0x0000334060177816 */ /* 0x000fc40000000001 */
[----:B------:R-:W-:Y:S02]  /*1a730*/  PRMT R30, R92, 0x3340, R47 ;  /* 0x000033405c1e7816 */ /* 0x000fe4000000002f */
[----:B------:R-:W-:Y:S02]  /*1a740*/  PRMT R28, R53, 0x5410, R46 ;  /* 0x00005410351c7816 */ /* 0x000fe4000000002e */
[----:B------:R-:W-:Y:S02]  /*1a750*/  SHF.R.U32.HI R3, RZ, 0x8, R3 ;  /* 0x00000008ff037819 */ /* 0x000fe40000011603 */
[----:B------:R-:W-:Y:S02]  /*1a760*/  LOP3.LUT R116, R116, 0xffff, RZ, 0xc0, !PT ;  /* 0x0000ffff74747812 */ /* 0x000fe400078ec0ff */
[----:B------:R-:W-:Y:S02]  /*1a770*/  LOP3.LUT R53, R118, 0xffff, RZ, 0xc0, !PT ;  /* 0x0000ffff76357812 */ /* 0x000fe400078ec0ff */
[----:B------:R-:W-:-:S02]  /*1a780*/  LOP3.LUT R55, R120, 0xffff, RZ, 0xc0, !PT ;  /* 0x0000ffff78377812 */ /* 0x000fc400078ec0ff */
[----:B------:R-:W-:Y:S02]  /*1a790*/  F2FP.SATFINITE.E5M2.F32.PACK_AB_MERGE_C R58, R59, R58, RZ ;  /* 0x0000003a3b3a723e */ /* 0x000fe400048060ff */
[----:B------:R-:W-:Y:S02]  /*1a7a0*/  PRMT R29, R104, 0x3340, R1 ;  /* 0x00003340681d7816 */ /* 0x000fe40000000001 */
[----:B------:R-:W-:Y:S02]  /*1a7b0*/  PRMT R38, R100, 0x3340, R49 ;  /* 0x0000334064267816 */ /* 0x000fe40000000031 */
[----:B------:R-:W-:Y:S02]  /*1a7c0*/  LOP3.LUT R124, R124, 0xffff, RZ, 0xc0, !PT ;  /* 0x0000ffff7c7c7812 */ /* 0x000fe400078ec0ff */
[----:B------:R-:W-:Y:S02]  /*1a7d0*/  LOP3.LUT R57, R126, 0xffff, RZ, 0xc0, !PT ;  /* 0x0000ffff7e397812 */ /* 0x000fe400078ec0ff */
[----:B------:R-:W-:-:S02]  /*1a7e0*/  LOP3.LUT R59, R128, 0xffff, RZ, 0xc0, !PT ;  /* 0x0000ffff803b7812 */ /* 0x000fc400078ec0ff */
[----:B------:R-:W-:Y:S02]  /*1a7f0*/  SHF.R.U32.HI R8, RZ, 0x8, R8 ;  /* 0x00000008ff087819 */ /* 0x000fe40000011608 */
[----:B------:R-:W-:Y:S02]  /*1a800*/  LOP3.LUT R63, R4, 0xffff, RZ, 0xc0, !PT ;  /* 0x0000ffff043f7812 */ /* 0x000fe400078ec0ff */
[----:B------:R-:W-:Y:S02]  /*1a810*/  PRMT R23, R30, 0x5410, R23 ;  /* 0x000054101e177816 */ /* 0x000fe40000000017 */
[----:B------:R-:W-:Y:S02]  /*1a820*/  LOP3.LUT R4, R3, 0xffff, RZ, 0xc0, !PT ;  /* 0x0000ffff03047812 */ /* 0x000fe400078ec0ff */
[----:B------:R-:W-:Y:S02]  /*1a830*/  PRMT R30, R55, 0x3340, R0 ;  /* 0x00003340371e7816 */ /* 0x000fe40000000000 */
[----:B------:R-:W-:-:S02]  /*1a840*/  PRMT R65, R116, 0x3340, R53 ;  /* 0x0000334074417816 */ /* 0x000fc40000000035 */
[----:B------:R-:W-:Y:S02]  /*1a850*/  SHF.R.U32.HI R12, RZ, 0x8, R12 ;  /* 0x00000008ff0c7819 */ /* 0x000fe4000001160c */
[----:B------:R-:W-:Y:S02]  /*1a860*/  SHF.R.U32.HI R5, RZ, 0x8, R5 ;  /* 0x00000008ff057819 */ /* 0x000fe40000011605 */
[----:B------:R-:W-:Y:S02]  /*1a870*/  F2FP.SATFINITE.E5M2.F32.PACK_AB_MERGE_C R66, R67, R66, RZ ;  /* 0x000000424342723e */ /* 0x000fe400048060ff */
[----:B------:R-:W-:Y:S02]  /*1a880*/  PRMT R29, R38, 0x5410, R29 ;  /* 0x00005410261d7816 */ /* 0x000fe4000000001d */
[----:B------:R-:W-:Y:S02]  /*1a890*/  SHF.R.U32.HI R24, RZ, 0x8, R24 ;  /* 0x00000008ff187819 */ /* 0x000fe40000011618 */
[----:B------:R-:W-:-:S02]  /*1a8a0*/  PRMT R38, R59, 0x3340, R0 ;  /* 0x000033403b267816 */ /* 0x000fc40000000000 */
[----:B------:R-:W-:Y:S02]  /*1a8b0*/  PRMT R67, R124, 0x3340, R57 ;  /* 0x000033407c437816 */ /* 0x000fe40000000039 */
[----:B------:R-:W-:Y:S02]  /*1a8c0*/  LOP3.LUT R61, R8, 0xffff, RZ, 0xc0, !PT ;  /* 0x0000ffff083d7812 */ /* 0x000fe400078ec0ff */
[----:B------:R-:W-:Y:S02]  /*1a8d0*/  PRMT R8, R63, 0x3340, R4 ;  /* 0x000033403f087816 */ /* 0x000fe40000000004 */
[----:B------:R-:W-:Y:S02]  /*1a8e0*/  SHF.R.U32.HI R16, RZ, 0x8, R16 ;  /* 0x00000008ff107819 */ /* 0x000fe40000011610 */
[----:B------:R-:W-:Y:S02]  /*1a8f0*/  SHF.R.U32.HI R9, RZ, 0x8, R9 ;  /* 0x00000008ff097819 */ /* 0x000fe40000011609 */
[----:B------:R-:W-:-:S02]  /*1a900*/  PRMT R30, R65, 0x5410, R30 ;  /* 0x00005410411e7816 */ /* 0x000fc4000000001e */
[----:B------:R-:W-:Y:S02]  /*1a910*/  LOP3.LUT R63, R12, 0xffff, RZ, 0xc0, !PT ;  /* 0x0000ffff0c3f7812 */ /* 0x000fe400078ec0ff */
[----:B------:R-:W-:Y:S02]  /*1a920*/  LOP3.LUT R4, R5, 0xffff, RZ, 0xc0, !PT ;  /* 0x0000ffff05047812 */ /* 0x000fe400078ec0ff */
[----:B------:R-:W-:Y:S02]  /*1a930*/  LOP3.LUT R65, R24, 0xffff, RZ, 0xc0, !PT ;  /* 0x0000ffff18417812 */ /* 0x000fe400078ec0ff */
[----:B------:R-:W-:Y:S02]  /*1a940*/  PRMT R3, R67, 0x5410, R38 ;  /* 0x0000541043037816 */ /* 0x000fe40000000026 */
[----:B------:R-:W-:Y:S02]  /*1a950*/  SHF.R.U32.HI R40, RZ, 0x8, R40 ;  /* 0x00000008ff287819 */ /* 0x000fe40000011628 */
[----:B------:R-:W-:-:S02]  /*1a960*/  LOP3.LUT R5, R16, 0xffff, RZ, 0xc0, !PT ;  /* 0x0000ffff10057812 */ /* 0x000fc400078ec0ff */
[----:B------:R-:W-:Y:S02]  /*1a970*/  LOP3.LUT R67, R9, 0xffff, RZ, 0xc0, !PT ;  /* 0x0000ffff09437812 */ /* 0x000fe400078ec0ff */
[----:B------:R-:W-:Y:S02]  /*1a980*/  PRMT R9, R63, 0x3340, R4 ;  /* 0x000033403f097816 */ /* 0x000fe40000000004 */
[----:B------:R-:W-:Y:S02]  /*1a990*/  SHF.R.U32.HI R14, RZ, 0x8, R14 ;  /* 0x00000008ff0e7819 */ /* 0x000fe4000001160e */
[----:B------:R-:W-:Y:S02]  /*1a9a0*/  SHF.R.U32.HI R22, RZ, 0x8, R22 ;  /* 0x00000008ff167819 */ /* 0x000fe40000011616 */
[----:B------:R-:W-:Y:S02]  /*1a9b0*/  PRMT R63, R65, 0x3340, R0 ;  /* 0x00003340413f7816 */ /* 0x000fe40000000000 */
[----:B------:R-:W-:-:S02]  /*1a9c0*/  SHF.R.U32.HI R15, RZ, 0x8, R15 ;  /* 0x00000008ff0f7819 */ /* 0x000fc4000001160f */
[----:B------:R-:W-:Y:S02]  /*1a9d0*/  SHF.R.U32.HI R32, RZ, 0x8, R32 ;  /* 0x00000008ff207819 */ /* 0x000fe40000011620 */
[----:B------:R-:W-:Y:S02]  /*1a9e0*/  LOP3.LUT R65, R40, 0xffff, RZ, 0xc0, !PT ;  /* 0x0000ffff28417812 */ /* 0x000fe400078ec0ff */
[----:B------:R-:W-:Y:S02]  /*1a9f0*/  PRMT R12, R5, 0x3340, R0 ;  /* 0x00003340050c7816 */ /* 0x000fe40000000000 */
[----:B------:R-:W-:Y:S02]  /*1aa00*/  SHF.R.U32.HI R52, RZ, 0x8, R52 ;  /* 0x00000008ff347819 */ /* 0x000fe40000011634 */
[----:B------:R-:W-:Y:S02]  /*1aa10*/  SHF.R.U32.HI R37, RZ, 0x8, R37 ;  /* 0x00000008ff257819 */ /* 0x000fe40000011625 */
[----:B------:R-:W-:-:S02]  /*1aa20*/  LOP3.LUT R5, R14, 0xffff, RZ, 0xc0, !PT ;  /* 0x0000ffff0e057812 */ /* 0x000fc400078ec0ff */
[----:B------:R-:W-:Y:S02]  /*1aa30*/  SHF.R.U32.HI R56, RZ, 0x8, R56 ;  /* 0x00000008ff387819 */ /* 0x000fe40000011638 */
[----:B------:R-:W-:Y:S02]  /*1aa40*/  LOP3.LUT R16, R22, 0xffff, RZ, 0xc0, !PT ;  /* 0x0000ffff16107812 */ /* 0x000fe400078ec0ff */
[----:B------:R-:W-:Y:S02]  /*1aa50*/  LOP3.LUT R14, R15, 0xffff, RZ, 0xc0, !PT ;  /* 0x0000ffff0f0e7812 */ /* 0x000fe400078ec0ff */
[----:B------:R-:W-:Y:S02]  /*1aa60*/  LOP3.LUT R15, R32, 0xffff, RZ, 0xc0, !PT ;  /* 0x0000ffff200f7812 */ /* 0x000fe400078ec0ff */
[----:B------:R-:W-:Y:S02]  /*1aa70*/  PRMT R22, R65, 0x3340, R0 ;  /* 0x0000334041167816 */ /* 0x000fe40000000000 */
[----:B------:R-:W-:-:S02]  /*1aa80*/  LOP3.LUT R65, R52, 0xffff, RZ, 0xc0, !PT ;  /* 0x0000ffff34417812 */ /* 0x000fc400078ec0ff */
[----:B------:R-:W-:Y:S02]  /*1aa90*/  LOP3.LUT R32, R37, 0xffff, RZ, 0xc0, !PT ;  /* 0x0000ffff25207812 */ /* 0x000fe400078ec0ff */
[----:B------:R-:W-:Y:S02]  /*1aaa0*/  LOP3.LUT R37, R56, 0xffff, RZ, 0xc0, !PT ;  /* 0x0000ffff38257812 */ /* 0x000fe400078ec0ff */
[----:B------:R-:W-:Y:S02]  /*1aab0*/  PRMT R32, R65, 0x3340, R32 ;  /* 0x0000334041207816 */ /* 0x000fe40000000020 */
[----:B------:R-:W-:Y:S02]  /*1aac0*/  PRMT R37, R37, 0x3340, R0 ;  /* 0x0000334025257816 */ /* 0x000fe40000000000 */
[----:B------:R-:W-:Y:S02]  /*1aad0*/  SHF.R.U32.HI R36, RZ, 0x8, R36 ;  /* 0x00000008ff247819 */ /* 0x000fe40000011624 */
[----:B------:R-:W-:-:S02]  /*1aae0*/  PRMT R37, R32, 0x5410, R37 ;  /* 0x0000541020257816 */ /* 0x000fc40000000025 */
[----:B------:R-:W3:Y:S01]  /*1aaf0*/  LDL.LU R32, [R1+0x4b0] ;  /* 0x0004b00001207983 */ /* 0x000ee20000300800 */
[----:B------:R-:W-:Y:S02]  /*1ab00*/  SHF.R.U32.HI R17, RZ, 0x8, R17 ;  /* 0x00000008ff117819 */ /* 0x000fe40000011611 */
[----:B------:R-:W-:Y:S02]  /*1ab10*/  SHF.R.U32.HI R44, RZ, 0x8, R44 ;  /* 0x00000008ff2c7819 */ /* 0x000fe4000001162c */
[----:B------:R-:W-:Y:S02]  /*1ab20*/  SHF.R.U32.HI R33, RZ, 0x8, R33 ;  /* 0x00000008ff217819 */ /* 0x000fe40000011621 */
[----:B------:R-:W-:Y:S02]  /*1ab30*/  PRMT R14, R5, 0x3340, R14 ;  /* 0x00003340050e7816 */ /* 0x000fe4000000000e */
[----:B------:R-:W-:Y:S02]  /*1ab40*/  LOP3.LUT R36, R36, 0xffff, RZ, 0xc0, !PT ;  /* 0x0000ffff24247812 */ /* 0x000fe400078ec0ff */
[----:B------:R-:W-:-:S02]  /*1ab50*/  LOP3.LUT R17, R17, 0xffff, RZ, 0xc0, !PT ;  /* 0x0000ffff11117812 */ /* 0x000fc400078ec0ff */
[----:B------:R-:W-:Y:S02]  /*1ab60*/  LOP3.LUT R5, R44, 0xffff, RZ, 0xc0, !PT ;  /* 0x0000ffff2c057812 */ /* 0x000fe400078ec0ff */
[----:B------:R-:W-:Y:S02]  /*1ab70*/  LOP3.LUT R24, R33, 0xffff, RZ, 0xc0, !PT ;  /* 0x0000ffff21187812 */ /* 0x000fe400078ec0ff */
[----:B------:R-:W-:Y:S02]  /*1ab80*/  SHF.R.U32.HI R60, RZ, 0x8, R60 ;  /* 0x00000008ff3c7819 */ /* 0x000fe4000001163c */
[----:B------:R-:W-:Y:S02]  /*1ab90*/  SHF.R.U32.HI R39, RZ, 0x8, R39 ;  /* 0x00000008ff277819 */ /* 0x000fe40000011627 */
[----:B------:R-:W-:Y:S02]  /*1aba0*/  PRMT R17, R36, 0x3340, R17 ;  /* 0x0000334024117816 */ /* 0x000fe40000000011 */
[----:B------:R-:W-:-:S02]  /*1abb0*/  PRMT R24, R5, 0x3340, R24 ;  /* 0x0000334005187816 */ /* 0x000fc40000000018 */
[----:B------:R-:W-:Y:S02]  /*1abc0*/  LOP3.LUT R5, R60, 0xffff, RZ, 0xc0, !PT ;  /* 0x0000ffff3c057812 */ /* 0x000fe400078ec0ff */
[----:B------:R-:W-:Y:S02]  /*1abd0*/  LOP3.LUT R36, R39, 0xffff, RZ, 0xc0, !PT ;  /* 0x0000ffff27247812 */ /* 0x000fe400078ec0ff */
[----:B------:R-:W-:Y:S02]  /*1abe0*/  SHF.R.U32.HI R76, RZ, 0x8, R76 ;  /* 0x00000008ff4c7819 */ /* 0x000fe4000001164c */
[----:B------:R-:W-:Y:S02]  /*1abf0*/  SHF.R.U32.HI R43, RZ, 0x8, R43 ;  /* 0x00000008ff2b7819 */ /* 0x000fe4000001162b */
[----:B------:R-:W-:Y:S02]  /*1ac00*/  PRMT R36, R5, 0x3340, R36 ;  /* 0x0000334005247816 */ /* 0x000fe40000000024 */
[----:B------:R-:W-:-:S02]  /*1ac10*/  LOP3.LUT R5, R76, 0xffff, RZ, 0xc0, !PT ;  /* 0x0000ffff4c057812 */ /* 0x000fc400078ec0ff */
[----:B------:R-:W-:Y:S02]  /*1ac20*/  LOP3.LUT R40, R43, 0xffff, RZ, 0xc0, !PT ;  /* 0x0000ffff2b287812 */ /* 0x000fe400078ec0ff */
[----:B------:R-:W-:Y:S02]  /*1ac30*/  SHF.R.U32.HI R96, RZ, 0x8, R96 ;  /* 0x00000008ff607819 */ /* 0x000fe40000011660 */
[----:B------:R-:W-:Y:S02]  /*1ac40*/  SHF.R.U32.HI R92, RZ, 0x8, R92 ;  /* 0x00000008ff5c7819 */ /* 0x000fe4000001165c */
[----:B------:R-:W-:Y:S02]  /*1ac50*/  SHF.R.U32.HI R47, RZ, 0x8, R47 ;  /* 0x00000008ff2f7819 */ /* 0x000fe4000001162f */
[----:B------:R-:W-:Y:S02]  /*1ac60*/  PRMT R40, R5, 0x3340, R40 ;  /* 0x0000334005287816 */ /* 0x000fe40000000028 */
[----:B0-----:R-:W-:-:S02]  /*1ac70*/  ISETP.GE.AND P0, PT, R132, UR14, PT ;  /* 0x0000000e84007c0c */ /* 0x001fc4000bf06270 */
[----:B------:R-:W-:Y:S02]  /*1ac80*/  SHF.R.U32.HI R49, RZ, 0x8, R49 ;  /* 0x00000008ff317819 */ /* 0x000fe40000011631 */
[----:B------:R-:W-:Y:S02]  /*1ac90*/  LOP3.LUT R5, R96, 0xffff, RZ, 0xc0, !PT ;  /* 0x0000ffff60057812 */ /* 0x000fe400078ec0ff */
[----:B------:R-:W-:Y:S02]  /*1aca0*/  SHF.R.U32.HI R108, RZ, 0x8, R108 ;  /* 0x00000008ff6c7819 */ /* 0x000fe4000001166c */
[----:B------:R-:W-:Y:S02]  /*1acb0*/  SHF.R.U32.HI R51, RZ, 0x8, R51 ;  /* 0x00000008ff337819 */ /* 0x000fe40000011633 */
[----:B------:R-:W-:Y:S02]  /*1acc0*/  SHF.R.U32.HI R100, RZ, 0x8, R100 ;  /* 0x00000008ff647819 */ /* 0x000fe40000011664 */
[----:B------:R-:W-:-:S02]  /*1acd0*/  LOP3.LUT R92, R92, 0xffff, RZ, 0xc0, !PT ;  /* 0x0000ffff5c5c7812 */ /* 0x000fc400078ec0ff */
[----:B------:R-:W-:Y:S02]  /*1ace0*/  LOP3.LUT R47, R47, 0xffff, RZ, 0xc0, !PT ;  /* 0x0000ffff2f2f7812 */ /* 0x000fe400078ec0ff */
[----:B------:R-:W-:Y:S02]  /*1acf0*/  SHF.R.U32.HI R112, RZ, 0x8, R112 ;  /* 0x00000008ff707819 */ /* 0x000fe40000011670 */
[----:B--2---:R-:W-:Y:S01]  /*1ad00*/  ISETP.LT.AND P1, PT, R133, UR4, !P0 ;  /* 0x0000000485007c0c */ /* 0x004fe2000c721270 */
[----:B------:R-:W0:Y:S01]  /*1ad10*/  LDCU UR4, c[0x0][0x3b4] ;  /* 0x00007680ff0477ac */ /* 0x000e220008000800 */
[----:B------:R-:W-:Y:S01]  /*1ad20*/  PRMT R16, R67, 0x3340, R16 ;  /* 0x0000334043107816 */ /* 0x000fe20000000010 */
[----:B------:R-:W1:Y:S01]  /*1ad30*/  S2R R133, SR_TID.X ;  /* 0x0000000000857919 */ /* 0x000e620000002100 */
[----:B------:R-:W-:Y:S02]  /*1ad40*/  SHF.R.U32.HI R48, RZ, 0x8, R48 ;  /* 0x00000008ff307819 */ /* 0x000fe40000011630 */
[----:B------:R-:W-:-:S02]  /*1ad50*/  LOP3.LUT R4, R49, 0xffff, RZ, 0xc0, !PT ;  /* 0x0000ffff31047812 */ /* 0x000fc400078ec0ff */
[----:B------:R-:W-:Y:S02]  /*1ad60*/  PRMT R46, R5, 0x3340, R0 ;  /* 0x00003340052e7816 */ /* 0x000fe40000000000 */
[----:B------:R-:W-:Y:S02]  /*1ad70*/  LOP3.LUT R108, R108, 0xffff, RZ, 0xc0, !PT ;  /* 0x0000ffff6c6c7812 */ /* 0x000fe400078ec0ff */
[----:B------:R-:W-:Y:S02]  /*1ad80*/  LOP3.LUT R51, R51, 0xffff, RZ, 0xc0, !PT ;  /* 0x0000ffff33337812 */ /* 0x000fe400078ec0ff */
[----:B------:R-:W-:Y:S02]  /*1ad90*/  LOP3.LUT R67, R100, 0xffff, RZ, 0xc0, !PT ;  /* 0x0000ffff64437812 */ /* 0x000fe400078ec0ff */
[----:B------:R-:W-:Y:S02]  /*1ada0*/  PRMT R49, R92, 0x3340, R47 ;  /* 0x000033405c317816 */ /* 0x000fe4000000002f */
[----:B------:R-:W-:-:S02]  /*1adb0*/  LOP3.LUT R5, R112, 0xffff, RZ, 0xc0, !PT ;  /* 0x0000ffff70057812 */ /* 0x000fc400078ec0ff */
[----:B------:R-:W-:Y:S02]  /*1adc0*/  LOP3.LUT R10, R10, 0xffff, RZ, 0xc0, !PT ;  /* 0x0000ffff0a0a7812 */ /* 0x000fe400078ec0ff */
[----:B------:R-:W-:Y:S02]  /*1add0*/  LOP3.LUT R47, R18, 0xffff, RZ, 0xc0, !PT ;  /* 0x0000ffff122f7812 */ /* 0x000fe400078ec0ff */
[----:B------:R-:W-:Y:S02]  /*1ade0*/  LOP3.LUT R26, R26, 0xffff, RZ, 0xc0, !PT ;  /* 0x0000ffff1a1a7812 */ /* 0x000fe400078ec0ff */
[----:B------:R-:W-:Y:S02]  /*1adf0*/  LOP3.LUT R34, R34, 0xffff, RZ, 0xc0, !PT ;  /* 0x0000ffff22227812 */ /* 0x000fe400078ec0ff */
[----:B------:R-:W-:Y:S02]  /*1ae00*/  LOP3.LUT R33, R48, 0xffff, RZ, 0xc0, !PT ;  /* 0x0000ffff30217812 */ /* 0x000fe400078ec0ff */
[----:B------:R-:W-:-:S02]  /*1ae10*/  PRMT R108, R108, 0x3340, R51 ;  /* 0x000033406c6c7816 */ /* 0x000fc40000000033 */
[--C-:B------:R-:W-:Y:S02]  /*1ae20*/  PRMT R61, R61, 0x3340, R0.reuse ;  /* 0x000033403d3d7816 */ /* 0x100fe40000000000 */
[----:B------:R-:W-:Y:S02]  /*1ae30*/  PRMT R15, R15, 0x3340, R0 ;  /* 0x000033400f0f7816 */ /* 0x000fe40000000000 */
[----:B------:R-:W-:Y:S02]  /*1ae40*/  PRMT R48, R67, 0x3340, R4 ;  /* 0x0000334043307816 */ /* 0x000fe40000000004 */
[----:B------:R-:W-:Y:S02]  /*1ae50*/  PRMT R51, R5, 0x3340, R0 ;  /* 0x0000334005337816 */ /* 0x000fe40000000000 */
[----:B------:R-:W-:Y:S02]  /*1ae60*/  PRMT R4, R7, 0x4210, R10 ;  /* 0x0000421007047816 */ /* 0x000fe4000000000a */
[----:B------:R-:W-:-:S02]  /*1ae70*/  PRMT R5, R6, 0x4210, R47 ;  /* 0x0000421006057816 */ /* 0x000fc4000000002f */
[----:B------:R-:W-:Y:S02]  /*1ae80*/  PRMT R6, R31, 0x4210, R26 ;  /* 0x000042101f067816 */ /* 0x000fe4000000001a */
[----:B------:R-:W-:Y:S02]  /*1ae90*/  PRMT R7, R19, 0x4210, R34 ;  /* 0x0000421013077816 */ /* 0x000fe40000000022 */
[----:B------:R-:W-:Y:S02]  /*1aea0*/  PRMT R61, R8, 0x5410, R61 ;  /* 0x00005410083d7816 */ /* 0x000fe4000000003d */
[----:B------:R-:W-:Y:S01]  /*1aeb0*/  PRMT R12, R9, 0x5410, R12 ;  /* 0x00005410090c7816 */ /* 0x000fe2000000000c */
[----:B------:R2:W-:Y:S01]  /*1aec0*/  STS.128 [R2], R4 ;  /* 0x0000000402007388 */ /* 0x0005e20000000c00 */
[----:B------:R-:W-:Y:S02]  /*1aed0*/  PRMT R63, R16, 0x5410, R63 ;  /* 0x00005410103f7816 */ /* 0x000fe4000000003f */
[----:B------:R-:W-:-:S02]  /*1aee0*/  PRMT R15, R14, 0x5410, R15 ;  /* 0x000054100e0f7816 */ /* 0x000fc4000000000f */
[----:B------:R-:W-:Y:S02]  /*1aef0*/  SHF.R.U32.HI R41, RZ, 0x8, R41 ;  /* 0x00000008ff297819 */ /* 0x000fe40000011629 */
[----:B------:R-:W-:Y:S02]  /*1af00*/  SHF.R.U32.HI R68, RZ, 0x8, R68 ;  /* 0x00000008ff447819 */ /* 0x000fe40000011644 */
[----:B------:R-:W-:Y:S02]  /*1af10*/  SHF.R.U32.HI R72, RZ, 0x8, R72 ;  /* 0x00000008ff487819 */ /* 0x000fe40000011648 */
[----:B------:R-:W-:Y:S02]  /*1af20*/  LOP3.LUT R38, R41, 0xffff, RZ, 0xc0, !PT ;  /* 0x0000ffff29267812 */ /* 0x000fe400078ec0ff */
[----:B------:R-:W-:Y:S02]  /*1af30*/  LOP3.LUT R65, R68, 0xffff, RZ, 0xc0, !PT ;  /* 0x0000ffff44417812 */ /* 0x000fe400078ec0ff */
[----:B------:R-:W-:-:S02]  /*1af40*/  LOP3.LUT R41, R72, 0xffff, RZ, 0xc0, !PT ;  /* 0x0000ffff48297812 */ /* 0x000fc400078ec0ff */
[----:B--2---:R-:W-:Y:S02]  /*1af50*/  PRMT R4, R61, 0x5210, R10 ;  /* 0x000052103d047816 */ /* 0x004fe4000000000a */
[----:B------:R-:W-:Y:S02]  /*1af60*/  PRMT R5, R12, 0x5210, R47 ;  /* 0x000052100c057816 */ /* 0x000fe4000000002f */
[----:B------:R-:W-:Y:S02]  /*1af70*/  PRMT R6, R63, 0x5210, R26 ;  /* 0x000052103f067816 */ /* 0x000fe4000000001a */
[----:B------:R-:W-:Y:S02]  /*1af80*/  PRMT R7, R15, 0x5210, R34 ;  /* 0x000052100f077816 */ /* 0x000fe40000000022 */
[----:B------:R-:W-:Y:S02]  /*1af90*/  PRMT R33, R33, 0x3340, R0 ;  /* 0x0000334021217816 */ /* 0x000fe40000000000 */
[----:B------:R-:W-:Y:S01]  /*1afa0*/  PRMT R38, R65, 0x3340, R38 ;  /* 0x0000334041267816 */ /* 0x000fe20000000026 */
[----:B------:R2:W-:Y:S01]  /*1afb0*/  STS.128 [R2+0x800], R4 ;  /* 0x0008000402007388 */ /* 0x0005e20000000c00 */
[----:B------:R-:W-:-:S02]  /*1afc0*/  PRMT R41, R41, 0x3340, R0 ;  /* 0x0000334029297816 */ /* 0x000fc40000000000 */
[----:B------:R-:W-:Y:S02]  /*1afd0*/  PRMT R33, R24, 0x5410, R33 ;  /* 0x0000541018217816 */ /* 0x000fe40000000021 */
[----:B------:R-:W-:Y:S01]  /*1afe0*/  PRMT R24, R38, 0x5410, R41 ;  /* 0x0000541026187816 */ /* 0x000fe20000000029 */
[----:B-1----:R-:W-:Y:S01]  /*1aff0*/  IMAD.SHL.U32 R38, R133, 0x10, RZ ;  /* 0x0000001085267824 */ /* 0x002fe200078e00ff */
[----:B------:R-:W-:Y:S01]  /*1b000*/  PRMT R17, R17, 0x5410, R22 ;  /* 0x0000541011117816 */ /* 0x000fe20000000016 */
[----:B------:R-:W4:Y:S01]  /*1b010*/  LDL.LU R41, [R1+0x4a8] ;  /* 0x0004a80001297983 */ /* 0x000f220000300800 */
[----:B------:R-:W-:Y:S02]  /*1b020*/  LOP3.LUT R42, R42, 0xffff, RZ, 0xc0, !PT ;  /* 0x0000ffff2a2a7812 */ /* 0x000fe400078ec0ff */
[----:B------:R-:W-:Y:S01]  /*1b030*/  LOP3.LUT R50, R50, 0xffff, RZ, 0xc0, !PT ;  /* 0x0000ffff32327812 */ /* 0x000fe200078ec0ff */
[----:B------:R-:W5:Y:S01]  /*1b040*/  LDL.LU R47, [R1+0x3fc] ;  /* 0x0003fc00012f7983 */ /* 0x000f620000300800 */
[----:B------:R-:W-:-:S02]  /*1b050*/  LOP3.LUT R38, R38, 0xff0, RZ, 0xc0, !PT ;  /* 0x00000ff026267812 */ /* 0x000fc400078ec0ff */
[----:B------:R-:W-:Y:S01]  /*1b060*/  PRMT R12, R17, 0x5210, R42 ;  /* 0x00005210110c7816 */ /* 0x000fe2000000002a */
[----:B------:R-:W-:Y:S01]  /*1b070*/  BAR.SYNC.DEFER_BLOCKING 0x0 ;  /* 0x0000000000007b1d */ /* 0x000fe20000010000 */
[----:B--2---:R-:W-:Y:S02]  /*1b080*/  PRMT R5, R11, 0x4210, R50 ;  /* 0x000042100b057816 */ /* 0x004fe40000000032 */
[----:B------:R-:W-:Y:S02]  /*1b090*/  SHF.R.U32.HI R64, RZ, 0x8, R64 ;  /* 0x00000008ff407819 */ /* 0x000fe40000011640 */
[----:B------:R-:W-:Y:S02]  /*1b0a0*/  LOP3.LUT R58, R58, 0xffff, RZ, 0xc0, !PT ;  /* 0x0000ffff3a3a7812 */ /* 0x000fe400078ec0ff */
[----:B------:R-:W-:Y:S02]  /*1b0b0*/  LOP3.LUT R39, R64, 0xffff, RZ, 0xc0, !PT ;  /* 0x0000ffff40277812 */ /* 0x000fe400078ec0ff */
[----:B------:R-:W-:-:S02]  /*1b0c0*/  LOP3.LUT R66, R66, 0xffff, RZ, 0xc0, !PT ;  /* 0x0000ffff42427812 */ /* 0x000fc400078ec0ff */
[----:B------:R-:W-:Y:S02]  /*1b0d0*/  PRMT R39, R39, 0x3340, R0 ;  /* 0x0000334027277816 */ /* 0x000fe40000000000 */
[----:B------:R-:W-:Y:S02]  /*1b0e0*/  PRMT R4, R13, 0x4210, R42 ;  /* 0x000042100d047816 */ /* 0x000fe4000000002a */
[----:B------:R-:W-:Y:S02]  /*1b0f0*/  PRMT R39, R36, 0x5410, R39 ;  /* 0x0000541024277816 */ /* 0x000fe40000000027 */
[----:B------:R-:W-:Y:S02]  /*1b100*/  PRMT R13, R33, 0x5210, R50 ;  /* 0x00005210210d7816 */ /* 0x000fe40000000032 */
[----:B------:R-:W-:Y:S02]  /*1b110*/  SHF.R.U32.HI R45, RZ, 0x8, R45 ;  /* 0x00000008ff2d7819 */ /* 0x000fe4000001162d */
[----:B------:R-:W-:-:S02]  /*1b120*/  SHF.R.U32.HI R80, RZ, 0x8, R80 ;  /* 0x00000008ff507819 */ /* 0x000fc40000011650 */
[----:B------:R-:W-:Y:S01]  /*1b130*/  SHF.R.U32.HI R84, RZ, 0x8, R84 ;  /* 0x00000008ff547819 */ /* 0x000fe20000011654 */
[----:B------:R-:W1:Y:S01]  /*1b140*/  LDS.128 R16, [R38+UR10] ;  /* 0x0000000a26107984 */ /* 0x000e620008000c00 */
[----:B------:R-:W-:Y:S02]  /*1b150*/  SHF.R.U32.HI R88, RZ, 0x8, R88 ;  /* 0x00000008ff587819 */ /* 0x000fe40000011658 */
[----:B------:R-:W-:Y:S01]  /*1b160*/  F2FP.SATFINITE.E5M2.F32.PACK_AB_MERGE_C R74, R75, R74, RZ ;  /* 0x0000004a4b4a723e */ /* 0x000fe200048060ff */
[----:B------:R-:W-:Y:S01]  /*1b170*/  LDS.128 R8, [R38+UR10+0x1000] ;  /* 0x0010000a26087984 */ /* 0x000fe20008000c00 */
[--C-:B------:R-:W-:Y:S02]  /*1b180*/  PRMT R6, R35, 0x4210, R58.reuse ;  /* 0x0000421023067816 */ /* 0x100fe4000000003a */
[----:B------:R-:W-:Y:S02]  /*1b190*/  PRMT R14, R37, 0x5210, R58 ;  /* 0x00005210250e7816 */ /* 0x000fe4000000003a */
[--C-:B------:R-:W-:Y:S01]  /*1b1a0*/  PRMT R7, R25, 0x4210, R66.reuse ;  /* 0x0000421019077816 */ /* 0x100fe20000000042 */
[----:B------:R-:W-:Y:S01]  /*1b1b0*/  BAR.SYNC.DEFER_BLOCKING 0x0 ;  /* 0x0000000000007b1d */ /* 0x000fe20000010000 */
[----:B------:R-:W-:-:S02]  /*1b1c0*/  PRMT R15, R39, 0x5210, R66 ;  /* 0x00005210270f7816 */ /* 0x000fc40000000042 */
[----:B------:R-:W-:Y:S02]  /*1b1d0*/  LOP3.LUT R44, R45, 0xffff, RZ, 0xc0, !PT ;  /* 0x0000ffff2d2c7812 */ /* 0x000fe400078ec0ff */
[----:B------:R-:W-:-:S03]  /*1b1e0*/  LOP3.LUT R43, R80, 0xffff, RZ, 0xc0, !PT ;  /* 0x0000ffff502b7812 */ /* 0x000fc600078ec0ff */
[----:B------:R-:W2:Y:S01]  /*1b1f0*/  LDC R39, c[0x0][0x3b8] ;  /* 0x0000ee00ff277b82 */ /* 0x000ea20000000800 */
[----:B------:R-:W-:Y:S02]  /*1b200*/  LOP3.LUT R65, R84, 0xffff, RZ, 0xc0, !PT ;  /* 0x0000ffff54417812 */ /* 0x000fe400078ec0ff */
[----:B------:R-:W-:Y:S02]  /*1b210*/  LOP3.LUT R45, R88, 0xffff, RZ, 0xc0, !PT ;  /* 0x0000ffff582d7812 */ /* 0x000fe400078ec0ff */
[----:B------:R-:W-:Y:S02]  /*1b220*/  F2FP.SATFINITE.E5M2.F32.PACK_AB_MERGE_C R90, R91, R90, RZ ;  /* 0x0000005a5b5a723e */ /* 0x000fe400048060ff */
[----:B------:R-:W-:Y:S02]  /*1b230*/  F2FP.SATFINITE.E5M2.F32.PACK_AB_MERGE_C R82, R83, R82, RZ ;  /* 0x000000525352723e */ /* 0x000fe400048060ff */
[----:B------:R-:W-:Y:S02]  /*1b240*/  F2FP.SATFINITE.E5M2.F32.PACK_AB_MERGE_C R98, R99, R98, RZ ;  /* 0x000000626362723e */ /* 0x000fe400048060ff */
[----:B------:R-:W-:-:S02]  /*1b250*/  PRMT R43, R43, 0x3340, R0 ;  /* 0x000033402b2b7816 */ /* 0x000fc40000000000 */
[----:B------:R-:W-:Y:S02]  /*1b260*/  PRMT R44, R65, 0x3340, R44 ;  /* 0x00003340412c7816 */ /* 0x000fe4000000002c */
[----:B------:R-:W-:Y:S02]  /*1b270*/  PRMT R45, R45, 0x3340, R0 ;  /* 0x000033402d2d7816 */ /* 0x000fe40000000000 */
[----:B------:R-:W-:Y:S01]  /*1b280*/  PRMT R49, R49, 0x5410, R46 ;  /* 0x0000541031317816 */ /* 0x000fe2000000002e */
[----:B------:R-:W-:Y:S01]  /*1b290*/  STS.128 [R2], R4 ;  /* 0x0000000402007388 */ /* 0x000fe20000000c00 */
[----:B------:R-:W-:Y:S02]  /*1b2a0*/  SHF.R.U32.HI R116, RZ, 0x8, R116 ;  /* 0x00000008ff747819 */ /* 0x000fe40000011674 */
[----:B------:R-:W-:Y:S01]  /*1b2b0*/  SHF.R.U32.HI R53, RZ, 0x8, R53 ;  /* 0x00000008ff357819 */ /* 0x000fe20000011635 */
[----:B------:R-:W-:Y:S01]  /*1b2c0*/  STS.128 [R2+0x800], R12 ;  /* 0x0008000c02007388 */ /* 0x000fe20000000c00 */
[----:B------:R-:W-:-:S02]  /*1b2d0*/  LOP3.LUT R25, R74, 0xffff, RZ, 0xc0, !PT ;  /* 0x0000ffff4a197812 */ /* 0x000fc400078ec0ff */
[----:B------:R-:W-:Y:S01]  /*1b2e0*/  LOP3.LUT R90, R90, 0xffff, RZ, 0xc0, !PT ;  /* 0x0000ffff5a5a7812 */ /* 0x000fe200078ec0ff */
[----:B------:R-:W-:Y:S01]  /*1b2f0*/  BAR.SYNC.DEFER_BLOCKING 0x0 ;  /* 0x0000000000007b1d */ /* 0x000fe20000010000 */
[----:B------:R-:W-:Y:S02]  /*1b300*/  PRMT R43, R40, 0x5410, R43 ;  /* 0x00005410282b7816 */ /* 0x000fe4000000002b */
[----:B------:R-:W-:Y:S02]  /*1b310*/  PRMT R45, R44, 0x5410, R45 ;  /* 0x000054102c2d7816 */ /* 0x000fe4000000002d */
[----:B------:R-:W-:Y:S02]  /*1b320*/  LOP3.LUT R82, R82, 0xffff, RZ, 0xc0, !PT ;  /* 0x0000ffff52527812 */ /* 0x000fe400078ec0ff */
[----:B------:R-:W-:Y:S01]  /*1b330*/  LOP3.LUT R98, R98, 0xffff, RZ, 0xc0, !PT ;  /* 0x0000ffff62627812 */ /* 0x000fe200078ec0ff */
[----:B------:R-:W5:Y:S01]  /*1b340*/  LDL.LU R46, [R1+0x52c] ;  /* 0x00052c00012e7983 */ /* 0x000f620000300800 */
[----:B------:R-:W-:-:S02]  /*1b350*/  SHF.R.U32.HI R55, RZ, 0x8, R55 ;  /* 0x00000008ff377819 */ /* 0x000fc40000011637 */
[----:B------:R-:W-:Y:S01]  /*1b360*/  F2FP.SATFINITE.E5M2.F32.PACK_AB_MERGE_C R106, R107, R106, RZ ;  /* 0x0000006a6b6a723e */ /* 0x000fe200048060ff */
[----:B------:R-:W5:Y:S01]  /*1b370*/  LDL.LU R42, [R1+0x528] ;  /* 0x00052800012a7983 */ /* 0x000f620000300800 */
[----:B------:R-:W-:Y:S02]  /*1b380*/  LOP3.LUT R116, R116, 0xffff, RZ, 0xc0, !PT ;  /* 0x0000ffff74747812 */ /* 0x000fe400078ec0ff */
[----:B------:R-:W-:Y:S02]  /*1b390*/  LOP3.LUT R53, R53, 0xffff, RZ, 0xc0, !PT ;  /* 0x0000ffff35357812 */ /* 0x000fe400078ec0ff */
[----:B------:R-:W-:Y:S02]  /*1b3a0*/  F2FP.SATFINITE.E5M2.F32.PACK_AB_MERGE_C R114, R115, R114, RZ ;  /* 0x000000727372723e */ /* 0x000fe400048060ff */
[----:B------:R-:W-:Y:S02]  /*1b3b0*/  F2FP.SATFINITE.E5M2.F32.PACK_AB_MERGE_C R122, R123, R122, RZ ;  /* 0x0000007a7b7a723e */ /* 0x000fe400048060ff */
[----:B------:R-:W-:-:S02]  /*1b3c0*/  F2FP.SATFINITE.E5M2.F32.PACK_AB_MERGE_C R130, R131, R130, RZ ;  /* 0x000000828382723e */ /* 0x000fc400048060ff */
[----:B------:R-:W-:Y:S01]  /*1b3d0*/  PRMT R108, R108, 0x5410, R51 ;  /* 0x000054106c6c7816 */ /* 0x000fe20000000033 */
[----:B------:R-:W0:Y:S01]  /*1b3e0*/  LDS.128 R12, [R38+UR10] ;  /* 0x0000000a260c7984 */ /* 0x000e220008000c00 */
[----:B------:R-:W-:Y:S02]  /*1b3f0*/  SHF.R.U32.HI R104, RZ, 0x8, R104 ;  /* 0x00000008ff687819 */ /* 0x000fe40000011668 */
[----:B------:R-:W-:Y:S01]  /*1b400*/  SHF.R.U32.HI R124, RZ, 0x8, R124 ;  /* 0x00000008ff7c7819 */ /* 0x000fe2000001167c */
[----:B------:R-:W-:Y:S01]  /*1b410*/  LDS.128 R4, [R38+UR10+0x1000] ;  /* 0x0010000a26047984 */ /* 0x000fe20008000c00 */
[--C-:B------:R-:W-:Y:S02]  /*1b420*/  PRMT R20, R20, 0x4210, R25.reuse ;  /* 0x0000421014147816 */ /* 0x100fe40000000019 */
[----:B------:R-:W-:Y:S02]  /*1b430*/  PRMT R24, R24, 0x5210, R25 ;  /* 0x0000521018187816 */ /* 0x000fe40000000019 */
[----:B------:R-:W-:-:S02]  /*1b440*/  PRMT R22, R27, 0x4210, R90 ;  /* 0x000042101b167816 */ /* 0x000fc4000000005a */
[--C-:B------:R-:W-:Y:S02]  /*1b450*/  PRMT R21, R21, 0x4210, R82.reuse ;  /* 0x0000421015157816 */ /* 0x100fe40000000052 */
[----:B------:R-:W-:Y:S02]  /*1b460*/  PRMT R25, R43, 0x5210, R82 ;  /* 0x000052102b197816 */ /* 0x000fe40000000052 */
[----:B------:R-:W-:Y:S02]  /*1b470*/  PRMT R26, R45, 0x5210, R90 ;  /* 0x000052102d1a7816 */ /* 0x000fe4000000005a */
[--C-:B------:R-:W-:Y:S01]  /*1b480*/  PRMT R23, R23, 0x4210, R98.reuse ;  /* 0x0000421017177816 */ /* 0x100fe20000000062 */
[----:B------:R-:W-:Y:S01]  /*1b490*/  BAR.SYNC.DEFER_BLOCKING 0x0 ;  /* 0x0000000000007b1d */ /* 0x000fe20000010000 */
[----:B------:R-:W-:Y:S02]  /*1b4a0*/  PRMT R27, R49, 0x5210, R98 ;  /* 0x00005210311b7816 */ /* 0x000fe40000000062 */
[----:B------:R-:W-:-:S02]  /*1b4b0*/  LOP3.LUT R55, R55, 0xffff, RZ, 0xc0, !PT ;  /* 0x0000ffff37377812 */ /* 0x000fc400078ec0ff */
[----:B------:R-:W-:Y:S02]  /*1b4c0*/  LOP3.LUT R106, R106, 0xffff, RZ, 0xc0, !PT ;  /* 0x0000ffff6a6a7812 */ /* 0x000fe400078ec0ff */
[----:B------:R-:W-:Y:S02]  /*1b4d0*/  PRMT R116, R116, 0x3340, R53 ;  /* 0x0000334074747816 */ /* 0x000fe40000000035 */
[----:B------:R-:W-:Y:S02]  /*1b4e0*/  PRMT R55, R55, 0x3340, R0 ;  /* 0x0000334037377816 */ /* 0x000fe40000000000 */
[----:B------:R-:W-:Y:S02]  /*1b4f0*/  LOP3.LUT R31, R114, 0xffff, RZ, 0xc0, !PT ;  /* 0x0000ffff721f7812 */ /* 0x000fe400078ec0ff */
[----:B------:R-:W-:Y:S02]  /*1b500*/  LOP3.LUT R130, R130, 0xffff, RZ, 0xc0, !PT ;  /* 0x0000ffff82827812 */ /* 0x000fe400078ec0ff */
[----:B------:R-:W-:-:S02]  /*1b510*/  PRMT R116, R116, 0x5410, R55 ;  /* 0x0000541074747816 */ /* 0x000fc40000000037 */
[----:B------:R-:W-:Y:S02]  /*1b520*/  SHF.R.U32.HI R57, RZ, 0x8, R57 ;  /* 0x00000008ff397819 */ /* 0x000fe40000011639 */
[----:B------:R-:W-:Y:S02]  /*1b530*/  SHF.R.U32.HI R59, RZ, 0x8, R59 ;  /* 0x00000008ff3b7819 */ /* 0x000fe4000001163b */
[----:B------:R-:W-:Y:S02]  /*1b540*/  LOP3.LUT R65, R104, 0xffff, RZ, 0xc0, !PT ;  /* 0x0000ffff68417812 */ /* 0x000fe400078ec0ff */
[----:B------:R-:W-:Y:S01]  /*1b550*/  LOP3.LUT R124, R124, 0xffff, RZ, 0xc0, !PT ;  /* 0x0000ffff7c7c7812 */ /* 0x000fe200078ec0ff */
[----:B------:R-:W-:Y:S01]  /*1b560*/  STS.128 [R2], R20 ;  /* 0x0000001402007388 */ /* 0x000fe20000000c00 */
[----:B------:R-:W-:Y:S02]  /*1b570*/  LOP3.LUT R57, R57, 0xffff, RZ, 0xc0, !PT ;  /* 0x0000ffff39397812 */ /* 0x000fe400078ec0ff */
[----:B------:R-:W-:Y:S01]  /*1b580*/  LOP3.LUT R59, R59, 0xffff, RZ, 0xc0, !PT ;  /* 0x0000ffff3b3b7812 */ /* 0x000fe200078ec0ff */
[----:B------:R0:W-:Y:S01]  /*1b590*/  STS.128 [R2+0x800], R24 ;  /* 0x0008001802007388 */ /* 0x0001e20000000c00 */
[----:B------:R-:W-:-:S02]  /*1b5a0*/  PRMT R65, R65, 0x3340, R0 ;  /* 0x0000334041417816 */ /* 0x000fc40000000000 */
[----:B------:R-:W-:Y:S02]  /*1b5b0*/  PRMT R124, R124, 0x3340, R57 ;  /* 0x000033407c7c7816 */ /* 0x000fe40000000039 */
[----:B---3--:R-:W-:Y:S02]  /*1b5c0*/  ISETP.LT.AND P3, PT, R32, UR15, !P0 ;  /* 0x0000000f20007c0c */ /* 0x008fe4000c761270 */
[----:B------:R-:W-:Y:S02]  /*1b5d0*/  PRMT R59, R59, 0x3340, R0 ;  /* 0x000033403b3b7816 */ /* 0x000fe40000000000 */
[----:B------:R-:W-:Y:S02]  /*1b5e0*/  PRMT R65, R48, 0x5410, R65 ;  /* 0x0000541030417816 */ /* 0x000fe40000000041 */
[----:B------:R-:W-:Y:S02]  /*1b5f0*/  PRMT R59, R124, 0x5410, R59 ;  /* 0x000054107c3b7816 */ /* 0x000fe4000000003b */
[----:B0-----:R-:W-:-:S02]  /*1b600*/  PRMT R24, R29, 0x4210, R106 ;  /* 0x000042101d187816 */ /* 0x001fc4000000006a */
[----:B------:R-:W-:Y:S02]  /*1b610*/  LOP3.LUT R29, R122, 0xffff, RZ, 0xc0, !PT ;  /* 0x0000ffff7a1d7812 */ /* 0x000fe400078ec0ff */
[----:B------:R-:W-:Y:S01]  /*1b620*/  PRMT R27, R3, 0x4210, R130 ;  /* 0x00004210031b7816 */ /* 0x000fe20000000082 */
[----:B--2---:R-:W-:Y:S01]  /*1b630*/  IMAD R3, R32, R39, RZ ;  /* 0x0000002720037224 */ /* 0x004fe200078e02ff */
[----:B------:R-:W-:Y:S01]  /*1b640*/  BAR.SYNC.DEFER_BLOCKING 0x0 ;  /* 0x0000000000007b1d */ /* 0x000fe20000010000 */
[--C-:B------:R-:W-:Y:S02]  /*1b650*/  PRMT R25, R28, 0x4210, R31.reuse ;  /* 0x000042101c197816 */ /* 0x100fe4000000001f */
[----:B------:R-:W-:Y:S02]  /*1b660*/  PRMT R21, R108, 0x5210, R31 ;  /* 0x000052106c157816 */ /* 0x000fe4000000001f */
[--C-:B------:R-:W-:Y:S02]  /*1b670*/  PRMT R26, R30, 0x4210, R29.reuse ;  /* 0x000042101e1a7816 */ /* 0x100fe4000000001d */
[----:B------:R-:W-:-:S02]  /*1b680*/  PRMT R22, R116, 0x5210, R29 ;  /* 0x0000521074167816 */ /* 0x000fc4000000001d */
[----:B------:R-:W0:Y:S04]  /*1b690*/  LDS.128 R28, [R38+UR10] ;  /* 0x0000000a261c7984 */ /* 0x000e280008000c00 */
[----:B------:R-:W-:Y:S01]  /*1b6a0*/  LDS.128 R32, [R38+UR10+0x1000] ;  /* 0x0010000a26207984 */ /* 0x000fe20008000c00 */
[----:B------:R-:W-:Y:S06]  /*1b6b0*/  BAR.SYNC.DEFER_BLOCKING 0x0 ;  /* 0x0000000000007b1d */ /* 0x000fec0000010000 */
[----:B------:R2:W-:Y:S04]  /*1b6c0*/  STS.128 [R2], R24 ;  /* 0x0000001802007388 */ /* 0x0005e80000000c00 */
[----:B--2---:R-:W2:Y:S01]  /*1b6d0*/  LDL.LU R24, [R1+0x4a4] ;  /* 0x0004a40001187983 */ /* 0x004ea20000300800 */
[----:B------:R-:W-:-:S02]  /*1b6e0*/  PRMT R20, R65, 0x5210, R106 ;  /* 0x0000521041147816 */ /* 0x000fc4000000006a */
[----:B------:R-:W-:Y:S01]  /*1b6f0*/  PRMT R23, R59, 0x5210, R130 ;  /* 0x000052103b177816 */ /* 0x000fe20000000082 */
[----:B------:R-:W3:Y:S04]  /*1b700*/  LDL.LU R44, [R1+0x3f4] ;  /* 0x0003f400012c7983 */ /* 0x000ee80000300800 */
[----:B------:R0:W-:Y:S04]  /*1b710*/  STS.128 [R2+0x800], R20 ;  /* 0x0008001402007388 */ /* 0x0001e80000000c00 */
[----:B0-----:R-:W3:Y:S01]  /*1b720*/  LDL.LU R22, [R1+0x524] ;  /* 0x0005240001167983 */ /* 0x001ee20000300800 */
[----:B------:R-:W-:Y:S01]  /*1b730*/  IMAD R40, R132, UR4, RZ ;  /* 0x0000000484287c24 */ /* 0x000fe2000f8e02ff */
[C---:B------:R-:W-:Y:S01]  /*1b740*/  ISETP.LT.AND P4, PT, R0.reuse, UR15, !P0 ;  /* 0x0000000f00007c0c */ /* 0x040fe2000c781270 */
[----:B------:R-:W-:Y:S01]  /*1b750*/  IMAD R37, R0, R39, RZ ;  /* 0x0000002700257224 */ /* 0x000fe200078e02ff */
[----:B-1----:R-:W-:Y:S01]  /*1b760*/  PRMT R45, R16, 0x7770, RZ ;  /* 0x00007770102d7816 */ /* 0x002fe200000000ff */
[----:B------:R-:W3:Y:S01]  /*1b770*/  LDL.LU R26, [R1+0x520] ;  /* 0x00052000011a7983 */ /* 0x000ee20000300800 */
[----:B------:R-:W-:Y:S01]  /*1b780*/  BAR.SYNC.DEFER_BLOCKING 0x0 ;  /* 0x0000000000007b1d */ /* 0x000fe20000010000 */
[----:B------:R-:W-:-:S04]  /*1b790*/  IADD3 R0, P2, PT, R40, UR12, RZ ;  /* 0x0000000c28007c10 */ /* 0x000fc8000ff5e0ff */
[----:B------:R-:W-:Y:S01]  /*1b7a0*/  LEA.HI.X.SX32 R40, R40, UR13, 0x1, P2 ;  /* 0x0000000d28287c11 */ /* 0x000fe200090f0eff */
[----:B------:R-:W0:Y:S01]  /*1b7b0*/  LDCU UR4, c[0x0][0x39c] ;  /* 0x00007380ff0477ac */ /* 0x000e220008000800 */
[-C--:B------:R-:W-:Y:S02]  /*1b7c0*/  IADD3 R36, P2, PT, R37, R0.reuse, RZ ;  /* 0x0000000025247210 */ /* 0x080fe40007f5e0ff */
[----:B------:R-:W-:Y:S02]  /*1b7d0*/  IADD3 R2, P5, PT, R3, R0, RZ ;  /* 0x0000000003027210 */ /* 0x000fe40007fbe0ff */
[-C--:B------:R-:W-:Y:S02]  /*1b7e0*/  LEA.HI.X.SX32 R37, R37, R40.reuse, 0x1, P2 ;  /* 0x0000002825257211 */ /* 0x080fe400010f0eff */
[----:B------:R-:W-:Y:S02]  /*1b7f0*/  LEA.HI.X.SX32 R3, R3, R40, 0x1, P5 ;  /* 0x0000002803037211 */ /* 0x000fe400028f0eff */
[----:B------:R-:W-:Y:S01]  /*1b800*/  PRMT R43, R16, 0x7771, RZ ;  /* 0x00007771102b7816 */ /* 0x000fe200000000ff */
[----:B------:R-:W-:Y:S01]  /*1b810*/  @P4 STG.E.U8 desc[UR22][R36.64], R45 ;  /* 0x0000002d24004986 */ /* 0x000fe2000c101116 */
[C---:B----4-:R-:W-:Y:S01]  /*1b820*/  ISETP.LT.AND P2, PT, R41.reuse, UR15, !P0 ;  /* 0x0000000f29007c0c */ /* 0x050fe2000c741270 */
[----:B------:R-:W-:-:S02]  /*1b830*/  IMAD R41, R41, R39, RZ ;  /* 0x0000002729297224 */ /* 0x000fc400078e02ff */
[----:B------:R1:W-:Y:S01]  /*1b840*/  @P3 STG.E.U8 desc[UR22][R2.64], R43 ;  /* 0x0000002b02003986 */ /* 0x0003e2000c101116 */
[----:B-----5:R-:W-:Y:S02]  /*1b850*/  IMAD R23, R47, R39, RZ ;  /* 0x000000272f177224 */ /* 0x020fe400078e02ff */
[----:B------:R-:W-:Y:S02]  /*1b860*/  IADD3 R20, P4, PT, R41, R0, RZ ;  /* 0x0000000029147210 */ /* 0x000fe40007f9e0ff */
[----:B------:R-:W-:Y:S02]  /*1b870*/  ISETP.LT.AND P3, PT, R47, UR15, !P0 ;  /* 0x0000000f2f007c0c */ /* 0x000fe4000c761270 */
[----:B------:R-:W-:Y:S02]  /*1b880*/  LEA.HI.X.SX32 R21, R41, R40, 0x1, P4 ;  /* 0x0000002829157211 */ /* 0x000fe400020f0eff */
[----:B------:R-:W-:Y:S02]  /*1b890*/  PRMT R41, R16, 0x7772, RZ ;  /* 0x0000777210297816 */ /* 0x000fe400000000ff */
[----:B-1----:R-:W-:-:S02]  /*1b8a0*/  IADD3 R2, P5, PT, R23, R0, RZ ;  /* 0x0000000017027210 */ /* 0x002fc40007fbe0ff */
[----:B------:R-:W-:Y:S01]  /*1b8b0*/  PRMT R37, R16, 0x7773, RZ ;  /* 0x0000777310257816 */ /* 0x000fe200000000ff */
[----:B------:R1:W-:Y:S01]  /*1b8c0*/  @P2 STG.E.U8 desc[UR22][R20.64], R41 ;  /* 0x0000002914002986 */ /* 0x0003e2000c101116 */
[----:B------:R-:W-:-:S05]  /*1b8d0*/  LEA.HI.X.SX32 R3, R23, R40, 0x1, P5 ;  /* 0x0000002817037211 */ /* 0x000fca00028f0eff */
[----:B------:R4:W-:Y:S01]  /*1b8e0*/  @P3 STG.E.U8 desc[UR22][R2.64], R37 ;  /* 0x0000002502003986 */ /* 0x0009e2000c101116 */
[C---:B------:R-:W-:Y:S02]  /*1b8f0*/  PRMT R27, R17.reuse, 0x7770, RZ ;  /* 0x00007770111b7816 */ /* 0x040fe400000000ff */
[----:B-1----:R-:W-:Y:S01]  /*1b900*/  PRMT R41, R17, 0x7771, RZ ;  /* 0x0000777111297816 */ /* 0x002fe200000000ff */
[----:B------:R-:W-:-:S05]  /*1b910*/  IMAD R25, R46, R39, RZ ;  /* 0x000000272e197224 */ /* 0x000fca00078e02ff */
[C---:B------:R-:W-:Y:S01]  /*1b920*/  IADD3 R20, P6, PT, R25.reuse, R0, RZ ;  /* 0x0000000019147210 */ /* 0x040fe20007fde0ff */
[C---:B------:R-:W-:Y:S01]  /*1b930*/  IMAD R23, R42.reuse, R39, RZ ;  /* 0x000000272a177224 */ /* 0x040fe200078e02ff */
[----:B------:R-:W-:Y:S02]  /*1b940*/  ISETP.LT.AND P2, PT, R42, UR15, !P0 ;  /* 0x0000000f2a007c0c */ /* 0x000fe4000c741270 */
[----:B------:R-:W-:Y:S01]  /*1b950*/  LEA.HI.X.SX32 R21, R25, R40, 0x1, P6 ;  /* 0x0000002819157211 */ /* 0x000fe200030f0eff */
[----:B------:R-:W5:Y:S01]  /*1b960*/  LDL.LU R42, [R1+0x4a0] ;  /* 0x0004a000012a7983 */ /* 0x000f620000300800 */
[----:B------:R-:W-:Y:S02]  /*1b970*/  ISETP.LT.AND P4, PT, R46, UR15, !P0 ;  /* 0x0000000f2e007c0c */ /* 0x000fe4000c781270 */
[----:B----4-:R-:W-:-:S04]  /*1b980*/  IADD3 R2, P5, PT, R23, R0, RZ ;  /* 0x0000000017027210 */ /* 0x010fc80007fbe0ff */
[----:B------:R-:W-:-:S07]  /*1b990*/  LEA.HI.X.SX32 R3, R23, R40, 0x1, P5 ;  /* 0x0000002817037211 */ /* 0x000fce00028f0eff */
[----:B------:R1:W-:Y:S04]  /*1b9a0*/  @P4 STG.E.U8 desc[UR22][R20.64], R27 ;  /* 0x0000001b14004986 */ /* 0x0003e8000c101116 */
[----:B------:R4:W-:Y:S01]  /*1b9b0*/  @P2 STG.E.U8 desc[UR22][R2.64], R41 ;  /* 0x0000002902002986 */ /* 0x0009e2000c101116 */
[C---:B--2---:R-:W-:Y:S01]  /*1b9c0*/  ISETP.LT.AND P3, PT, R24.reuse, UR15, !P0 ;  /* 0x0000000f18007c0c */ /* 0x044fe2000c761270 */
[----:B------:R-:W-:Y:S02]  /*1b9d0*/  IMAD R25, R24, R39, RZ ;  /* 0x0000002718197224 */ /* 0x000fe400078e02ff */
[----:B------:R-:W2:Y:S03]  /*1b9e0*/  LDL.LU R24, [R1+0x3f0] ;  /* 0x0003f00001187983 */ /* 0x000ea60000300800 */
[C---:B-1----:R-:W-:Y:S01]  /*1b9f0*/  IADD3 R20, P5, PT, R25.reuse, R0, RZ ;  /* 0x0000000019147210 */ /* 0x042fe20007fbe0ff */
[----:B------:R-:W2:Y:S03]  /*1ba00*/  LDL.LU R43, [R1+0x51c] ;  /* 0x00051c00012b7983 */ /* 0x000ea60000300800 */
[----:B------:R-:W-:-:S02]  /*1ba10*/  LEA.HI.X.SX32 R21, R25, R40, 0x1, P5 ;  /* 0x0000002819157211 */ /* 0x000fc400028f0eff */
[C---:B---3--:R-:W-:Y:S01]  /*1ba20*/  ISETP.LT.AND P2, PT, R22.reuse, UR15, !P0 ;  /* 0x0000000f16007c0c */ /* 0x048fe2000c741270 */
[-C--:B------:R-:W-:Y:S02]  /*1ba30*/  IMAD R25, R22, R39.reuse, RZ ;  /* 0x0000002716197224 */ /* 0x080fe400078e02ff */
[----:B------:R-:W3:Y:S01]  /*1ba40*/  LDL.LU R22, [R1+0x518] ;  /* 0x0005180001167983 */ /* 0x000ee20000300800 */
[C---:B------:R-:W-:Y:S01]  /*1ba50*/  IMAD R23, R44.reuse, R39, RZ ;  /* 0x000000272c177224 */ /* 0x040fe200078e02ff */
[----:B------:R-:W-:Y:S02]  /*1ba60*/  PRMT R37, R17, 0x7772, RZ ;  /* 0x0000777211257816 */ /* 0x000fe400000000ff */
[----:B------:R-:W-:Y:S01]  /*1ba70*/  ISETP.LT.AND P4, PT, R44, UR15, !P0 ;  /* 0x0000000f2c007c0c */ /* 0x000fe2000c781270 */
[----:B------:R-:W0:Y:S01]  /*1ba80*/  LDL.LU R36, [R1+0x55c] ;  /* 0x00055c0001247983 */ /* 0x000e220000300800 */
[----:B----4-:R-:W-:-:S03]  /*1ba90*/  IADD3 R2, P6, PT, R23, R0, RZ ;  /* 0x0000000017027210 */ /* 0x010fc60007fde0ff */
[----:B------:R-:W-:Y:S01]  /*1baa0*/  @P3 STG.E.U8 desc[UR22][R20.64], R37 ;  /* 0x0000002514003986 */ /* 0x000fe2000c101116 */
[----:B------:R-:W-:Y:S01]  /*1bab0*/  LEA.HI.X.SX32 R3, R23, R40, 0x1, P6 ;  /* 0x0000002817037211 */ /* 0x000fe200030f0eff */
[C---:B------:R-:W-:Y:S01]  /*1bac0*/  IMAD R23, R26.reuse, R39, RZ ;  /* 0x000000271a177224 */ /* 0x040fe200078e02ff */
[----:B------:R-:W-:Y:S02]  /*1bad0*/  ISETP.LT.AND P3, PT, R26, UR15, !P0 ;  /* 0x0000000f1a007c0c */ /* 0x000fe4000c761270 */
[----:B------:R-:W4:Y:S01]  /*1bae0*/  LDL.LU R26, [R1+0x49c] ;  /* 0x00049c00011a7983 */ /* 0x000f220000300800 */
[----:B------:R-:W-:Y:S02]  /*1baf0*/  PRMT R27, R17, 0x7773, RZ ;  /* 0x00007773111b7816 */ /* 0x000fe400000000ff */
[----:B------:R-:W-:-:S03]  /*1bb00*/  IADD3 R16, P5, PT, R25, R0, RZ ;  /* 0x0000000019107210 */ /* 0x000fc60007fbe0ff */
[----:B------:R1:W-:Y:S01]  /*1bb10*/  @P4 STG.E.U8 desc[UR22][R2.64], R27 ;  /* 0x0000001b02004986 */ /* 0x0003e2000c101116 */
[----:B------:R-:W-:Y:S02]  /*1bb20*/  LEA.HI.X.SX32 R17, R25, R40, 0x1, P5 ;  /* 0x0000002819117211 */ /* 0x000fe400028f0eff */
[----:B------:R-:W-:-:S05]  /*1bb30*/  PRMT R41, R18, 0x7770, RZ ;  /* 0x0000777012297816 */ /* 0x000fca00000000ff */
[----:B------:R5:W-:Y:S01]  /*1bb40*/  @P2 STG.E.U8 desc[UR22][R16.64], R41 ;  /* 0x0000002910002986 */ /* 0x000be2000c101116 */
[----:B-1----:R-:W-:-:S04]  /*1bb50*/  IADD3 R2, P2, PT, R23, R0, RZ ;  /* 0x0000000017027210 */ /* 0x002fc80007f5e0ff */
[----:B------:R-:W-:Y:S02]  /*1bb60*/  LEA.HI.X.SX32 R3, R23, R40, 0x1, P2 ;  /* 0x0000002817037211 */ /* 0x000fe400010f0eff */
[C---:B-----5:R-:W-:Y:S01]  /*1bb70*/  ISETP.LT.AND P4, PT, R42.reuse, UR15, !P0 ;  /* 0x0000000f2a007c0c */ /* 0x060fe2000c781270 */
[----:B------:R-:W-:Y:S02]  /*1bb80*/  IMAD R25, R42, R39, RZ ;  /* 0x000000272a197224 */ /* 0x000fe400078e02ff */
[----:B------:R-:W5:Y:S03]  /*1bb90*/  LDL.LU R42, [R1+0x3e8] ;  /* 0x0003e800012a7983 */ /* 0x000f660000300800 */
[----:B------:R-:W-:-:S04]  /*1bba0*/  IADD3 R16, P5, PT, R25, R0, RZ ;  /* 0x0000000019107210 */ /* 0x000fc80007fbe0ff */
[----:B------:R-:W-:Y:S02]  /*1bbb0*/  LEA.HI.X.SX32 R17, R25, R40, 0x1, P5 ;  /* 0x0000002819117211 */ /* 0x000fe400028f0eff */
[C---:B--2---:R-:W-:Y:S01]  /*1bbc0*/  ISETP.LT.AND P6, PT, R24.reuse, UR15, !P0 ;  /* 0x0000000f18007c0c */ /* 0x044fe2000c7c1270 */
[-C--:B------:R-:W-:Y:S02]  /*1bbd0*/  IMAD R21, R24, R39.reuse, RZ ;  /* 0x0000002718157224 */ /* 0x080fe400078e02ff */
[----:B------:R-:W2:Y:S01]  /*1bbe0*/  LDL.LU R24, [R1+0x514] ;  /* 0x0005140001187983 */ /* 0x000ea20000300800 */
[C---:B---3--:R-:W-:Y:S01]  /*1bbf0*/  ISETP.LT.AND P2, PT, R22.reuse, UR15, !P0 ;  /* 0x0000000f16007c0c */ /* 0x048fe2000c741270 */
[-C--:B------:R-:W-:Y:S02]  /*1bc00*/  IMAD R25, R22, R39.reuse, RZ ;  /* 0x0000002716197224 */ /* 0x080fe400078e02ff */
[----:B------:R-:W3:Y:S01]  /*1bc10*/  LDL.LU R22, [R1+0x510] ;  /* 0x0005100001167983 */ /* 0x000ee20000300800 */
[C---:B------:R-:W-:Y:S01]  /*1bc20*/  PRMT R37, R18.reuse, 0x7771, RZ ;  /* 0x0000777112257816 */ /* 0x040fe200000000ff */
[----:B------:R-:W-:Y:S01]  /*1bc30*/  IMAD R23, R43, R39, RZ ;  /* 0x000000272b177224 */ /* 0x000fe200078e02ff */
[----:B------:R-:W-:-:S03]  /*1bc40*/  PRMT R27, R18, 0x7772, RZ ;  /* 0x00007772121b7816 */ /* 0x000fc600000000ff */
[----:B------:R1:W-:Y:S01]  /*1bc50*/  @P3 STG.E.U8 desc[UR22][R2.64], R37 ;  /* 0x0000002502003986 */ /* 0x0003e2000c101116 */
[----:B------:R-:W-:-:S03]  /*1bc60*/  IADD3 R20, P5, PT, R23, R0, RZ ;  /* 0x0000000017147210 */ /* 0x000fc60007fbe0ff */
[----:B------:R0:W-:Y:S01]  /*1bc70*/  @P4 STG.E.U8 desc[UR22][R16.64], R27 ;  /* 0x0000001b10004986 */ /* 0x0001e2000c101116 */
[----:B------:R-:W-:Y:S02]  /*1bc80*/  ISETP.LT.AND P4, PT, R43, UR15, !P0 ;  /* 0x0000000f2b007c0c */ /* 0x000fe4000c781270 */
[----:B------:R-:W-:Y:S02]  /*1bc90*/  PRMT R43, R18, 0x7773, RZ ;  /* 0x00007773122b7816 */ /* 0x000fe400000000ff */
[----:B-1----:R-:W-:-:S04]  /*1bca0*/  IADD3 R2, P3, PT, R21, R0, RZ ;  /* 0x0000000015027210 */ /* 0x002fc80007f7e0ff */
[-C--:B------:R-:W-:Y:S02]  /*1bcb0*/  LEA.HI.X.SX32 R3, R21, R40.reuse, 0x1, P3 ;  /* 0x0000002815037211 */ /* 0x080fe400018f0eff */
[----:B0-----:R-:W-:Y:S01]  /*1bcc0*/  ISETP.LT.AND P3, PT, R36, UR4, !P0 ;  /* 0x0000000424007c0c */ /* 0x001fe2000c761270 */
[----:B------:R-:W0:Y:S01]  /*1bcd0*/  LDCU UR4, c[0x0][0x39c] ;  /* 0x00007380ff0477ac */ /* 0x000e220008000800 */
[----:B------:R-:W-:Y:S01]  /*1bce0*/  LEA.HI.X.SX32 R21, R23, R40, 0x1, P5 ;  /* 0x0000002817157211 */ /* 0x000fe200028f0eff */
[C---:B----4-:R-:W-:Y:S01]  /*1bcf0*/  IMAD R23, R26.reuse, R39, RZ ;  /* 0x000000271a177224 */ /* 0x050fe200078e02ff */
[----:B------:R-:W-:Y:S01]  /*1bd00*/  ISETP.LT.AND P5, PT, R26, UR15, !P0 ;  /* 0x0000000f1a007c0c */ /* 0x000fe2000c7a1270 */
[----:B------:R-:W4:Y:S04]  /*1bd10*/  LDL.LU R36, [R1+0x498] ;  /* 0x0004980001247983 */ /* 0x000f280000300800 */
[----:B------:R-:W4:Y:S04]  /*1bd20*/  LDL.LU R26, [R1+0x3e0] ;  /* 0x0003e000011a7983 */ /* 0x000f280000300800 */
[----:B------:R1:W-:Y:S01]  /*1bd30*/  @P6 STG.E.U8 desc[UR22][R2.64], R43 ;  /* 0x0000002b02006986 */ /* 0x0003e2000c101116 */
[----:B------:R-:W-:-:S02]  /*1bd40*/  IADD3 R16, P6, PT, R25, R0, RZ ;  /* 0x0000000019107210 */ /* 0x000fc40007fde0ff */
[----:B------:R-:W-:Y:S02]  /*1bd50*/  PRMT R41, R19, 0x7770, RZ ;  /* 0x0000777013297816 */ /* 0x000fe400000000ff */
[----:B------:R-:W-:Y:S02]  /*1bd60*/  LEA.HI.X.SX32 R17, R25, R40, 0x1, P6 ;  /* 0x0000002819117211 */ /* 0x000fe400030f0eff */
[----:B------:R-:W-:Y:S01]  /*1bd70*/  PRMT R37, R19, 0x7771, RZ ;  /* 0x0000777113257816 */ /* 0x000fe200000000ff */
[----:B------:R-:W-:Y:S01]  /*1bd80*/  @P4 STG.E.U8 desc[UR22][R20.64], R41 ;  /* 0x0000002914004986 */ /* 0x000fe2000c101116 */
[----:B-1----:R-:W-:-:S03]  /*1bd90*/  IADD3 R2, P6, PT, R23, R0, RZ ;  /* 0x0000000017027210 */ /* 0x002fc60007fde0ff */
[----:B------:R1:W-:Y:S01]  /*1bda0*/  @P2 STG.E.U8 desc[UR22][R16.64], R37 ;  /* 0x0000002510002986 */ /* 0x0003e2000c101116 */
[----:B------:R-:W-:Y:S02]  /*1bdb0*/  LEA.HI.X.SX32 R3, R23, R40, 0x1, P6 ;  /* 0x0000002817037211 */ /* 0x000fe400030f0eff */
[C---:B------:R-:W-:Y:S02]  /*1bdc0*/  PRMT R27, R19.reuse, 0x7773, RZ ;  /* 0x00007773131b7816 */ /* 0x040fe400000000ff */
[----:B------:R-:W-:Y:S01]  /*1bdd0*/  PRMT R25, R19, 0x7772, RZ ;  /* 0x0000777213197816 */ /* 0x000fe200000000ff */
[----:B-----5:R-:W-:-:S05]  /*1bde0*/  IMAD R19, R42, R39, RZ ;  /* 0x000000272a137224 */ /* 0x020fca00078e02ff */
[----:B------:R-:W-:-:S04]  /*1bdf0*/  IADD3 R18, P6, PT, R19, R0, RZ ;  /* 0x0000000013127210 */ /* 0x000fc80007fde0ff */
[----:B------:R-:W-:Y:S02]  /*1be00*/  LEA.HI.X.SX32 R19, R19, R40, 0x1, P6 ;  /* 0x0000002813137211 */ /* 0x000fe400030f0eff */
[C---:B--2---:R-:W-:Y:S01]  /*1be10*/  ISETP.LT.AND P2, PT, R24.reuse, UR15, !P0 ;  /* 0x0000000f18007c0c */ /* 0x044fe2000c741270 */
[-C--:B------:R-:W-:Y:S02]  /*1be20*/  IMAD R23, R24, R39.reuse, RZ ;  /* 0x0000002718177224 */ /* 0x080fe400078e02ff */
[----:B------:R-:W2:Y:S01]  /*1be30*/  LDL.LU R24, [R1+0x50c] ;  /* 0x00050c0001187983 */ /* 0x000ea20000300800 */
[C---:B---3--:R-:W-:Y:S01]  /*1be40*/  ISETP.LT.AND P6, PT, R22.reuse, UR15, !P0 ;  /* 0x0000000f16007c0c */ /* 0x048fe2000c7c1270 */
[----:B-1----:R-:W-:Y:S02]  /*1be50*/  IMAD R17, R22, R39, RZ ;  /* 0x0000002716117224 */ /* 0x002fe400078e02ff */
[----:B------:R-:W3:Y:S01]  /*1be60*/  LDL.LU R22, [R1+0x508] ;  /* 0x0005080001167983 */ /* 0x000ee20000300800 */
[----:B------:R-:W-:-:S03]  /*1be70*/  ISETP.LT.AND P4, PT, R42, UR15, !P0 ;  /* 0x0000000f2a007c0c */ /* 0x000fc6000c781270 */
[----:B------:R1:W-:Y:S04]  /*1be80*/  @P5 STG.E.U8 desc[UR22][R2.64], R25 ;  /* 0x0000001902005986 */ /* 0x0003e8000c101116 */
[----:B------:R-:W5:Y:S06]  /*1be90*/  LDL.LU R42, [R1+0x494] ;  /* 0x00049400012a7983 */ /* 0x000f6c0000300800 */
[----:B------:R0:W-:Y:S01]  /*1bea0*/  @P4 STG.E.U8 desc[UR22][R18.64], R27 ;  /* 0x0000001b12004986 */ /* 0x0001e2000c101116 */
[----:B-1----:R-:W-:-:S02]  /*1beb0*/  IADD3 R2, P4, PT, R17, R0, RZ ;  /* 0x0000000011027210 */ /* 0x002fc40007f9e0ff */
[----:B------:R-:W-:Y:S02]  /*1bec0*/  IADD3 R20, P5, PT, R23, R0, RZ ;  /* 0x0000000017147210 */ /* 0x000fe40007fbe0ff */
[-C--:B------:R-:W-:Y:S02]  /*1bed0*/  LEA.HI.X.SX32 R3, R17, R40.reuse, 0x1, P4 ;  /* 0x0000002811037211 */ /* 0x080fe400020f0eff */
[----:B------:R-:W-:Y:S02]  /*1bee0*/  LEA.HI.X.SX32 R21, R23, R40, 0x1, P5 ;  /* 0x0000002817157211 */ /* 0x000fe400028f0eff */
[C---:B----4-:R-:W-:Y:S01]  /*1bef0*/  ISETP.LT.AND P4, PT, R26.reuse, UR5, !P0 ;  /* 0x000000051a007c0c */ /* 0x050fe2000c781270 */
[-C--:B------:R-:W-:Y:S01]  /*1bf00*/  IMAD R25, R26, R39.reuse, RZ ;  /* 0x000000271a197224 */ /* 0x080fe200078e02ff */
[----:B------:R-:W-:Y:S01]  /*1bf10*/  PRMT R37, R12, 0x7770, RZ ;  /* 0x000077700c257816 */ /* 0x000fe200000000ff */
[----:B------:R-:W4:Y:S01]  /*1bf20*/  LDL.LU R26, [R1+0x3dc] ;  /* 0x0003dc00011a7983 */ /* 0x000f220000300800 */
[----:B------:R-:W-:Y:S01]  /*1bf30*/  IMAD R23, R36, R39, RZ ;  /* 0x0000002724177224 */ /* 0x000fe200078e02ff */
[----:B------:R-:W-:Y:S01]  /*1bf40*/  PRMT R41, R12, 0x7771, RZ ;  /* 0x000077710c297816 */ /* 0x000fe200000000ff */
[----:B------:R-:W1:Y:S03]  /*1bf50*/  LDCU UR5, c[0x0][0x39c] ;  /* 0x00007380ff0577ac */ /* 0x000e660008000800 */
[C---:B------:R-:W-:Y:S01]  /*1bf60*/  IADD3 R16, P5, PT, R23.reuse, R0, RZ ;  /* 0x0000000017107210 */ /* 0x040fe20007fbe0ff */
[----:B------:R1:W-:Y:S01]  /*1bf70*/  @P2 STG.E.U8 desc[UR22][R20.64], R37 ;  /* 0x0000002514002986 */ /* 0x0003e2000c101116 */
[----:B0-----:R-:W-:Y:S01]  /*1bf80*/  ISETP.LT.AND P2, PT, R36, UR4, !P0 ;  /* 0x0000000424007c0c */ /* 0x001fe2000c741270 */
[----:B------:R-:W4:Y:S01]  /*1bf90*/  LDCU UR4, c[0x0][0x39c] ;  /* 0x00007380ff0477ac */ /* 0x000f220008000800 */
[----:B------:R-:W-:Y:S01]  /*1bfa0*/  LEA.HI.X.SX32 R17, R23, R40, 0x1, P5 ;  /* 0x0000002817117211 */ /* 0x000fe200028f0eff */
[----:B------:R-:W4:Y:S04]  /*1bfb0*/  LDL.LU R36, [R1+0x504] ;  /* 0x0005040001247983 */ /* 0x000f280000300800 */
[----:B------:R0:W-:Y:S01]  /*1bfc0*/  @P6 STG.E.U8 desc[UR22][R2.64], R41 ;  /* 0x0000002902006986 */ /* 0x0001e2000c101116 */
[----:B------:R-:W-:-:S02]  /*1bfd0*/  IADD3 R18, P6, PT, R25, R0, RZ ;  /* 0x0000000019127210 */ /* 0x000fc40007fde0ff */
[C---:B-1----:R-:W-:Y:S02]  /*1bfe0*/  PRMT R37, R12.reuse, 0x7772, RZ ;  /* 0x000077720c257816 */ /* 0x042fe400000000ff */
[----:B------:R-:W-:Y:S02]  /*1bff0*/  LEA.HI.X.SX32 R19, R25, R40, 0x1, P6 ;  /* 0x0000002819137211 */ /* 0x000fe400030f0eff */
[----:B------:R-:W-:Y:S01]  /*1c000*/  PRMT R25, R12, 0x7773, RZ ;  /* 0x000077730c197816 */ /* 0x000fe200000000ff */
[----:B------:R1:W-:Y:S04]  /*1c010*/  @P2 STG.E.U8 desc[UR22][R16.64], R37 ;  /* 0x0000002510002986 */ /* 0x0003e8000c101116 */
[----:B------:R0:W-:Y:S01]  /*1c020*/  @P4 STG.E.U8 desc[UR22][R18.64], R25 ;  /* 0x0000001912004986 */ /* 0x0001e2000c101116 */
[C---:B--2---:R-:W-:Y:S01]  /*1c030*/  ISETP.LT.AND P5, PT, R24.reuse, UR6, !P0 ;  /* 0x0000000618007c0c */ /* 0x044fe2000c7a1270 */
[-C--:B------:R-:W-:Y:S01]  /*1c040*/  IMAD R21, R24, R39.reuse, RZ ;  /* 0x0000002718157224 */ /* 0x080fe200078e02ff */
[----:B------:R-:W-:Y:S01]  /*1c050*/  PRMT R27, R13, 0x7770, RZ ;  /* 0x000077700d1b7816 */ /* 0x000fe200000000ff */
[----:B------:R-:W2:Y:S01]  /*1c060*/  LDL.LU R24, [R1+0x500] ;  /* 0x0005000001187983 */ /* 0x000ea20000300800 */
[----:B------:R-:W2:Y:S01]  /*1c070*/  LDCU UR6, c[0x0][0x39c] ;  /* 0x00007380ff0677ac */ /* 0x000ea20008000800 */
[C---:B---3--:R-:W-:Y:S01]  /*1c080*/  ISETP.LT.AND P4, PT, R22.reuse, UR8, !P0 ;  /* 0x0000000816007c0c */ /* 0x048fe2000c781270 */
[-C--:B0-----:R-:W-:Y:S01]  /*1c090*/  IMAD R3, R22, R39.reuse, RZ ;  /* 0x0000002716037224 */ /* 0x081fe200078e02ff */
[----:B------:R-:W-:Y:S01]  /*1c0a0*/  IADD3 R20, P2, PT, R21, R0, RZ ;  /* 0x0000000015147210 */ /* 0x000fe20007f5e0ff */
[----:B------:R-:W3:Y:S01]  /*1c0b0*/  LDL.LU R22, [R1+0x490] ;  /* 0x0004900001167983 */ /* 0x000ee20000300800 */
[----:B-----5:R-:W-:-:S02]  /*1c0c0*/  IMAD R23, R42, R39, RZ ;  /* 0x000000272a177224 */ /* 0x020fc400078e02ff */
[----:B------:R-:W-:Y:S01]  /*1c0d0*/  LEA.HI.X.SX32 R21, R21, R40, 0x1, P2 ;  /* 0x0000002815157211 */ /* 0x000fe200010f0eff */
[----:B------:R-:W3:Y:S01]  /*1c0e0*/  LDCU UR8, c[0x0][0x39c] ;  /* 0x00007380ff0877ac */ /* 0x000ee20008000800 */
[----:B------:R-:W-:Y:S02]  /*1c0f0*/  ISETP.LT.AND P2, PT, R42, UR9, !P0 ;  /* 0x000000092a007c0c */ /* 0x000fe4000c741270 */
[-C--:B------:R-:W-:Y:S01]  /*1c100*/  IADD3 R2, P6, PT, R3, R0.reuse, RZ ;  /* 0x0000000003027210 */ /* 0x080fe20007fde0ff */
[----:B------:R0:W-:Y:S01]  /*1c110*/  @P5 STG.E.U8 desc[UR22][R20.64], R27 ;  /* 0x0000001b14005986 */ /* 0x0001e2000c101116 */
[----:B-1----:R-:W-:Y:S01]  /*1c120*/  IADD3 R16, P5, PT, R23, R0, RZ ;  /* 0x0000000017107210 */ /* 0x002fe20007fbe0ff */
[----:B------:R-:W1:Y:S01]  /*1c130*/  LDCU UR9, c[0x0][0x39c] ;  /* 0x00007380ff0977ac */ /* 0x000e620008000800 */
[----:B------:R-:W-:Y:S02]  /*1c140*/  LEA.HI.X.SX32 R3, R3, R40, 0x1, P6 ;  /* 0x0000002803037211 */ /* 0x000fe400030f0eff */
[----:B------:R-:W-:-:S02]  /*1c150*/  PRMT R37, R13, 0x7771, RZ ;  /* 0x000077710d257816 */ /* 0x000fc400000000ff */
[----:B------:R-:W-:Y:S02]  /*1c160*/  LEA.HI.X.SX32 R17, R23, R40, 0x1, P5 ;  /* 0x0000002817117211 */ /* 0x000fe400028f0eff */
[C---:B------:R-:W-:Y:S01]  /*1c170*/  PRMT R25, R13.reuse, 0x7772, RZ ;  /* 0x000077720d197816 */ /* 0x040fe200000000ff */
[----:B------:R-:W-:Y:S01]  /*1c180*/  @P4 STG.E.U8 desc[UR22][R2.64], R37 ;  /* 0x0000002502004986 */ /* 0x000fe2000c101116 */
[C---:B----4-:R-:W-:Y:S01]  /*1c190*/  ISETP.LT.AND P6, PT, R26.reuse, UR4, !P0 ;  /* 0x000000041a007c0c */ /* 0x050fe2000c7c1270 */
[----:B------:R-:W-:Y:S02]  /*1c1a0*/  IMAD R19, R26, R39, RZ ;  /* 0x000000271a137224 */ /* 0x000fe400078e02ff */
[----:B------:R-:W-:Y:S01]  /*1c1b0*/  @P2 STG.E.U8 desc[UR22][R16.64], R25 ;  /* 0x0000001910002986 */ /* 0x000fe2000c101116 */
[----:B0-----:R-:W-:Y:S01]  /*1c1c0*/  PRMT R27, R13, 0x7773, RZ ;  /* 0x000077730d1b7816 */ /* 0x001fe200000000ff */
[----:B------:R-:W0:Y:S02]  /*1c1d0*/  LDCU UR4, c[0x0][0x39c] ;  /* 0x00007380ff0477ac */ /* 0x000e240008000800 */
[----:B------:R-:W4:Y:S04]  /*1c1e0*/  LDL.LU R26, [R1+0x3d4] ;  /* 0x0003d400011a7983 */ /* 0x000f280000300800 */
[----:B------:R-:W5:Y:S01]  /*1c1f0*/  LDL.LU R20, [R1+0x4fc] ;  /* 0x0004fc0001147983 */ /* 0x000f620000300800 */
[----:B------:R-:W-:-:S04]  /*1c200*/  IADD3 R18, P2, PT, R19, R0, RZ ;  /* 0x0000000013127210 */ /* 0x000fc80007f5e0ff */
[----:B------:R-:W-:-:S05]  /*1c210*/  LEA.HI.X.SX32 R19, R19, R40, 0x1, P2 ;  /* 0x0000002813137211 */ /* 0x000fca00010f0eff */
[----:B------:R0:W-:Y:S01]  /*1c220*/  @P6 STG.E.U8 desc[UR22][R18.64], R27 ;  /* 0x0000001b12006986 */ /* 0x0001e2000c101116 */
[----:B------:R-:W-:-:S05]  /*1c230*/  IMAD R21, R36, R39, RZ ;  /* 0x0000002724157224 */ /* 0x000fca00078e02ff */
[----:B------:R-:W-:-:S04]  /*1c240*/  IADD3 R12, P5, PT, R21, R0, RZ ;  /* 0x00000000150c7210 */ /* 0x000fc80007fbe0ff */
[----:B------:R-:W-:Y:S02]  /*1c250*/  LEA.HI.X.SX32 R13, R21, R40, 0x1, P5 ;  /* 0x00000028150d7211 */ /* 0x000fe400028f0eff */
[C---:B--2---:R-:W-:Y:S01]  /*1c260*/  ISETP.LT.AND P2, PT, R24.reuse, UR6, !P0 ;  /* 0x0000000618007c0c */ /* 0x044fe2000c741270 */
[-C--:B------:R-:W-:Y:S01]  /*1c270*/  IMAD R23, R24, R39.reuse, RZ ;  /* 0x0000002718177224 */ /* 0x080fe200078e02ff */
[----:B------:R-:W-:Y:S01]  /*1c280*/  ISETP.LT.AND P4, PT, R36, UR5, !P0 ;  /* 0x0000000524007c0c */ /* 0x000fe2000c781270 */
[----:B------:R-:W2:Y:S01]  /*1c290*/  LDL.LU R24, [R1+0x4f8] ;  /* 0x0004f80001187983 */ /* 0x000ea20000300800 */
[----:B------:R-:W5:Y:S03]  /*1c2a0*/  LDCU UR5, c[0x0][0x39c] ;  /* 0x00007380ff0577ac */ /* 0x000f660008000800 */
[----:B0-----:R-:W2:Y:S01]  /*1c2b0*/  LDL.LU R18, [R1+0x48c] ;  /* 0x00048c0001127983 */ /* 0x001ea20000300800 */
[C---:B---3--:R-:W-:Y:S01]  /*1c2c0*/  ISETP.LT.AND P5, PT, R22.reuse, UR8, !P0 ;  /* 0x0000000816007c0c */ /* 0x048fe2000c7a1270 */
[----:B------:R-:W-:Y:S01]  /*1c2d0*/  IMAD R17, R22, R39, RZ ;  /* 0x0000002716117224 */ /* 0x000fe200078e02ff */
[C---:B------:R-:W-:Y:S01]  /*1c2e0*/  PRMT R25, R14.reuse, 0x7770, RZ ;  /* 0x000077700e197816 */ /* 0x040fe200000000ff */
[----:B------:R-:W3:Y:S01]  /*1c2f0*/  LDL.LU R22, [R1+0x3d0] ;  /* 0x0003d00001167983 */ /* 0x000ee20000300800 */
[C---:B------:R-:W-:Y:S01]  /*1c300*/  IADD3 R2, P6, PT, R23.reuse, R0, RZ ;  /* 0x0000000017027210 */ /* 0x040fe20007fde0ff */
[----:B------:R-:W2:Y:S02]  /*1c310*/  LDCU UR6, c[0x0][0x39c] ;  /* 0x00007380ff0677ac */ /* 0x000ea40008000800 */
[----:B------:R0:W-:Y:S01]  /*1c320*/  @P4 STG.E.U8 desc[UR22][R12.64], R25 ;  /* 0x000000190c004986 */ /* 0x0001e2000c101116 */
[----:B------:R-:W-:Y:S01]  /*1c330*/  LEA.HI.X.SX32 R3, R23, R40, 0x1, P6 ;  /* 0x0000002817037211 */ /* 0x000fe200030f0eff */
[----:B------:R-:W0:Y:S01]  /*1c340*/  LDCU UR8, c[0x0][0x39c] ;  /* 0x00007380ff0877ac */ /* 0x000e220008000800 */
[----:B------:R-:W-:-:S02]  /*1c350*/  PRMT R23, R14, 0x7771, RZ ;  /* 0x000077710e177816 */ /* 0x000fc400000000ff */
[C---:B------:R-:W-:Y:S02]  /*1c360*/  IADD3 R16, P4, PT, R17.reuse, R0, RZ ;  /* 0x0000000011107210 */ /* 0x040fe40007f9e0ff */
[----:B------:R-:W-:Y:S01]  /*1c370*/  PRMT R43, R14, 0x7772, RZ ;  /* 0x000077720e2b7816 */ /* 0x000fe200000000ff */
[----:B------:R0:W-:Y:S01]  /*1c380*/  @P2 STG.E.U8 desc[UR22][R2.64], R23 ;  /* 0x0000001702002986 */ /* 0x0001e2000c101116 */
[----:B------:R-:W-:-:S05]  /*1c390*/  LEA.HI.X.SX32 R17, R17, R40, 0x1, P4 ;  /* 0x0000002811117211 */ /* 0x000fca00020f0eff */
[----:B------:R0:W-:Y:S01]  /*1c3a0*/  @P5 STG.E.U8 desc[UR22][R16.64], R43 ;  /* 0x0000002b10005986 */ /* 0x0001e2000c101116 */
[----:B------:R-:W-:Y:S02]  /*1c3b0*/  PRMT R41, R14, 0x7773, RZ ;  /* 0x000077730e297816 */ /* 0x000fe400000000ff */
[----:B------:R-:W-:Y:S01]  /*1c3c0*/  PRMT R37, R15, 0x7770, RZ ;  /* 0x000077700f257816 */ /* 0x000fe200000000ff */
[CC--:B----4-:R-:W-:Y:S01]  /*1c3d0*/  IMAD R19, R26.reuse, R39.reuse, RZ ;  /* 0x000000271a137224 */ /* 0x0d0fe200078e02ff */
[----:B------:R-:W-:Y:S01]  /*1c3e0*/  ISETP.LT.AND P2, PT, R26, UR4, !P0 ;  /* 0x000000041a007c0c */ /* 0x000fe2000c741270 */
[----:B------:R-:W3:Y:S01]  /*1c3f0*/  LDCU UR4, c[0x0][0x39c] ;  /* 0x00007380ff0477ac */ /* 0x000ee20008000800 */
[C---:B-----5:R-:W-:Y:S01]  /*1c400*/  ISETP.LT.AND P4, PT, R20.reuse, UR5, !P0 ;  /* 0x0000000514007c0c */ /* 0x060fe2000c781270 */
[----:B------:R-:W-:Y:S01]  /*1c410*/  IMAD R21, R20, R39, RZ ;  /* 0x0000002714157224 */ /* 0x000fe200078e02ff */
[-C--:B0-----:R-:W-:Y:S01]  /*1c420*/  IADD3 R12, P5, PT, R19, R0.reuse, RZ ;  /* 0x00000000130c7210 */ /* 0x081fe20007fbe0ff */
[----:B------:R-:W4:Y:S01]  /*1c430*/  LDL.LU R20, [R1+0x4f4] ;  /* 0x0004f40001147983 */ /* 0x000f220000300800 */
[----:B------:R-:W-:Y:S01]  /*1c440*/  PRMT R23, R15, 0x7773, RZ ;  /* 0x000077730f177816 */ /* 0x000fe200000000ff */
[----:B------:R-:W4:Y:S01]  /*1c450*/  LDCU UR5, c[0x0][0x39c] ;  /* 0x00007380ff0577ac */ /* 0x000f220008000800 */
[----:B------:R-:W-:Y:S01]  /*1c460*/  IADD3 R2, P6, PT, R21, R0, RZ ;  /* 0x0000000015027210 */ /* 0x000fe20007fde0ff */
[----:B------:R-:W5:Y:S01]  /*1c470*/  LDL.LU R26, [R1+0x4f0] ;  /* 0x0004f000011a7983 */ /* 0x000f620000300800 */
[----:B------:R-:W-:-:S02]  /*1c480*/  LEA.HI.X.SX32 R13, R19, R40, 0x1, P5 ;  /* 0x00000028130d7211 */ /* 0x000fc400028f0eff */
[----:B------:R-:W-:Y:S02]  /*1c490*/  LEA.HI.X.SX32 R3, R21, R40, 0x1, P6 ;  /* 0x0000002815037211 */ /* 0x000fe400030f0eff */
[C---:B------:R-:W-:Y:S01]  /*1c4a0*/  PRMT R25, R15.reuse, 0x7772, RZ ;  /* 0x000077720f197816 */ /* 0x040fe200000000ff */
[----:B------:R-:W-:Y:S01]  /*1c4b0*/  @P2 STG.E.U8 desc[UR22][R12.64], R41 ;  /* 0x000000290c002986 */ /* 0x000fe2000c101116 */
[----:B------:R-:W-:-:S03]  /*1c4c0*/  PRMT R27, R15, 0x7771, RZ ;  /* 0x000077710f1b7816 */ /* 0x000fc600000000ff */
[----:B------:R0:W-:Y:S01]  /*1c4d0*/  @P4 STG.E.U8 desc[UR22][R2.64], R37 ;  /* 0x0000002502004986 */ /* 0x0001e2000c101116 */
[C---:B--2---:R-:W-:Y:S01]  /*1c4e0*/  ISETP.LT.AND P6, PT, R24.reuse, UR6, !P0 ;  /* 0x0000000618007c0c */ /* 0x044fe2000c7c1270 */
[-C--:B------:R-:W-:Y:S01]  /*1c4f0*/  IMAD R15, R24, R39.reuse, RZ ;  /* 0x00000027180f7224 */ /* 0x080fe200078e02ff */
[----:B------:R-:W2:Y:S01]  /*1c500*/  LDCU UR6, c[0x0][0x39c] ;  /* 0x00007380ff0677ac */ /* 0x000ea20008000800 */
[----:B------:R-:W2:Y:S01]  /*1c510*/  LDL.LU R24, [R1+0x488] ;  /* 0x0004880001187983 */ /* 0x000ea20000300800 */
[C---:B------:R-:W-:Y:S01]  /*1c520*/  ISETP.LT.AND P4, PT, R18.reuse, UR8, !P0 ;  /* 0x0000000812007c0c */ /* 0x040fe2000c781270 */
[----:B------:R-:W-:Y:S01]  /*1c530*/  IMAD R17, R18, R39, RZ ;  /* 0x0000002712117224 */ /* 0x000fe200078e02ff */
[C---:B------:R-:W-:Y:S01]  /*1c540*/  IADD3 R14, P2, PT, R15.reuse, R0, RZ ;  /* 0x000000000f0e7210 */ /* 0x040fe20007f5e0ff */
[----:B------:R-:W2:Y:S01]  /*1c550*/  LDL.LU R18, [R1+0x3cc] ;  /* 0x0003cc0001127983 */ /* 0x000ea20000300800 */
[----:B------:R-:W0:Y:S02]  /*1c560*/  LDCU UR8, c[0x0][0x39c] ;  /* 0x00007380ff0877ac */ /* 0x000e240008000800 */
[----:B------:R-:W-:-:S02]  /*1c570*/  LEA.HI.X.SX32 R15, R15, R40, 0x1, P2 ;  /* 0x000000280f0f7211 */ /* 0x000fc400010f0eff */
[C---:B---3--:R-:W-:Y:S01]  /*1c580*/  ISETP.LT.AND P2, PT, R22.reuse, UR4, !P0 ;  /* 0x0000000416007c0c */ /* 0x048fe2000c741270 */
[----:B------:R-:W-:Y:S01]  /*1c590*/  IMAD R19, R22, R39, RZ ;  /* 0x0000002716137224 */ /* 0x000fe200078e02ff */
[C---:B------:R-:W-:Y:S01]  /*1c5a0*/  IADD3 R16, P5, PT, R17.reuse, R0, RZ ;  /* 0x0000000011107210 */ /* 0x040fe20007fbe0ff */
[----:B------:R-:W3:Y:S01]  /*1c5b0*/  LDL.LU R22, [R1+0x4ec] ;  /* 0x0004ec0001167983 */ /* 0x000ee20000300800 */
[----:B------:R-:W1:Y:S02]  /*1c5c0*/  LDCU UR4, c[0x0][0x39c] ;  /* 0x00007380ff0477ac */ /* 0x000e640008000800 */
[----:B------:R-:W-:Y:S01]  /*1c5d0*/  LEA.HI.X.SX32 R17, R17, R40, 0x1, P5 ;  /* 0x0000002811117211 */ /* 0x000fe200028f0eff */
[----:B------:R5:W-:Y:S01]  /*1c5e0*/  @P6 STG.E.U8 desc[UR22][R14.64], R27 ;  /* 0x0000001b0e006986 */ /* 0x000be2000c101116 */
[----:B0-----:R-:W-:-:S03]  /*1c5f0*/  IADD3 R2, P6, PT, R19, R0, RZ ;  /* 0x0000000013027210 */ /* 0x001fc60007fde0ff */
[----:B------:R0:W-:Y:S01]  /*1c600*/  @P4 STG.E.U8 desc[UR22][R16.64], R25 ;  /* 0x0000001910004986 */ /* 0x0001e2000c101116 */
[----:B------:R-:W-:Y:S02]  /*1c610*/  LEA.HI.X.SX32 R3, R19, R40, 0x1, P6 ;  /* 0x0000002813037211 */ /* 0x000fe400030f0eff */
[C---:B----4-:R-:W-:Y:S01]  /*1c620*/  ISETP.LT.AND P5, PT, R20.reuse, UR5, !P0 ;  /* 0x0000000514007c0c */ /* 0x050fe2000c7a1270 */
[-C--:B------:R-:W-:Y:S02]  /*1c630*/  IMAD R13, R20, R39.reuse, RZ ;  /* 0x00000027140d7224 */ /* 0x080fe400078e02ff */
[----:B-----5:R-:W-:Y:S01]  /*1c640*/  IMAD R15, R26, R39, RZ ;  /* 0x000000271a0f7224 */ /* 0x020fe200078e02ff */
[----:B------:R-:W4:Y:S01]  /*1c650*/  LDL.LU R20, [R1+0x4e8] ;  /* 0x0004e80001147983 */ /* 0x000f220000300800 */
[----:B------:R-:W3:Y:S03]  /*1c660*/  LDCU UR5, c[0x0][0x39c] ;  /* 0x00007380ff0577ac */ /* 0x000ee60008000800 */
[----:B0-----:R-:W5:Y:S01]  /*1c670*/  LDL.LU R16, [R1+0x484] ;  /* 0x0004840001107983 */ /* 0x001f620000300800 */
[----:B------:R-:W-:-:S04]  /*1c680*/  IADD3 R14, P6, PT, R15, R0, RZ ;  /* 0x000000000f0e7210 */ /* 0x000fc80007fde0ff */
[----:B------:R-:W-:Y:S01]  /*1c690*/  LEA.HI.X.SX32 R15, R15, R40, 0x1, P6 ;  /* 0x000000280f0f7211 */ /* 0x000fe200030f0eff */
[----:B------:R0:W-:Y:S01]  /*1c6a0*/  @P2 STG.E.U8 desc[UR22][R2.64], R23 ;  /* 0x0000001702002986 */ /* 0x0001e2000c101116 */
[----:B------:R-:W-:-:S04]  /*1c6b0*/  IADD3 R12, P2, PT, R13, R0, RZ ;  /* 0x000000000d0c7210 */ /* 0x000fc80007f5e0ff */
[----:B------:R-:W-:Y:S02]  /*1c6c0*/  LEA.HI.X.SX32 R13, R13, R40, 0x1, P2 ;  /* 0x000000280d0d7211 */ /* 0x000fe400010f0eff */
[----:B------:R-:W-:Y:S02]  /*1c6d0*/  PRMT R21, R28, 0x7770, RZ ;  /* 0x000077701c157816 */ /* 0x000fe400000000ff */
[----:B--2---:R-:W-:Y:S01]  /*1c6e0*/  ISETP.LT.AND P4, PT, R26, UR6, !P0 ;  /* 0x000000061a007c0c */ /* 0x004fe2000c781270 */
[----:B------:R-:W2:Y:S02]  /*1c6f0*/  LDCU UR6, c[0x0][0x39c] ;  /* 0x00007380ff0677ac */ /* 0x000ea40008000800 */
[----:B------:R1:W-:Y:S01]  /*1c700*/  @P5 STG.E.U8 desc[UR22][R12.64], R21 ;  /* 0x000000150c005986 */ /* 0x0003e2000c101116 */
[C---:B------:R-:W-:Y:S02]  /*1c710*/  PRMT R25, R28.reuse, 0x7771, RZ ;  /* 0x000077711c197816 */ /* 0x040fe400000000ff */
[----:B0-----:R-:W-:-:S07]  /*1c720*/  PRMT R23, R28, 0x7772, RZ ;  /* 0x000077721c177816 */ /* 0x001fce00000000ff */
[----:B------:R0:W-:Y:S01]  /*1c730*/  @P4 STG.E.U8 desc[UR22][R14.64], R25 ;  /* 0x000000190e004986 */ /* 0x0001e2000c101116 */
[C---:B------:R-:W-:Y:S01]  /*1c740*/  ISETP.LT.AND P6, PT, R18.reuse, UR8, !P0 ;  /* 0x0000000812007c0c */ /* 0x040fe2000c7c1270 */
[-C--:B------:R-:W-:Y:S01]  /*1c750*/  IMAD R17, R18, R39.reuse, RZ ;  /* 0x0000002712117224 */ /* 0x080fe200078e02ff */
[C---:B-1----:R-:W-:Y:S01]  /*1c760*/  ISETP.LT.AND P2, PT, R24.reuse, UR4, !P0 ;  /* 0x0000000418007c0c */ /* 0x042fe2000c741270 */
[----:B------:R-:W2:Y:S01]  /*1c770*/  LDL.LU R18, [R1+0x3c8] ;  /* 0x0003c80001127983 */ /* 0x000ea20000300800 */
[----:B------:R-:W-:Y:S01]  /*1c780*/  IMAD R19, R24, R39, RZ ;  /* 0x0000002718137224 */ /* 0x000fe200078e02ff */
[----:B------:R-:W1:Y:S02]  /*1c790*/  LDCU UR4, c[0x0][0x39c] ;  /* 0x00007380ff0477ac */ /* 0x000e640008000800 */
[----:B------:R-:W2:Y:S02]  /*1c7a0*/  LDL.LU R24, [R1+0x4e4] ;  /* 0x0004e40001187983 */ /* 0x000ea40000300800 */
[C---:B------:R-:W-:Y:S01]  /*1c7b0*/  IADD3 R2, P5, PT, R19.reuse, R0, RZ ;  /* 0x0000000013027210 */ /* 0x040fe20007fbe0ff */
[----:B------:R-:W0:Y:S03]  /*1c7c0*/  LDCU UR8, c[0x0][0x39c] ;  /* 0x00007380ff0877ac */ /* 0x000e260008000800 */
[----:B------:R-:W-:-:S05]  /*1c7d0*/  LEA.HI.X.SX32 R3, R19, R40, 0x1, P5 ;  /* 0x0000002813037211 */ /* 0x000fca00028f0eff */
[----:B------:R1:W-:Y:S01]  /*1c7e0*/  @P2 STG.E.U8 desc[UR22][R2.64], R23 ;  /* 0x0000001702002986 */ /* 0x0003e2000c101116 */
[C---:B---3--:R-:W-:Y:S01]  /*1c7f0*/  ISETP.LT.AND P2, PT, R22.reuse, UR5, !P0 ;  /* 0x0000000516007c0c */ /* 0x048fe2000c741270 */
[----:B------:R-:W-:Y:S01]  /*1c800*/  IMAD R19, R22, R39, RZ ;  /* 0x0000002716137224 */ /* 0x000fe200078e02ff */
[C---:B------:R-:W-:Y:S01]  /*1c810*/  IADD3 R12, P4, PT, R17.reuse, R0, RZ ;  /* 0x00000000110c7210 */ /* 0x040fe20007f9e0ff */
[----:B------:R-:W3:Y:S01]  /*1c820*/  LDL.LU R22, [R1+0x4e0] ;  /* 0x0004e00001167983 */ /* 0x000ee20000300800 */
[----:B------:R-:W-:Y:S01]  /*1c830*/  PRMT R21, R28, 0x7773, RZ ;  /* 0x000077731c157816 */ /* 0x000fe200000000ff */
[----:B------:R-:W3:Y:S01]  /*1c840*/  LDCU UR5, c[0x0][0x39c] ;  /* 0x00007380ff0577ac */ /* 0x000ee20008000800 */
[----:B------:R-:W-:Y:S02]  /*1c850*/  LEA.HI.X.SX32 R13, R17, R40, 0x1, P4 ;  /* 0x00000028110d7211 */ /* 0x000fe400020f0eff */
[----:B0-----:R-:W-:-:S03]  /*1c860*/  IADD3 R14, P5, PT, R19, R0, RZ ;  /* 0x00000000130e7210 */ /* 0x001fc60007fbe0ff */
[----:B------:R0:W-:Y:S01]  /*1c870*/  @P6 STG.E.U8 desc[UR22][R12.64], R21 ;  /* 0x000000150c006986 */ /* 0x0001e2000c101116 */
[----:B------:R-:W-:Y:S02]  /*1c880*/  LEA.HI.X.SX32 R15, R19, R40, 0x1, P5 ;  /* 0x00000028130f7211 */ /* 0x000fe400028f0eff */
[C---:B------:R-:W-:Y:S02]  /*1c890*/  PRMT R25, R29.reuse, 0x7770, RZ ;  /* 0x000077701d197816 */ /* 0x040fe400000000ff */
[----:B-1----:R-:W-:-:S03]  /*1c8a0*/  PRMT R23, R29, 0x7771, RZ ;  /* 0x000077711d177816 */ /* 0x002fc600000000ff */
[----:B------:R1:W-:Y:S01]  /*1c8b0*/  @P2 STG.E.U8 desc[UR22][R14.64], R25 ;  /* 0x000000190e002986 */ /* 0x0003e2000c101116 */
[CC--:B----4-:R-:W-:Y:S01]  /*1c8c0*/  IMAD R17, R20.reuse, R39.reuse, RZ ;  /* 0x0000002714117224 */ /* 0x0d0fe200078e02ff */
[----:B------:R-:W-:Y:S01]  /*1c8d0*/  ISETP.LT.AND P4, PT, R20, UR9, !P0 ;  /* 0x0000000914007c0c */ /* 0x000fe2000c781270 */
[----:B------:R-:W4:Y:S01]  /*1c8e0*/  LDCU UR9, c[0x0][0x39c] ;  /* 0x00007380ff0977ac */ /* 0x000f220008000800 */
[----:B------:R-:W4:Y:S02]  /*1c8f0*/  LDL.LU R20, [R1+0x480] ;  /* 0x0004800001147983 */ /* 0x000f240000300800 */
[C---:B------:R-:W-:Y:S01]  /*1c900*/  IADD3 R2, P6, PT, R17.reuse, R0, RZ ;  /* 0x0000000011027210 */ /* 0x040fe20007fde0ff */
[C---:B-----5:R-:W-:Y:S01]  /*1c910*/  IMAD R19, R16.reuse, R39, RZ ;  /* 0x0000002710137224 */ /* 0x060fe200078e02ff */
[----:B------:R-:W-:Y:S01]  /*1c920*/  ISETP.LT.AND P5, PT, R16, UR4, !P0 ;  /* 0x0000000410007c0c */ /* 0x000fe2000c7a1270 */
[----:B------:R-:W5:Y:S01]  /*1c930*/  LDCU UR4, c[0x0][0x39c] ;  /* 0x00007380ff0477ac */ /* 0x000f620008000800 */
[----:B------:R-:W-:Y:S01]  /*1c940*/  LEA.HI.X.SX32 R3, R17, R40, 0x1, P6 ;  /* 0x0000002811037211 */ /* 0x000fe200030f0eff */
[----:B------:R-:W5:Y:S04]  /*1c950*/  LDL.LU R16, [R1+0x3c4] ;  /* 0x0003c40001107983 */ /* 0x000f680000300800 */
[----:B------:R1:W-:Y:S01]  /*1c960*/  @P4 STG.E.U8 desc[UR22][R2.64], R23 ;  /* 0x0000001702004986 */ /* 0x0003e2000c101116 */
[----:B0-----:R-:W-:-:S04]  /*1c970*/  IADD3 R12, P2, PT, R19, R0, RZ ;  /* 0x00000000130c7210 */ /* 0x001fc80007f5e0ff */
[----:B------:R-:W-:Y:S02]  /*1c980*/  LEA.HI.X.SX32 R13, R19, R40, 0x1, P2 ;  /* 0x00000028130d7211 */ /* 0x000fe400010f0eff */
[C---:B--2---:R-:W-:Y:S01]  /*1c990*/  ISETP.LT.AND P4, PT, R18.reuse, UR6, !P0 ;  /* 0x0000000612007c0c */ /* 0x044fe2000c781270 */
[-C--:B------:R-:W-:Y:S01]  /*1c9a0*/  IMAD R17, R18, R39.reuse, RZ ;  /* 0x0000002712117224 */ /* 0x080fe200078e02ff */
[----:B------:R-:W-:Y:S01]  /*1c9b0*/  PRMT R21, R29, 0x7772, RZ ;  /* 0x000077721d157816 */ /* 0x000fe200000000ff */
[----:B------:R-:W2:Y:S01]  /*1c9c0*/  LDL.LU R18, [R1+0x4dc] ;  /* 0x0004dc0001127983 */ /* 0x000ea20000300800 */
[C---:B------:R-:W-:Y:S01]  /*1c9d0*/  ISETP.LT.AND P2, PT, R24.reuse, UR8, !P0 ;  /* 0x0000000818007c0c */ /* 0x040fe2000c741270 */
[----:B------:R-:W-:Y:S01]  /*1c9e0*/  IMAD R19, R24, R39, RZ ;  /* 0x0000002718137224 */ /* 0x000fe200078e02ff */
[----:B-1----:R-:W-:Y:S01]  /*1c9f0*/  IADD3 R14, P6, PT, R17, R0, RZ ;  /* 0x00000000110e7210 */ /* 0x002fe20007fde0ff */
[----:B------:R-:W2:Y:S01]  /*1ca00*/  LDL.LU R28, [R1+0x4d8] ;  /* 0x0004d800011c7983 */ /* 0x000ea20000300800 */
[----:B------:R-:W2:Y:S03]  /*1ca10*/  LDCU UR6, c[0x0][0x39c] ;  /* 0x00007380ff0677ac */ /* 0x000ea60008000800 */
[----:B------:R-:W2:Y:S01]  /*1ca20*/  LDL.LU R26, [R1+0x47c] ;  /* 0x00047c00011a7983 */ /* 0x000ea20000300800 */
[----:B------:R-:W-:Y:S01]  /*1ca30*/  PRMT R29, R29, 0x7773, RZ ;  /* 0x000077731d1d7816 */ /* 0x000fe200000000ff */
[----:B------:R-:W0:Y:S02]  /*1ca40*/  LDCU UR8, c[0x0][0x39c] ;  /* 0x00007380ff0877ac */ /* 0x000e240008000800 */
[----:B------:R-:W2:Y:S01]  /*1ca50*/  LDL.LU R24, [R1+0x3c0] ;  /* 0x0003c00001187983 */ /* 0x000ea20000300800 */
[----:B------:R-:W-:-:S02]  /*1ca60*/  LEA.HI.X.SX32 R15, R17, R40, 0x1, P6 ;  /* 0x00000028110f7211 */ /* 0x000fc400030f0eff */
[C---:B---3--:R-:W-:Y:S01]  /*1ca70*/  ISETP.LT.AND P6, PT, R22.reuse, UR5, !P0 ;  /* 0x0000000516007c0c */ /* 0x048fe2000c7c1270 */
[----:B------:R-:W-:Y:S01]  /*1ca80*/  IMAD R17, R22, R39, RZ ;  /* 0x0000002716117224 */ /* 0x000fe200078e02ff */
[----:B------:R1:W-:Y:S01]  /*1ca90*/  @P5 STG.E.U8 desc[UR22][R12.64], R21 ;  /* 0x000000150c005986 */ /* 0x0003e2000c101116 */
[----:B------:R-:W-:Y:S01]  /*1caa0*/  PRMT R25, R30, 0x7770, RZ ;  /* 0x000077701e197816 */ /* 0x000fe200000000ff */
[----:B------:R-:W3:Y:S02]  /*1cab0*/  LDCU UR5, c[0x0][0x39c] ;  /* 0x00007380ff0577ac */ /* 0x000ee40008000800 */
[----:B------:R-:W2:Y:S01]  /*1cac0*/  LDL.LU R22, [R1+0x4d4] ;  /* 0x0004d40001167983 */ /* 0x000ea20000300800 */
[----:B------:R-:W-:-:S04]  /*1cad0*/  IADD3 R2, P5, PT, R19, R0, RZ ;  /* 0x0000000013027210 */ /* 0x000fc80007fbe0ff */
[----:B------:R-:W-:Y:S01]  /*1cae0*/  LEA.HI.X.SX32 R3, R19, R40, 0x1, P5 ;  /* 0x0000002813037211 */ /* 0x000fe200028f0eff */
[----:B------:R-:W-:Y:S04]  /*1caf0*/  @P4 STG.E.U8 desc[UR22][R14.64], R29 ;  /* 0x0000001d0e004986 */ /* 0x000fe8000c101116 */
[----:B------:R0:W-:Y:S01]  /*1cb00*/  @P2 STG.E.U8 desc[UR22][R2.64], R25 ;  /* 0x0000001902002986 */ /* 0x0001e2000c101116 */
[C---:B-1----:R-:W-:Y:S02]  /*1cb10*/  IADD3 R12, P2, PT, R17.reuse, R0, RZ ;  /* 0x00000000110c7210 */ /* 0x042fe40007f5e0ff */
[----:B------:R-:W-:Y:S02]  /*1cb20*/  PRMT R23, R30, 0x7771, RZ ;  /* 0x000077711e177816 */ /* 0x000fe400000000ff */
[----:B------:R-:W-:-:S05]  /*1cb30*/  LEA.HI.X.SX32 R13, R17, R40, 0x1, P2 ;  /* 0x00000028110d7211 */ /* 0x000fca00010f0eff */
[----:B------:R1:W-:Y:S01]  /*1cb40*/  @P6 STG.E.U8 desc[UR22][R12.64], R23 ;  /* 0x000000170c006986 */ /* 0x0003e2000c101116 */
[C---:B------:R-:W-:Y:S02]  /*1cb50*/  PRMT R27, R30.reuse, 0x7772, RZ ;  /* 0x000077721e1b7816 */ /* 0x040fe400000000ff */
[----:B0-----:R-:W-:Y:S01]  /*1cb60*/  PRMT R25, R30, 0x7773, RZ ;  /* 0x000077731e197816 */ /* 0x001fe200000000ff */
[----:B------:R-:W0:Y:S01]  /*1cb70*/  LDS.128 R12, [R38+UR10] ;  /* 0x0000000a260c7984 */ /* 0x000e220008000c00 */
[CC--:B----4-:R-:W-:Y:S01]  /*1cb80*/  IMAD R19, R20.reuse, R39.reuse, RZ ;  /* 0x0000002714137224 */ /* 0x0d0fe200078e02ff */
[----:B-----5:R-:W-:Y:S01]  /*1cb90*/  ISETP.LT.AND P4, PT, R20, UR4, !P0 ;  /* 0x0000000414007c0c */ /* 0x020fe2000c781270 */
[----:B------:R-:W4:Y:S01]  /*1cba0*/  LDCU UR4, c[0x0][0x39c] ;  /* 0x00007380ff0477ac */ /* 0x000f220008000800 */
[----:B------:R-:W5:Y:S01]  /*1cbb0*/  LDL.LU R20, [R1+0x4d0] ;  /* 0x0004d00001147983 */ /* 0x000f620000300800 */
[C---:B------:R-:W-:Y:S01]  /*1cbc0*/  ISETP.LT.AND P2, PT, R16.reuse, UR9, !P0 ;  /* 0x0000000910007c0c */ /* 0x040fe2000c741270 */
[----:B------:R-:W-:Y:S01]  /*1cbd0*/  IMAD R21, R16, R39, RZ ;  /* 0x0000002710157224 */ /* 0x000fe200078e02ff */
[-C--:B------:R-:W-:Y:S01]  /*1cbe0*/  IADD3 R16, P5, PT, R19, R0.reuse, RZ ;  /* 0x0000000013107210 */ /* 0x080fe20007fbe0ff */
[----:B------:R-:W0:Y:S03]  /*1cbf0*/  LDCU UR9, c[0x0][0x39c] ;  /* 0x00007380ff0977ac */ /* 0x000e260008000800 */
[----:B------:R-:W-:-:S02]  /*1cc00*/  IADD3 R2, P6, PT, R21, R0, RZ ;  /* 0x0000000015027210 */ /* 0x000fc40007fde0ff */
[-C--:B------:R-:W-:Y:S02]  /*1cc10*/  LEA.HI.X.SX32 R17, R19, R40.reuse, 0x1, P5 ;  /* 0x0000002813117211 */ /* 0x080fe400028f0eff */
[----:B------:R-:W-:-:S03]  /*1cc20*/  LEA.HI.X.SX32 R3, R21, R40, 0x1, P6 ;  /* 0x0000002815037211 */ /* 0x000fc600030f0eff */
[----:B------:R0:W-:Y:S04]  /*1cc30*/  @P4 STG.E.U8 desc[UR22][R16.64], R27 ;  /* 0x0000001b10004986 */ /* 0x0001e8000c101116 */
[----:B------:R3:W-:Y:S01]  /*1cc40*/  @P2 STG.E.U8 desc[UR22][R2.64], R25 ;  /* 0x0000001902002986 */ /* 0x0007e2000c101116 */
[C---:B-1----:R-:W-:Y:S02]  /*1cc50*/  PRMT R23, R31.reuse, 0x7770, RZ ;  /* 0x000077701f177816 */ /* 0x042fe400000000ff */
[C---:B0-----:R-:W-:Y:S02]  /*1cc60*/  PRMT R27, R31.reuse, 0x7772, RZ ;  /* 0x000077721f1b7816 */ /* 0x041fe400000000ff */
[C---:B---3--:R-:W-:Y:S02]  /*1cc70*/  PRMT R25, R31.reuse, 0x7773, RZ ;  /* 0x000077731f197816 */ /* 0x048fe400000000ff */
[----:B------:R-:W-:-:S02]  /*1cc80*/  PRMT R31, R31, 0x7771, RZ ;  /* 0x000077711f1f7816 */ /* 0x000fc400000000ff */
[C---:B--2---:R-:W-:Y:S01]  /*1cc90*/  ISETP.LT.AND P5, PT, R18.reuse, UR6, !P0 ;  /* 0x0000000612007c0c */ /* 0x044fe2000c7a1270 */
[----:B------:R-:W0:Y:S01]  /*1cca0*/  LDCU UR6, c[0x0][0x39c] ;  /* 0x00007380ff0677ac */ /* 0x000e220008000800 */
[-C--:B------:R-:W-:Y:S01]  /*1ccb0*/  IMAD R19, R18, R39.reuse, RZ ;  /* 0x0000002712137224 */ /* 0x080fe200078e02ff */
[C---:B------:R-:W-:Y:S01]  /*1ccc0*/  ISETP.LT.AND P2, PT, R28.reuse, UR5, !P0 ;  /* 0x000000051c007c0c */ /* 0x040fe2000c741270 */
[-C--:B------:R-:W-:Y:S01]  /*1ccd0*/  IMAD R21, R28, R39.reuse, RZ ;  /* 0x000000271c157224 */ /* 0x080fe200078e02ff */
[----:B------:R-:W1:Y:S02]  /*1cce0*/  LDCU UR5, c[0x0][0x39c] ;  /* 0x00007380ff0577ac */ /* 0x000e640008000800 */
[C---:B------:R-:W-:Y:S01]  /*1ccf0*/  IADD3 R18, P4, PT, R19.reuse, R0, RZ ;  /* 0x0000000013127210 */ /* 0x040fe20007f9e0ff */
[----:B------:R-:W-:Y:S01]  /*1cd00*/  IMAD R17, R26, R39, RZ ;  /* 0x000000271a117224 */ /* 0x000fe200078e02ff */
[----:B------:R-:W2:Y:S02]  /*1cd10*/  LDL.LU R28, [R1+0x478] ;  /* 0x00047800011c7983 */ /* 0x000ea40000300800 */
[----:B------:R-:W-:-:S02]  /*1cd20*/  LEA.HI.X.SX32 R19, R19, R40, 0x1, P4 ;  /* 0x0000002813137211 */ /* 0x000fc400020f0eff */
[C---:B------:R-:W-:Y:S02]  /*1cd30*/  IADD3 R16, P6, PT, R17.reuse, R0, RZ ;  /* 0x0000000011107210 */ /* 0x040fe40007fde0ff */
[----:B----4-:R-:W-:Y:S01]  /*1cd40*/  ISETP.LT.AND P4, PT, R26, UR4, !P0 ;  /* 0x000000041a007c0c */ /* 0x010fe2000c781270 */
[----:B------:R3:W-:Y:S01]  /*1cd50*/  @P5 STG.E.U8 desc[UR22][R18.64], R23 ;  /* 0x0000001712005986 */ /* 0x0007e2000c101116 */
[----:B------:R-:W-:Y:S01]  /*1cd60*/  LEA.HI.X.SX32 R17, R17, R40, 0x1, P6 ;  /* 0x0000002811117211 */ /* 0x000fe200030f0eff */
[----:B------:R-:W4:Y:S01]  /*1cd70*/  LDCU UR4, c[0x0][0x39c] ;  /* 0x00007380ff0477ac */ /* 0x000f220008000800 */
[C---:B0-----:R-:W-:Y:S01]  /*1cd80*/  ISETP.LT.AND P6, PT, R24.reuse, UR6, !P0 ;  /* 0x0000000618007c0c */ /* 0x041fe2000c7c1270 */
[----:B------:R-:W2:Y:S01]  /*1cd90*/  LDL.LU R26, [R1+0x3bc] ;  /* 0x0003bc00011a7983 */ /* 0x000ea20000300800 */
[-C--:B---3--:R-:W-:Y:S01]  /*1cda0*/  IMAD R19, R24, R39.reuse, RZ ;  /* 0x0000002718137224 */ /* 0x088fe200078e02ff */
[C---:B------:R-:W-:Y:S02]  /*1cdb0*/  IADD3 R2, P5, PT, R21.reuse, R0, RZ ;  /* 0x0000000015027210 */ /* 0x040fe40007fbe0ff */
[----:B------:R-:W3:Y:S01]  /*1cdc0*/  LDL.LU R24, [R1+0x4cc] ;  /* 0x0004cc0001187983 */ /* 0x000ee20000300800 */
[----:B------:R-:W0:Y:S01]  /*1cdd0*/  LDCU UR6, c[0x0][0x39c] ;  /* 0x00007380ff0677ac */ /* 0x000e220008000800 */
[----:B------:R-:W-:Y:S01]  /*1cde0*/  LEA.HI.X.SX32 R3, R21, R40, 0x1, P5 ;  /* 0x0000002815037211 */ /* 0x000fe200028f0eff */
[----:B------:R-:W-:-:S04]  /*1cdf0*/  IMAD R21, R22, R39, RZ ;  /* 0x0000002716157224 */ /* 0x000fc800078e02ff */
[----:B------:R0:W-:Y:S04]  /*1ce00*/  @P2 STG.E.U8 desc[UR22][R2.64], R31 ;  /* 0x0000001f02002986 */ /* 0x0001e8000c101116 */
[----:B------:R1:W-:Y:S01]  /*1ce10*/  @P4 STG.E.U8 desc[UR22][R16.64], R27 ;  /* 0x0000001b10004986 */ /* 0x0003e2000c101116 */
[----:B------:R-:W-:Y:S01]  /*1ce20*/  ISETP.LT.AND P4, PT, R22, UR8, !P0 ;  /* 0x0000000816007c0c */ /* 0x000fe2000c781270 */
[----:B------:R-:W3:Y:S02]  /*1ce30*/  LDCU UR8, c[0x0][0x39c] ;  /* 0x00007380ff0877ac */ /* 0x000ee40008000800 */
[----:B------:R-:W3:Y:S01]  /*1ce40*/  LDL.LU R22, [R1+0x4c8] ;  /* 0x0004c80001167983 */ /* 0x000ee20000300800 */
[C---:B------:R-:W-:Y:S02]  /*1ce50*/  IADD3 R18, P2, PT, R19.reuse, R0, RZ ;  /* 0x0000000013127210 */ /* 0x040fe40007f5e0ff */
[----:B0-----:R-:W-:Y:S01]  /*1ce60*/  PRMT R31, R12, 0x7770, RZ ;  /* 0x000077700c1f7816 */ /* 0x001fe200000000ff */
[----:B------:R-:W3:Y:S01]  /*1ce70*/  LDL.LU R30, [R1+0x474] ;  /* 0x00047400011e7983 */ /* 0x000ee20000300800 */
[----:B------:R-:W-:-:S05]  /*1ce80*/  LEA.HI.X.SX32 R19, R19, R40, 0x1, P2 ;  /* 0x0000002813137211 */ /* 0x000fca00010f0eff */
[----:B------:R0:W-:Y:S01]  /*1ce90*/  @P6 STG.E.U8 desc[UR22][R18.64], R25 ;  /* 0x0000001912006986 */ /* 0x0001e2000c101116 */
[C---:B-----5:R-:W-:Y:S01]  /*1cea0*/  IMAD R23, R20.reuse, R39, RZ ;  /* 0x0000002714177224 */ /* 0x060fe200078e02ff */
[----:B----4-:R-:W-:Y:S01]  /*1ceb0*/  ISETP.LT.AND P2, PT, R20, UR4, !P0 ;  /* 0x0000000414007c0c */ /* 0x010fe2000c741270 */
[----:B------:R-:W4:Y:S01]  /*1cec0*/  LDCU UR4, c[0x0][0x39c] ;  /* 0x00007380ff0477ac */ /* 0x000f220008000800 */
[-C--:B------:R-:W-:Y:S02]  /*1ced0*/  IADD3 R20, P5, PT, R21, R0.reuse, RZ ;  /* 0x0000000015147210 */ /* 0x080fe40007fbe0ff */
[----:B------:R-:W-:Y:S02]  /*1cee0*/  IADD3 R2, P6, PT, R23, R0, RZ ;  /* 0x0000000017027210 */ /* 0x000fe40007fde0ff */
[-C--:B------:R-:W-:Y:S02]  /*1cef0*/  LEA.HI.X.SX32 R21, R21, R40.reuse, 0x1, P5 ;  /* 0x0000002815157211 */ /* 0x080fe400028f0eff */
[----:B------:R-:W-:-:S02]  /*1cf00*/  LEA.HI.X.SX32 R3, R23, R40, 0x1, P6 ;  /* 0x0000002817037211 */ /* 0x000fc400030f0eff */
[----:B-1----:R-:W-:Y:S01]  /*1cf10*/  PRMT R27, R12, 0x7771, RZ ;  /* 0x000077710c1b7816 */ /* 0x002fe200000000ff */
[----:B------:R1:W-:Y:S04]  /*1cf20*/  @P4 STG.E.U8 desc[UR22][R20.64], R31 ;  /* 0x0000001f14004986 */ /* 0x0003e8000c101116 */
[----:B------:R5:W-:Y:S01]  /*1cf30*/  @P2 STG.E.U8 desc[UR22][R2.64], R27 ;  /* 0x0000001b02002986 */ /* 0x000be2000c101116 */
[C---:B--2---:R-:W-:Y:S01]  /*1cf40*/  IMAD R17, R28.reuse, R39, RZ ;  /* 0x000000271c117224 */ /* 0x044fe200078e02ff */
[----:B------:R-:W-:Y:S01]  /*1cf50*/  ISETP.LT.AND P5, PT, R28, UR5, !P0 ;  /* 0x000000051c007c0c */ /* 0x000fe2000c7a1270 */
[----:B------:R-:W2:Y:S01]  /*1cf60*/  LDCU UR5, c[0x0][0x39c] ;  /* 0x00007380ff0577ac */ /* 0x000ea20008000800 */
[----:B------:R-:W2:Y:S02]  /*1cf70*/  LDL.LU R28, [R1+0x3b8] ;  /* 0x0003b800011c7983 */ /* 0x000ea40000300800 */
[----:B------:R-:W-:-:S04]  /*1cf80*/  IADD3 R16, P2, PT, R17, R0, RZ ;  /* 0x0000000011107210 */ /* 0x000fc80007f5e0ff */
[----:B------:R-:W-:Y:S02]  /*1cf90*/  LEA.HI.X.SX32 R17, R17, R40, 0x1, P2 ;  /* 0x0000002811117211 */ /* 0x000fe400010f0eff */
[C---:B------:R-:W-:Y:S01]  /*1cfa0*/  ISETP.LT.AND P4, PT, R26.reuse, UR6, !P0 ;  /* 0x000000061a007c0c */ /* 0x040fe2000c781270 */
[-C--:B0-----:R-:W-:Y:S01]  /*1cfb0*/  IMAD R19, R26, R39.reuse, RZ ;  /* 0x000000271a137224 */ /* 0x081fe200078e02ff */
[----:B------:R-:W-:Y:S01]  /*1cfc0*/  PRMT R29, R12, 0x7772, RZ ;  /* 0x000077720c1d7816 */ /* 0x000fe200000000ff */
[----:B------:R-:W0:Y:S01]  /*1cfd0*/  LDCU UR6, c[0x0][0x39c] ;  /* 0x00007380ff0677ac */ /* 0x000e220008000800 */
[C---:B---3--:R-:W-:Y:S01]  /*1cfe0*/  ISETP.LT.AND P2, PT, R24.reuse, UR8, !P0 ;  /* 0x0000000818007c0c */ /* 0x048fe2000c741270 */
[-C--:B------:R-:W-:Y:S01]  /*1cff0*/  IMAD R23, R24, R39.reuse, RZ ;  /* 0x0000002718177224 */ /* 0x080fe200078e02ff */
[----:B------:R-:W-:Y:S01]  /*1d000*/  IADD3 R18, P6, PT, R19, R0, RZ ;  /* 0x0000000013127210 */ /* 0x000fe20007fde0ff */
[----:B------:R-:W0:Y:S01]  /*1d010*/  LDL.LU R24, [R1+0x4c4] ;  /* 0x0004c40001187983 */ /* 0x000e220000300800 */
[----:B-1----:R-:W-:-:S03]  /*1d020*/  IMAD R21, R22, R39, RZ ;  /* 0x0000002716157224 */ /* 0x002fc600078e02ff */
[----:B------:R-:W3:Y:S01]  /*1d030*/  LDL.LU R26, [R1+0x4c0] ;  /* 0x0004c000011a7983 */ /* 0x000ee20000300800 */
[----:B------:R-:W-:Y:S01]  /*1d040*/  LEA.HI.X.SX32 R19, R19, R40, 0x1, P6 ;  /* 0x0000002813137211 */ /* 0x000fe200030f0eff */
[----:B------:R-:W1:Y:S01]  /*1d050*/  LDCU UR8, c[0x0][0x39c] ;  /* 0x00007380ff0877ac */ /* 0x000e620008000800 */
[----:B----4-:R-:W-:Y:S02]  /*1d060*/  ISETP.LT.AND P6, PT, R22, UR4, !P0 ;  /* 0x0000000416007c0c */ /* 0x010fe4000c7c1270 */
[----:B------:R-:W4:Y:S01]  /*1d070*/  LDL.LU R22, [R1+0x470] ;  /* 0x0004700001167983 */ /* 0x000f220000300800 */
[----:B-----5:R-:W-:Y:S01]  /*1d080*/  PRMT R27, R12, 0x7773, RZ ;  /* 0x000077730c1b7816 */ /* 0x020fe200000000ff */
[----:B------:R-:W3:Y:S02]  /*1d090*/  LDCU UR4, c[0x0][0x39c] ;  /* 0x00007380ff0477ac */ /* 0x000ee40008000800 */
[----:B------:R-:W5:Y:S04]  /*1d0a0*/  LDL.LU R20, [R1+0x3b4] ;  /* 0x0003b40001147983 */ /* 0x000f680000300800 */
[----:B------:R1:W-:Y:S01]  /*1d0b0*/  @P5 STG.E.U8 desc[UR22][R16.64], R29 ;  /* 0x0000001d10005986 */ /* 0x0003e2000c101116 */
[----:B------:R-:W-:-:S02]  /*1d0c0*/  IADD3 R2, P5, PT, R23, R0, RZ ;  /* 0x0000000017027210 */ /* 0x000fc40007fbe0ff */
[----:B------:R-:W-:Y:S02]  /*1d0d0*/  PRMT R25, R13, 0x7770, RZ ;  /* 0x000077700d197816 */ /* 0x000fe400000000ff */
[----:B------:R-:W-:Y:S01]  /*1d0e0*/  LEA.HI.X.SX32 R3, R23, R40, 0x1, P5 ;  /* 0x0000002817037211 */ /* 0x000fe200028f0eff */
[C---:B------:R-:W-:Y:S01]  /*1d0f0*/  IMAD R23, R30.reuse, R39, RZ ;  /* 0x000000271e177224 */ /* 0x040fe200078e02ff */
[----:B------:R2:W-:Y:S02]  /*1d100*/  @P4 STG.E.U8 desc[UR22][R18.64], R27 ;  /* 0x0000001b12004986 */ /* 0x0005e4000c101116 */
[----:B--2---:R-:W-:Y:S01]  /*1d110*/  ISETP.LT.AND P4, PT, R30, UR5, !P0 ;  /* 0x000000051e007c0c */ /* 0x004fe2000c781270 */
[----:B------:R-:W2:Y:S01]  /*1d120*/  LDCU UR5, c[0x0][0x39c] ;  /* 0x00007380ff0577ac */ /* 0x000ea20008000800 */
[----:B------:R1:W-:Y:S02]  /*1d130*/  @P2 STG.E.U8 desc[UR22][R2.64], R25 ;  /* 0x0000001902002986 */ /* 0x0003e4000c101116 */
[----:B-1----:R-:W-:-:S04]  /*1d140*/  IADD3 R16, P2, PT, R21, R0, RZ ;  /* 0x0000000015107210 */ /* 0x002fc80007f5e0ff */
[----:B------:R-:W-:Y:S02]  /*1d150*/  LEA.HI.X.SX32 R17, R21, R40, 0x1, P2 ;  /* 0x0000002815117211 */ /* 0x000fe400010f0eff */
[----:B------:R-:W-:Y:S02]  /*1d160*/  IADD3 R18, P5, PT, R23, R0, RZ ;  /* 0x0000000017127210 */ /* 0x000fe40007fbe0ff */
[----:B------:R-:W-:Y:S02]  /*1d170*/  PRMT R29, R13, 0x7771, RZ ;  /* 0x000077710d1d7816 */ /* 0x000fe400000000ff */
[----:B------:R-:W-:Y:S02]  /*1d180*/  LEA.HI.X.SX32 R19, R23, R40, 0x1, P5 ;  /* 0x0000002817137211 */ /* 0x000fe400028f0eff */
[C---:B------:R-:W-:Y:S01]  /*1d190*/  PRMT R27, R13.reuse, 0x7772, RZ ;  /* 0x000077720d1b7816 */ /* 0x040fe200000000ff */
[----:B------:R1:W-:Y:S01]  /*1d1a0*/  @P6 STG.E.U8 desc[UR22][R16.64], R29 ;  /* 0x0000001d10006986 */ /* 0x0003e2000c101116 */
[----:B------:R-:W-:-:S03]  /*1d1b0*/  PRMT R25, R13, 0x7773, RZ ;  /* 0x000077730d197816 */ /* 0x000fc600000000ff */
[----:B------:R5:W-:Y:S01]  /*1d1c0*/  @P4 STG.E.U8 desc[UR22][R18.64], R27 ;  /* 0x0000001b12004986 */ /* 0x000be2000c101116 */
[C---:B------:R-:W-:Y:S01]  /*1d1d0*/  ISETP.LT.AND P2, PT, R28.reuse, UR9, !P0 ;  /* 0x000000091c007c0c */ /* 0x040fe2000c741270 */
[----:B------:R-:W-:Y:S01]  /*1d1e0*/  IMAD R21, R28, R39, RZ ;  /* 0x000000271c157224 */ /* 0x000fe200078e02ff */
[----:B------:R-:W0:Y:S01]  /*1d1f0*/  LDCU UR9, c[0x0][0x39c] ;  /* 0x00007380ff0977ac */ /* 0x000e220008000800 */
[----:B------:R-:W2:Y:S03]  /*1d200*/  LDL.LU R28, [R1+0x4bc] ;  /* 0x0004bc00011c7983 */ /* 0x000ea60000300800 */
[----:B------:R-:W-:-:S04]  /*1d210*/  IADD3 R2, P6, PT, R21, R0, RZ ;  /* 0x0000000015027210 */ /* 0x000fc80007fde0ff */
[----:B------:R-:W-:Y:S02]  /*1d220*/  LEA.HI.X.SX32 R3, R21, R40, 0x1, P6 ;  /* 0x0000002815037211 */ /* 0x000fe400030f0eff */
[C---:B0-----:R-:W-:Y:S01]  /*1d230*/  ISETP.LT.AND P5, PT, R24.reuse, UR6, !P0 ;  /* 0x0000000618007c0c */ /* 0x041fe2000c7a1270 */
[----:B------:R-:W-:Y:S02]  /*1d240*/  IMAD R23, R24, R39, RZ ;  /* 0x0000002718177224 */ /* 0x000fe400078e02ff */
[----:B------:R0:W-:Y:S01]  /*1d250*/  @P2 STG.E.U8 desc[UR22][R2.64], R25 ;  /* 0x0000001902002986 */ /* 0x0001e2000c101116 */
[----:B------:R-:W0:Y:S03]  /*1d260*/  LDCU UR6, c[0x0][0x39c] ;  /* 0x00007380ff0677ac */ /* 0x000e260008000800 */
[----:B------:R-:W2:Y:S01]  /*1d270*/  LDL.LU R24, [R1+0x4b8] ;  /* 0x0004b80001187983 */ /* 0x000ea20000300800 */
[----:B------:R-:W-:-:S02]  /*1d280*/  IADD3 R12, P2, PT, R23, R0, RZ ;  /* 0x00000000170c7210 */ /* 0x000fc40007f5e0ff */
[C---:B---3--:R-:W-:Y:S01]  /*1d290*/  ISETP.LT.AND P4, PT, R26.reuse, UR4, !P0 ;  /* 0x000000041a007c0c */ /* 0x048fe2000c781270 */
[-C--:B-1----:R-:W-:Y:S01]  /*1d2a0*/  IMAD R17, R26, R39.reuse, RZ ;  /* 0x000000271a117224 */ /* 0x082fe200078e02ff */
[----:B------:R-:W-:Y:S01]  /*1d2b0*/  LEA.HI.X.SX32 R13, R23, R40, 0x1, P2 ;  /* 0x00000028170d7211 */ /* 0x000fe200010f0eff */
[----:B------:R-:W3:Y:S01]  /*1d2c0*/  LDL.LU R26, [R1+0x42c] ;  /* 0x00042c00011a7983 */ /* 0x000ee20000300800 */
[CC--:B----4-:R-:W-:Y:S02]  /*1d2d0*/  IMAD R21, R22.reuse, R39.reuse, RZ ;  /* 0x0000002716157224 */ /* 0x0d0fe400078e02ff */
[C---:B------:R-:W-:Y:S01]  /*1d2e0*/  IADD3 R16, P6, PT, R17.reuse, R0, RZ ;  /* 0x0000000011107210 */ /* 0x040fe20007fde0ff */
[----:B------:R-:W1:Y:S01]  /*1d2f0*/  LDCU UR4, c[0x0][0x39c] ;  /* 0x00007380ff0477ac */ /* 0x000e620008000800 */
[----:B------:R-:W-:Y:S02]  /*1d300*/  ISETP.LT.AND P2, PT, R22, UR8, !P0 ;  /* 0x0000000816007c0c */ /* 0x000fe4000c741270 */
[----:B------:R-:W4:Y:S01]  /*1d310*/  LDL.LU R22, [R1+0x3b0] ;  /* 0x0003b00001167983 */ /* 0x000f220000300800 */
[----:B------:R-:W-:Y:S01]  /*1d320*/  LEA.HI.X.SX32 R17, R17, R40, 0x1, P6 ;  /* 0x0000002811117211 */ /* 0x000fe200030f0eff */
[C---:B-----5:R-:W-:Y:S01]  /*1d330*/  IMAD R19, R20.reuse, R39, RZ ;  /* 0x0000002714137224 */ /* 0x060fe200078e02ff */
[----:B--2---:R-:W-:Y:S01]  /*1d340*/  ISETP.LT.AND P6, PT, R20, UR5, !P0 ;  /* 0x0000000514007c0c */ /* 0x004fe2000c7c1270 */
[----:B------:R-:W2:Y:S01]  /*1d350*/  LDL.LU R18, [R1+0x4b4] ;  /* 0x0004b40001127983 */ /* 0x000ea20000300800 */
[C---:B------:R-:W-:Y:S01]  /*1d360*/  PRMT R23, R14.reuse, 0x7770, RZ ;  /* 0x000077700e177816 */ /* 0x040fe200000000ff */
[----:B------:R-:W5:Y:S02]  /*1d370*/  LDCU UR5, c[0x0][0x39c] ;  /* 0x00007380ff0577ac */ /* 0x000f640008000800 */
[----:B------:R-:W2:Y:S01]  /*1d380*/  LDL.LU R20, [R1+0x46c] ;  /* 0x00046c0001147983 */ /* 0x000ea20000300800 */
[----:B------:R-:W-:Y:S01]  /*1d390*/  PRMT R27, R14, 0x7771, RZ ;  /* 0x000077710e1b7816 */ /* 0x000fe200000000ff */
[----:B------:R-:W1:Y:S02]  /*1d3a0*/  LDCU UR8, c[0x0][0x39c] ;  /* 0x00007380ff0877ac */ /* 0x000e640008000800 */
[----:B------:R5:W-:Y:S01]  /*1d3b0*/  @P5 STG.E.U8 desc[UR22][R12.64], R23 ;  /* 0x000000170c005986 */ /* 0x000be2000c101116 */
[----:B0-----:R-:W-:-:S02]  /*1d3c0*/  IADD3 R2, P5, PT, R21, R0, RZ ;  /* 0x0000000015027210 */ /* 0x001fc40007fbe0ff */
[C---:B------:R-:W-:Y:S02]  /*1d3d0*/  PRMT R25, R14.reuse, 0x7772, RZ ;  /* 0x000077720e197816 */ /* 0x040fe400000000ff */
[----:B------:R-:W-:Y:S01]  /*1d3e0*/  LEA.HI.X.SX32 R3, R21, R40, 0x1, P5 ;  /* 0x0000002815037211 */ /* 0x000fe200028f0eff */
[----:B------:R0:W-:Y:S04]  /*1d3f0*/  @P4 STG.E.U8 desc[UR22][R16.64], R27 ;  /* 0x0000001b10004986 */ /* 0x0001e8000c101116 */
[----:B------:R0:W-:Y:S01]  /*1d400*/  @P2 STG.E.U8 desc[UR22][R2.64], R25 ;  /* 0x0000001902002986 */ /* 0x0001e2000c101116 */
[----:B-----5:R-:W-:Y:S02]  /*1d410*/  IADD3 R12, P2, PT, R19, R0, RZ ;  /* 0x00000000130c7210 */ /* 0x020fe40007f5e0ff */
[----:B------:R-:W-:-:S02]  /*1d420*/  PRMT R23, R14, 0x7773, RZ ;  /* 0x000077730e177816 */ /* 0x000fc400000000ff */
[----:B------:R-:W-:-:S05]  /*1d430*/  LEA.HI.X.SX32 R13, R19, R40, 0x1, P2 ;  /* 0x00000028130d7211 */ /* 0x000fca00010f0eff */
[----:B------:R5:W-:Y:S01]  /*1d440*/  @P6 STG.E.U8 desc[UR22][R12.64], R23 ;  /* 0x000000170c006986 */ /* 0x000be2000c101116 */
[C---:B------:R-:W-:Y:S02]  /*1d450*/  PRMT R29, R15.reuse, 0x7770, RZ ;  /* 0x000077700f1d7816 */ /* 0x040fe400000000ff */
[C---:B0-----:R-:W-:Y:S02]  /*1d460*/  PRMT R27, R15.reuse, 0x7771, RZ ;  /* 0x000077710f1b7816 */ /* 0x041fe400000000ff */
[----:B------:R-:W-:Y:S01]  /*1d470*/  PRMT R25, R15, 0x7772, RZ ;  /* 0x000077720f197816 */ /* 0x000fe200000000ff */
[C---:B------:R-:W-:Y:S01]  /*1d480*/  IMAD R21, R28.reuse, R39, RZ ;  /* 0x000000271c157224 */ /* 0x040fe200078e02ff */
[----:B------:R-:W-:Y:S01]  /*1d490*/  ISETP.LT.AND P4, PT, R28, UR6, !P0 ;  /* 0x000000061c007c0c */ /* 0x000fe2000c781270 */
[----:B------:R-:W0:Y:S03]  /*1d4a0*/  LDCU UR6, c[0x0][0x39c] ;  /* 0x00007380ff0677ac */ /* 0x000e260008000800 */
[----:B------:R-:W-:-:S04]  /*1d4b0*/  IADD3 R16, P5, PT, R21, R0, RZ ;  /* 0x0000000015107210 */ /* 0x000fc80007fbe0ff */
[----:B------:R-:W-:Y:S01]  /*1d4c0*/  LEA.HI.X.SX32 R17, R21, R40, 0x1, P5 ;  /* 0x0000002815117211 */ /* 0x000fe200028f0eff */
[CC--:B------:R-:W-:Y:S01]  /*1d4d0*/  IMAD R19, R24.reuse, R39.reuse, RZ ;  /* 0x0000002718137224 */ /* 0x0c0fe200078e02ff */
[----:B------:R-:W-:Y:S02]  /*1d4e0*/  ISETP.LT.AND P2, PT, R24, UR9, !P0 ;  /* 0x0000000918007c0c */ /* 0x000fe4000c741270 */
[----:B------:R-:W2:Y:S02]  /*1d4f0*/  LDL.LU R24, [R1+0x428] ;  /* 0x0004280001187983 */ /* 0x000ea40000300800 */
[C---:B------:R-:W-:Y:S02]  /*1d500*/  IADD3 R2, P6, PT, R19.reuse, R0, RZ ;  /* 0x0000000013027210 */ /* 0x040fe40007fde0ff */
[----:B------:R0:W-:Y:S02]  /*1d510*/  @P4 STG.E.U8 desc[UR22][R16.64], R29 ;  /* 0x0000001d10004986 */ /* 0x0001e4000c101116 */
[----:B------:R-:W-:Y:S01]  /*1d520*/  LEA.HI.X.SX32 R3, R19, R40, 0x1, P6 ;  /* 0x0000002813037211 */ /* 0x000fe200030f0eff */
[CC--:B---3--:R-:W-:Y:S01]  /*1d530*/  IMAD R19, R26.reuse, R39.reuse, RZ ;  /* 0x000000271a137224 */ /* 0x0c8fe200078e02ff */
[----:B-1----:R-:W-:Y:S01]  /*1d540*/  ISETP.LT.AND P5, PT, R26, UR4, !P0 ;  /* 0x000000041a007c0c */ /* 0x002fe2000c7a1270 */
[----:B------:R-:W3:Y:S01]  /*1d550*/  LDL.LU R14, [R1+0x5ac] ;  /* 0x0005ac00010e7983 */ /* 0x000ee20000300800 */
[----:B------:R-:W1:Y:S03]  /*1d560*/  LDCU UR4, c[0x0][0x39c] ;  /* 0x00007380ff0477ac */ /* 0x000e660008000800 */
[----:B------:R-:W-:Y:S01]  /*1d570*/  @P2 STG.E.U8 desc[UR22][R2.64], R27 ;  /* 0x0000001b02002986 */ /* 0x000fe2000c101116 */
[----:B-----5:R-:W-:Y:S01]  /*1d580*/  IADD3 R12, P2, PT, R19, R0, RZ ;  /* 0x00000000130c7210 */ /* 0x020fe20007f5e0ff */
[----:B----4-:R-:W-:-:S03]  /*1d590*/  IMAD R21, R22, R39, RZ ;  /* 0x0000002716157224 */ /* 0x010fc600078e02ff */
[----:B------:R-:W-:Y:S02]  /*1d5a0*/  LEA.HI.X.SX32 R13, R19, R40, 0x1, P2 ;  /* 0x00000028130d7211 */ /* 0x000fe400010f0eff */
[----:B------:R-:W-:Y:S01]  /*1d5b0*/  ISETP.LT.AND P4, PT, R22, UR5, !P0 ;  /* 0x0000000516007c0c */ /* 0x000fe2000c781270 */
[C---:B--2---:R-:W-:Y:S01]  /*1d5c0*/  IMAD R23, R18.reuse, R39, RZ ;  /* 0x0000002712177224 */ /* 0x044fe200078e02ff */
[----:B------:R-:W2:Y:S01]  /*1d5d0*/  LDL.LU R22, [R1+0x5a8] ;  /* 0x0005a80001167983 */ /* 0x000ea20000300800 */
[----:B------:R-:W-:Y:S01]  /*1d5e0*/  ISETP.LT.AND P2, PT, R18, UR8, !P0 ;  /* 0x0000000812007c0c */ /* 0x000fe2000c741270 */
[----:B------:R-:W3:Y:S02]  /*1d5f0*/  LDCU UR5, c[0x0][0x39c] ;  /* 0x00007380ff0577ac */ /* 0x000ee40008000800 */
[----:B------:R-:W-:Y:S01]  /*1d600*/  @P5 STG.E.U8 desc[UR22][R12.64], R25 ;  /* 0x000000190c005986 */ /* 0x000fe2000c101116 */
[----:B0-----:R-:W-:Y:S01]  /*1d610*/  ISETP.LT.AND P5, PT, R20, UR6, !P0 ;  /* 0x0000000614007c0c */ /* 0x001fe2000c7a1270 */
[----:B------:R-:W2:Y:S02]  /*1d620*/  LDCU UR6, c[0x0][0x39c] ;  /* 0x00007380ff0677ac */ /* 0x000ea40008000800 */
[----:B------:R-:W4:Y:S01]  /*1d630*/  LDL.LU R20, [R1+0x468] ;  /* 0x0004680001147983 */ /* 0x000f220000300800 */
[----:B------:R-:W-:-:S03]  /*1d640*/  IADD3 R18, P6, PT, R21, R0, RZ ;  /* 0x0000000015127210 */ /* 0x000fc60007fde0ff */
[----:B------:R-:W5:Y:S01]  /*1d650*/  LDL.LU R16, [R1+0x424] ;  /* 0x0004240001107983 */ /* 0x000f620000300800 */
[----:B------:R-:W-:Y:S02]  /*1d660*/  LEA.HI.X.SX32 R19, R21, R40, 0x1, P6 ;  /* 0x0000002815137211 */ /* 0x000fe400030f0eff */
[----:B------:R-:W-:-:S05]  /*1d670*/  PRMT R17, R15, 0x7773, RZ ;  /* 0x000077730f117816 */ /* 0x000fca00000000ff */
[----:B------:R0:W-:Y:S04]  /*1d680*/  @P4 STG.E.U8 desc[UR22][R18.64], R17 ;  /* 0x0000001112004986 */ /* 0x0001e8000c101116 */
[----:B0-----:R-:W5:Y:S01]  /*1d690*/  LDL.LU R18, [R1+0x5a4] ;  /* 0x0005a40001127983 */ /* 0x001f620000300800 */
[----:B------:R-:W-:Y:S01]  /*1d6a0*/  IADD3 R2, P6, PT, R23, R0, RZ ;  /* 0x0000000017027210 */ /* 0x000fe20007fde0ff */
[----:B------:R-:W-:-:S03]  /*1d6b0*/  IMAD R15, R39, 0x2, R23 ;  /* 0x00000002270f7824 */ /* 0x000fc600078e0217 */
[----:B------:R-:W-:Y:S02]  /*1d6c0*/  LEA.HI.X.SX32 R3, R23, R40, 0x1, P6 ;  /* 0x0000002817037211 */ /* 0x000fe400030f0eff */
[C---:B------:R-:W-:Y:S02]  /*1d6d0*/  IADD3 R12, P6, PT, R15.reuse, R0, RZ ;  /* 0x000000000f0c7210 */ /* 0x040fe40007fde0ff */
[C---:B------:R-:W-:Y:S02]  /*1d6e0*/  PRMT R23, R8.reuse, 0x7770, RZ ;  /* 0x0000777008177816 */ /* 0x040fe400000000ff */
[----:B------:R-:W-:Y:S01]  /*1d6f0*/  LEA.HI.X.SX32 R13, R15, R40, 0x1, P6 ;  /* 0x000000280f0d7211 */ /* 0x000fe200030f0eff */
[C---:B------:R-:W-:Y:S02]  /*1d700*/  IMAD R15, R39.reuse, 0x2, R15 ;  /* 0x00000002270f7824 */ /* 0x040fe400078e020f */
[----:B------:R0:W-:Y:S01]  /*1d710*/  @P2 STG.E.U8 desc[UR22][R2.64], R23 ;  /* 0x0000001702002986 */ /* 0x0001e2000c101116 */
[C---:B------:R-:W-:Y:S01]  /*1d720*/  PRMT R21, R8.reuse, 0x7771, RZ ;  /* 0x0000777108157816 */ /* 0x040fe200000000ff */
[----:B------:R-:W-:Y:S01]  /*1d730*/  IMAD R17, R39, 0x2, R15 ;  /* 0x0000000227117824 */ /* 0x000fe200078e020f */
[----:B------:R-:W-:-:S03]  /*1d740*/  PRMT R25, R8, 0x7772, RZ ;  /* 0x0000777208197816 */ /* 0x000fc600000000ff */
[----:B------:R-:W-:Y:S01]  /*1d750*/  IMAD R19, R39, 0x2, R17 ;  /* 0x0000000227137824 */ /* 0x000fe200078e0211 */
[----:B------:R1:W-:Y:S01]  /*1d760*/  @P3 STG.E.U8 desc[UR22][R12.64], R21 ;  /* 0x000000150c003986 */ /* 0x0003e2000c101116 */
[----:B0-----:R-:W-:Y:S02]  /*1d770*/  PRMT R23, R8, 0x7773, RZ ;  /* 0x0000777308177816 */ /* 0x001fe400000000ff */
[----:B-1----:R-:W-:Y:S02]  /*1d780*/  PRMT R21, R9, 0x7770, RZ ;  /* 0x0000777009157816 */ /* 0x002fe400000000ff */
[----:B------:R-:W-:Y:S01]  /*1d790*/  ISETP.LT.AND P4, PT, R24, UR4, !P0 ;  /* 0x0000000418007c0c */ /* 0x000fe2000c781270 */
[----:B------:R-:W4:Y:S01]  /*1d7a0*/  LDCU UR4, c[0x0][0x39c] ;  /* 0x00007380ff0477ac */ /* 0x000f220008000800 */
[----:B---3--:R-:W-:Y:S01]  /*1d7b0*/  ISETP.LT.AND P2, PT, R14, UR5, !P0 ;  /* 0x000000050e007c0c */ /* 0x008fe2000c741270 */
[----:B------:R-:W5:Y:S01]  /*1d7c0*/  LDCU UR5, c[0x0][0x39c] ;  /* 0x00007380ff0577ac */ /* 0x000f620008000800 */
[----:B------:R-:W-:-:S04]  /*1d7d0*/  IADD3 R14, P6, PT, R15, R0, RZ ;  /* 0x000000000f0e7210 */ /* 0x000fc80007fde0ff */
[----:B------:R-:W-:Y:S02]  /*1d7e0*/  LEA.HI.X.SX32 R15, R15, R40, 0x1, P6 ;  /* 0x000000280f0f7211 */ /* 0x000fe400030f0eff */
[----:B------:R-:W-:-:S03]  /*1d7f0*/  IADD3 R2, P6, PT, R17, R0, RZ ;  /* 0x0000000011027210 */ /* 0x000fc60007fde0ff */
[----:B------:R0:W-:Y:S01]  /*1d800*/  @P5 STG.E.U8 desc[UR22][R14.64], R25 ;  /* 0x000000190e005986 */ /* 0x0001e2000c101116 */
[----:B--2---:R-:W-:Y:S01]  /*1d810*/  ISETP.LT.AND P3, PT, R22, UR6, !P0 ;  /* 0x0000000616007c0c */ /* 0x004fe2000c761270 */
[----:B------:R-:W1:Y:S02]  /*1d820*/  LDCU UR6, c[0x0][0x39c] ;  /* 0x00007380ff0677ac */ /* 0x000e640008000800 */
[----:B------:R-:W2:Y:S01]  /*1d830*/  LDL.LU R22, [R1+0x5a0] ;  /* 0x0005a00001167983 */ /* 0x000ea20000300800 */
[----:B------:R-:W-:Y:S02]  /*1d840*/  LEA.HI.X.SX32 R3, R17, R40, 0x1, P6 ;  /* 0x0000002811037211 */ /* 0x000fe400030f0eff */
[C---:B------:R-:W-:Y:S01]  /*1d850*/  IADD3 R12, P6, PT, R19.reuse, R0, RZ ;  /* 0x00000000130c7210 */ /* 0x040fe20007fde0ff */
[----:B------:R-:W3:Y:S01]  /*1d860*/  LDL.LU R8, [R1+0x464] ;  /* 0x0004640001087983 */ /* 0x000ee20000300800 */
[----:B----4-:R-:W-:Y:S01]  /*1d870*/  ISETP.LT.AND P5, PT, R20, UR4, !P0 ;  /* 0x0000000414007c0c */ /* 0x010fe2000c7a1270 */
[----:B------:R-:W2:Y:S02]  /*1d880*/  LDCU UR4, c[0x0][0x39c] ;  /* 0x00007380ff0477ac */ /* 0x000ea40008000800 */
[----:B------:R-:W4:Y:S01]  /*1d890*/  LDL.LU R20, [R1+0x420] ;  /* 0x0004200001147983 */ /* 0x000f220000300800 */
[----:B------:R-:W-:Y:S01]  /*1d8a0*/  LEA.HI.X.SX32 R13, R19, R40, 0x1, P6 ;  /* 0x00000028130d7211 */ /* 0x000fe200030f0eff */
[----:B------:R-:W-:-:S02]  /*1d8b0*/  IMAD R19, R39, 0x2, R19 ;  /* 0x0000000227137824 */ /* 0x000fc400078e0213 */
[----:B------:R-:W-:Y:S01]  /*1d8c0*/  @P4 STG.E.U8 desc[UR22][R2.64], R23 ;  /* 0x0000001702004986 */ /* 0x000fe2000c101116 */
[----:B-----5:R-:W-:Y:S02]  /*1d8d0*/  ISETP.LT.AND P4, PT, R16, UR5, !P0 ;  /* 0x0000000510007c0c */ /* 0x020fe4000c781270 */
[----:B0-----:R-:W-:Y:S01]  /*1d8e0*/  PRMT R25, R9, 0x7771, RZ ;  /* 0x0000777109197816 */ /* 0x001fe200000000ff */
[----:B------:R-:W-:Y:S01]  /*1d8f0*/  @P2 STG.E.U8 desc[UR22][R12.64], R21 ;  /* 0x000000150c002986 */ /* 0x000fe2000c101116 */
[----:B------:R-:W-:Y:S01]  /*1d900*/  IADD3 R16, P6, PT, R19, R0, RZ ;  /* 0x0000000013107210 */ /* 0x000fe20007fde0ff */
[----:B------:R-:W-:Y:S01]  /*1d910*/  IMAD R15, R39, 0x2, R19 ;  /* 0x00000002270f7824 */ /* 0x000fe200078e0213 */
[----:B------:R-:W3:Y:S02]  /*1d920*/  LDCU UR5, c[0x0][0x39c] ;  /* 0x00007380ff0577ac */ /* 0x000ee40008000800 */
[----:B------:R-:W-:-:S05]  /*1d930*/  LEA.HI.X.SX32 R17, R19, R40, 0x1, P6 ;  /* 0x0000002813117211 */ /* 0x000fca00030f0eff */
[----:B------:R0:W-:Y:S01]  /*1d940*/  @P3 STG.E.U8 desc[UR22][R16.64], R25 ;  /* 0x0000001910003986 */ /* 0x0001e2000c101116 */
[----:B-1----:R-:W-:Y:S01]  /*1d950*/  ISETP.LT.AND P2, PT, R18, UR6, !P0 ;  /* 0x0000000612007c0c */ /* 0x002fe2000c741270 */
[----:B------:R-:W4:Y:S02]  /*1d960*/  LDCU UR6, c[0x0][0x39c] ;  /* 0x00007380ff0677ac */ /* 0x000f240008000800 */
[----:B------:R-:W5:Y:S04]  /*1d970*/  LDL.LU R18, [R1+0x59c] ;  /* 0x00059c0001127983 */ /* 0x000f680000300800 */
[----:B------:R-:W5:Y:S04]  /*1d980*/  LDL.LU R14, [R1+0x598] ;  /* 0x00059800010e7983 */ /* 0x000f680000300800 */
[----:B0-----:R-:W5:Y:S01]  /*1d990*/  LDL.LU R16, [R1+0x460] ;  /* 0x0004600001107983 */ /* 0x001f620000300800 */
[----:B------:R-:W-:Y:S01]  /*1d9a0*/  IADD3 R2, P6, PT, R15, R0, RZ ;  /* 0x000000000f027210 */ /* 0x000fe20007fde0ff */
[----:B------:R-:W-:-:S03]  /*1d9b0*/  IMAD R19, R39, 0x2, R15 ;  /* 0x0000000227137824 */ /* 0x000fc600078e020f */
[----:B------:R-:W-:Y:S02]  /*1d9c0*/  LEA.HI.X.SX32 R3, R15, R40, 0x1, P6 ;  /* 0x000000280f037211 */ /* 0x000fe400030f0eff */
[----:B------:R-:W-:Y:S02]  /*1d9d0*/  IADD3 R12, P6, PT, R19, R0, RZ ;  /* 0x00000000130c7210 */ /* 0x000fe40007fde0ff */
[----:B------:R-:W-:Y:S02]  /*1d9e0*/  PRMT R23, R9, 0x7772, RZ ;  /* 0x0000777209177816 */ /* 0x000fe400000000ff */
[----:B------:R-:W-:Y:S01]  /*1d9f0*/  LEA.HI.X.SX32 R13, R19, R40, 0x1, P6 ;  /* 0x00000028130d7211 */ /* 0x000fe200030f0eff */
[----:B------:R-:W-:Y:S01]  /*1da00*/  IMAD R19, R39, 0x2, R19 ;  /* 0x0000000227137824 */ /* 0x000fe200078e0213 */
[----:B------:R-:W-:Y:S01]  /*1da10*/  PRMT R21, R9, 0x7773, RZ ;  /* 0x0000777309157816 */ /* 0x000fe200000000ff */
[----:B------:R0:W-:Y:S02]  /*1da20*/  @P5 STG.E.U8 desc[UR22][R2.64], R23 ;  /* 0x0000001702005986 */ /* 0x0001e4000c101116 */
[----:B------:R-:W-:-:S02]  /*1da30*/  IMAD R15, R39, 0x2, R19 ;  /* 0x00000002270f7824 */ /* 0x000fc400078e0213 */
[----:B------:R1:W-:Y:S02]  /*1da40*/  @P4 STG.E.U8 desc[UR22][R12.64], R21 ;  /* 0x000000150c004986 */ /* 0x0003e4000c101116 */
[----:B------:R-:W-:Y:S01]  /*1da50*/  IMAD R17, R39, 0x2, R15 ;  /* 0x0000000227117824 */ /* 0x000fe200078e020f */
[C---:B0-----:R-:W-:Y:S02]  /*1da60*/  PRMT R23, R10.reuse, 0x7770, RZ ;  /* 0x000077700a177816 */ /* 0x041fe400000000ff */
[----:B-1----:R-:W-:Y:S02]  /*1da70*/  PRMT R21, R10, 0x7771, RZ ;  /* 0x000077710a157816 */ /* 0x002fe400000000ff */
[----:B--2---:R-:W-:Y:S01]  /*1da80*/  ISETP.LT.AND P3, PT, R22, UR4, !P0 ;  /* 0x0000000416007c0c */ /* 0x004fe2000c761270 */
[----:B------:R-:W5:Y:S01]  /*1da90*/  LDCU UR4, c[0x0][0x39c] ;  /* 0x00007380ff0477ac */ /* 0x000f620008000800 */
[----:B------:R-:W2:Y:S01]  /*1daa0*/  LDL.LU R22, [R1+0x41c] ;  /* 0x00041c0001167983 */ /* 0x000ea20000300800 */
[----:B---3--:R-:W-:Y:S01]  /*1dab0*/  ISETP.LT.AND P5, PT, R8, UR5, !P0 ;  /* 0x0000000508007c0c */ /* 0x008fe2000c7a1270 */
[----:B------:R-:W0:Y:S01]  /*1dac0*/  LDCU UR5, c[0x0][0x39c] ;  /* 0x00007380ff0577ac */ /* 0x000e220008000800 */
[----:B------:R-:W-:-:S02]  /*1dad0*/  IADD3 R8, P6, PT, R19, R0, RZ ;  /* 0x0000000013087210 */ /* 0x000fc40007fde0ff */
[----:B----4-:R-:W-:Y:S01]  /*1dae0*/  ISETP.LT.AND P4, PT, R20, UR6, !P0 ;  /* 0x0000000614007c0c */ /* 0x010fe2000c781270 */
[----:B------:R-:W1:Y:S01]  /*1daf0*/  LDCU UR6, c[0x0][0x39c] ;  /* 0x00007380ff0677ac */ /* 0x000e620008000800 */
[----:B------:R-:W-:Y:S01]  /*1db00*/  LEA.HI.X.SX32 R9, R19, R40, 0x1, P6 ;  /* 0x0000002813097211 */ /* 0x000fe200030f0eff */
[----:B------:R-:W3:Y:S01]  /*1db10*/  LDL.LU R20, [R1+0x594] ;  /* 0x0005940001147983 */ /* 0x000ee20000300800 */
[----:B------:R-:W-:-:S04]  /*1db20*/  IADD3 R2, P6, PT, R15, R0, RZ ;  /* 0x000000000f027210 */ /* 0x000fc80007fde0ff */
[----:B------:R-:W-:Y:S02]  /*1db30*/  LEA.HI.X.SX32 R3, R15, R40, 0x1, P6 ;  /* 0x000000280f037211 */ /* 0x000fe400030f0eff */
[C---:B------:R-:W-:Y:S02]  /*1db40*/  IADD3 R12, P6, PT, R17.reuse, R0, RZ ;  /* 0x00000000110c7210 */ /* 0x040fe40007fde0ff */
[----:B------:R-:W-:Y:S02]  /*1db50*/  PRMT R19, R10, 0x7772, RZ ;  /* 0x000077720a137816 */ /* 0x000fe400000000ff */
[----:B------:R-:W-:Y:S01]  /*1db60*/  LEA.HI.X.SX32 R13, R17, R40, 0x1, P6 ;  /* 0x00000028110d7211 */ /* 0x000fe200030f0eff */
[----:B------:R4:W-:Y:S04]  /*1db70*/  @P2 STG.E.U8 desc[UR22][R8.64], R23 ;  /* 0x0000001708002986 */ /* 0x0009e8000c101116 */
[----:B------:R0:W-:Y:S04]  /*1db80*/  @P3 STG.E.U8 desc[UR22][R2.64], R21 ;  /* 0x0000001502003986 */ /* 0x0001e8000c101116 */
[----:B------:R-:W-:Y:S01]  /*1db90*/  @P5 STG.E.U8 desc[UR22][R12.64], R19 ;  /* 0x000000130c005986 */ /* 0x000fe2000c101116 */
[----:B-----5:R-:W-:Y:S01]  /*1dba0*/  ISETP.LT.AND P2, PT, R18, UR4, !P0 ;  /* 0x0000000412007c0c */ /* 0x020fe2000c741270 */
[----:B------:R-:W2:Y:S02]  /*1dbb0*/  LDCU UR4, c[0x0][0x39c] ;  /* 0x00007380ff0477ac */ /* 0x000ea40008000800 */
[----:B------:R-:W5:Y:S01]  /*1dbc0*/  LDL.LU R18, [R1+0x590] ;  /* 0x0005900001127983 */ /* 0x000f620000300800 */
[----:B-1----:R-:W-:Y:S01]  /*1dbd0*/  ISETP.LT.AND P5, PT, R16, UR6, !P0 ;  /* 0x0000000610007c0c */ /* 0x002fe2000c7a1270 */
[----:B------:R-:W-:-:S02]  /*1dbe0*/  IMAD R17, R39, 0x2, R17 ;  /* 0x0000000227117824 */ /* 0x000fc400078e0211 */
[----:B------:R-:W5:Y:S01]  /*1dbf0*/  LDL.LU R16, [R1+0x45c] ;  /* 0x00045c0001107983 */ /* 0x000f620000300800 */
[----:B0-----:R-:W-:Y:S01]  /*1dc00*/  ISETP.LT.AND P3, PT, R14, UR5, !P0 ;  /* 0x000000050e007c0c */ /* 0x001fe2000c761270 */
[----:B------:R-:W3:Y:S01]  /*1dc10*/  LDCU UR5, c[0x0][0x39c] ;  /* 0x00007380ff0577ac */ /* 0x000ee20008000800 */
[----:B----4-:R-:W-:Y:S01]  /*1dc20*/  IMAD R9, R39, 0x2, R17 ;  /* 0x0000000227097824 */ /* 0x010fe200078e0211 */
[C---:B------:R-:W-:Y:S02]  /*1dc30*/  IADD3 R14, P6, PT, R17.reuse, R0, RZ ;  /* 0x00000000110e7210 */ /* 0x040fe40007fde0ff */
[----:B------:R-:W-:Y:S01]  /*1dc40*/  PRMT R23, R10, 0x7773, RZ ;  /* 0x000077730a177816 */ /* 0x000fe200000000ff */
[----:B------:R-:W5:Y:S01]  /*1dc50*/  LDCU UR6, c[0x0][0x39c] ;  /* 0x00007380ff0677ac */ /* 0x000f620008000800 */
[----:B------:R-:W-:Y:S01]  /*1dc60*/  LEA.HI.X.SX32 R15, R17, R40, 0x1, P6 ;  /* 0x00000028110f7211 */ /* 0x000fe200030f0eff */
[----:B------:R-:W-:Y:S01]  /*1dc70*/  IMAD R17, R39, 0x2, R9 ;  /* 0x0000000227117824 */ /* 0x000fe200078e0209 */
[C---:B------:R-:W-:Y:S01]  /*1dc80*/  IADD3 R2, P6, PT, R9.reuse, R0, RZ ;  /* 0x0000000009027210 */ /* 0x040fe20007fde0ff */
[----:B------:R-:W4:Y:S03]  /*1dc90*/  LDL.LU R10, [R1+0x418] ;  /* 0x00041800010a7983 */ /* 0x000f260000300800 */
[----:B------:R-:W-:Y:S01]  /*1dca0*/  LEA.HI.X.SX32 R3, R9, R40, 0x1, P6 ;  /* 0x0000002809037211 */ /* 0x000fe200030f0eff */
[----:B------:R0:W-:Y:S01]  /*1dcb0*/  @P4 STG.E.U8 desc[UR22][R14.64], R23 ;  /* 0x000000170e004986 */ /* 0x0001e2000c101116 */
[----:B------:R-:W-:-:S04]  /*1dcc0*/  IADD3 R8, P6, PT, R17, R0, RZ ;  /* 0x0000000011087210 */ /* 0x000fc80007fde0ff */
[----:B------:R-:W-:Y:S01]  /*1dcd0*/  LEA.HI.X.SX32 R9, R17, R40, 0x1, P6 ;  /* 0x0000002811097211 */ /* 0x000fe200030f0eff */
[----:B------:R-:W-:Y:S01]  /*1dce0*/  IMAD R17, R39, 0x2, R17 ;  /* 0x0000000227117824 */ /* 0x000fe200078e0211 */
[----:B0-----:R-:W4:Y:S01]  /*1dcf0*/  LDL.LU R14, [R1+0x58c] ;  /* 0x00058c00010e7983 */ /* 0x001f220000300800 */
[----:B------:R-:W-:-:S03]  /*1dd00*/  PRMT R19, R11, 0x7770, RZ ;  /* 0x000077700b137816 */ /* 0x000fc600000000ff */
[----:B------:R-:W-:Y:S02]  /*1dd10*/  IADD3 R12, P6, PT, R17, R0, RZ ;  /* 0x00000000110c7210 */ /* 0x000fe40007fde0ff */
[----:B------:R-:W-:Y:S01]  /*1dd20*/  PRMT R21, R11, 0x7771, RZ ;  /* 0x000077710b157816 */ /* 0x000fe200000000ff */
[----:B------:R0:W-:Y:S01]  /*1dd30*/  @P2 STG.E.U8 desc[UR22][R2.64], R19 ;  /* 0x0000001302002986 */ /* 0x0001e2000c101116 */
[----:B------:R-:W-:-:S03]  /*1dd40*/  LEA.HI.X.SX32 R13, R17, R40, 0x1, P6 ;  /* 0x00000028110d7211 */ /* 0x000fc600030f0eff */
[----:B------:R1:W-:Y:S01]  /*1dd50*/  @P3 STG.E.U8 desc[UR22][R8.64], R21 ;  /* 0x0000001508003986 */ /* 0x0003e2000c101116 */
[----:B0-----:R-:W-:-:S05]  /*1dd60*/  PRMT R19, R11, 0x7772, RZ ;  /* 0x000077720b137816 */ /* 0x001fca00000000ff */
[----:B------:R0:W-:Y:S01]  /*1dd70*/  @P5 STG.E.U8 desc[UR22][R12.64], R19 ;  /* 0x000000130c005986 */ /* 0x0001e2000c101116 */
[----:B--2---:R-:W-:Y:S01]  /*1dd80*/  ISETP.LT.AND P4, PT, R22, UR4, !P0 ;  /* 0x0000000416007c0c */ /* 0x004fe2000c781270 */
[----:B------:R-:W2:Y:S01]  /*1dd90*/  LDCU UR4, c[0x0][0x39c] ;  /* 0x00007380ff0477ac */ /* 0x000ea20008000800 */
[----:B---3--:R-:W-:Y:S01]  /*1dda0*/  ISETP.LT.AND P2, PT, R20, UR5, !P0 ;  /* 0x0000000514007c0c */ /* 0x008fe2000c741270 */
[----:B------:R-:W-:Y:S01]  /*1ddb0*/  IMAD R15, R39, 0x2, R17 ;  /* 0x00000002270f7824 */ /* 0x000fe200078e0211 */
[----:B------:R-:W3:Y:S01]  /*1ddc0*/  LDL.LU R20, [R1+0x588] ;  /* 0x0005880001147983 */ /* 0x000ee20000300800 */
[----:B------:R-:W4:Y:S01]  /*1ddd0*/  LDCU UR5, c[0x0][0x39c] ;  /* 0x00007380ff0577ac */ /* 0x000f220008000800 */
[----:B-----5:R-:W-:Y:S01]  /*1dde0*/  ISETP.LT.AND P3, PT, R18, UR6, !P0 ;  /* 0x0000000612007c0c */ /* 0x020fe2000c761270 */
[----:B------:R-:W5:Y:S01]  /*1ddf0*/  LDCU UR6, c[0x0][0x39c] ;  /* 0x00007380ff0677ac */ /* 0x000f620008000800 */
[----:B------:R-:W3:Y:S01]  /*1de00*/  LDL.LU R18, [R1+0x458] ;  /* 0x0004580001127983 */ /* 0x000ee20000300800 */
[----:B--2---:R-:W-:Y:S01]  /*1de10*/  ISETP.LT.AND P5, PT, R16, UR4, !P0 ;  /* 0x0000000410007c0c */ /* 0x004fe2000c7a1270 */
[----:B------:R-:W3:Y:S02]  /*1de20*/  LDCU UR4, c[0x0][0x39c] ;  /* 0x00007380ff0477ac */ /* 0x000ee40008000800 */
[----:B------:R-:W2:Y:S01]  /*1de30*/  LDL.LU R16, [R1+0x414] ;  /* 0x0004140001107983 */ /* 0x000ea20000300800 */
[----:B------:R-:W-:Y:S01]  /*1de40*/  PRMT R17, R11, 0x7773, RZ ;  /* 0x000077730b117816 */ /* 0x000fe200000000ff */
[----:B------:R-:W-:Y:S01]  /*1de50*/  IMAD R11, R39, 0x2, R15 ;  /* 0x00000002270b7824 */ /* 0x000fe200078e020f */
[----:B------:R-:W-:-:S04]  /*1de60*/  IADD3 R2, P6, PT, R15, R0, RZ ;  /* 0x000000000f027210 */ /* 0x000fc80007fde0ff */
[----:B------:R-:W-:Y:S02]  /*1de70*/  LEA.HI.X.SX32 R3, R15, R40, 0x1, P6 ;  /* 0x000000280f037211 */ /* 0x000fe400030f0eff */
[C---:B-1----:R-:W-:Y:S02]  /*1de80*/  IADD3 R8, P6, PT, R11.reuse, R0, RZ ;  /* 0x000000000b087210 */ /* 0x042fe40007fde0ff */
[----:B------:R-:W-:Y:S02]  /*1de90*/  PRMT R21, R4, 0x7770, RZ ;  /* 0x0000777004157816 */ /* 0x000fe400000000ff */
[----:B------:R-:W-:Y:S01]  /*1dea0*/  LEA.HI.X.SX32 R9, R11, R40, 0x1, P6 ;  /* 0x000000280b097211 */ /* 0x000fe200030f0eff */
[----:B------:R-:W-:Y:S01]  /*1deb0*/  IMAD R11, R39, 0x2, R11 ;  /* 0x00000002270b7824 */ /* 0x000fe200078e020b */
[----:B------:R1:W-:Y:S01]  /*1dec0*/  @P4 STG.E.U8 desc[UR22][R2.64], R17 ;  /* 0x0000001102004986 */ /* 0x0003e2000c101116 */
[----:B----4-:R-:W-:Y:S01]  /*1ded0*/  ISETP.LT.AND P4, PT, R10, UR5, !P0 ;  /* 0x000000050a007c0c */ /* 0x010fe2000c781270 */
[----:B------:R-:W4:Y:S02]  /*1dee0*/  LDCU UR5, c[0x0][0x39c] ;  /* 0x00007380ff0577ac */ /* 0x000f240008000800 */
[----:B------:R1:W-:Y:S01]  /*1def0*/  @P2 STG.E.U8 desc[UR22][R8.64], R21 ;  /* 0x0000001508002986 */ /* 0x0003e2000c101116 */
[----:B------:R-:W-:Y:S01]  /*1df00*/  IADD3 R10, P6, PT, R11, R0, RZ ;  /* 0x000000000b0a7210 */ /* 0x000fe20007fde0ff */
[----:B0-----:R-:W-:Y:S01]  /*1df10*/  IMAD R13, R39, 0x2, R11 ;  /* 0x00000002270d7824 */ /* 0x001fe200078e020b */
[----:B-----5:R-:W-:Y:S01]  /*1df20*/  ISETP.LT.AND P2, PT, R14, UR6, !P0 ;  /* 0x000000060e007c0c */ /* 0x020fe2000c741270 */
[----:B------:R-:W2:Y:S01]  /*1df30*/  LDCU UR6, c[0x0][0x39c] ;  /* 0x00007380ff0677ac */ /* 0x000ea20008000800 */
[----:B------:R-:W5:Y:S04]  /*1df40*/  LDL.LU R14, [R1+0x584] ;  /* 0x00058400010e7983 */ /* 0x000f680000300800 */
[----:B------:R-:W5:Y:S01]  /*1df50*/  LDL.LU R12, [R1+0x554] ;  /* 0x00055400010c7983 */ /* 0x000f620000300800 */
[----:B------:R-:W-:Y:S01]  /*1df60*/  LEA.HI.X.SX32 R11, R11, R40, 0x1, P6 ;  /* 0x000000280b0b7211 */ /* 0x000fe200030f0eff */
[----:B------:R-:W-:Y:S01]  /*1df70*/  IMAD R15, R39, 0x2, R13 ;  /* 0x00000002270f7824 */ /* 0x000fe200078e020d */
[----:B-1----:R-:W-:-:S04]  /*1df80*/  IADD3 R2, P6, PT, R13, R0, RZ ;  /* 0x000000000d027210 */ /* 0x002fc80007fde0ff */
[----:B------:R-:W-:Y:S02]  /*1df90*/  LEA.HI.X.SX32 R3, R13, R40, 0x1, P6 ;  /* 0x000000280d037211 */ /* 0x000fe400030f0eff */
[C---:B------:R-:W-:Y:S02]  /*1dfa0*/  IADD3 R8, P6, PT, R15.reuse, R0, RZ ;  /* 0x000000000f087210 */ /* 0x040fe40007fde0ff */
[C---:B------:R-:W-:Y:S02]  /*1dfb0*/  PRMT R19, R4.reuse, 0x7771, RZ ;  /* 0x0000777104137816 */ /* 0x040fe400000000ff */
[C---:B------:R-:W-:Y:S02]  /*1dfc0*/  PRMT R17, R4.reuse, 0x7772, RZ ;  /* 0x0000777204117816 */ /* 0x040fe400000000ff */
[----:B------:R-:W-:Y:S02]  /*1dfd0*/  LEA.HI.X.SX32 R9, R15, R40, 0x1, P6 ;  /* 0x000000280f097211 */ /* 0x000fe400030f0eff */
[----:B------:R-:W-:Y:S01]  /*1dfe0*/  PRMT R21, R4, 0x7773, RZ ;  /* 0x0000777304157816 */ /* 0x000fe200000000ff */
[----:B------:R0:W-:Y:S04]  /*1dff0*/  @P3 STG.E.U8 desc[UR22][R10.64], R19 ;  /* 0x000000130a003986 */ /* 0x0001e8000c101116 */
[----:B------:R1:W-:Y:S04]  /*1e000*/  @P5 STG.E.U8 desc[UR22][R2.64], R17 ;  /* 0x0000001102005986 */ /* 0x0003e8000c101116 */
[----:B------:R0:W-:Y:S04]  /*1e010*/  @P4 STG.E.U8 desc[UR22][R8.64], R21 ;  /* 0x0000001508004986 */ /* 0x0001e8000c101116 */
[----:B------:R-:W5:Y:S01]  /*1e020*/  LDL.LU R4, [R1+0x454] ;  /* 0x0004540001047983 */ /* 0x000f620000300800 */
[----:B--2---:R-:W-:Y:S01]  /*1e030*/  ISETP.LT.AND P4, PT, R16, UR6, !P0 ;  /* 0x0000000610007c0c */ /* 0x004fe2000c781270 */
[----:B------:R-:W-:-:S02]  /*1e040*/  IMAD R15, R39, 0x2, R15 ;  /* 0x00000002270f7824 */ /* 0x000fc400078e020f */
[----:B------:R-:W2:Y:S01]  /*1e050*/  LDL.LU R16, [R1+0x410] ;  /* 0x0004100001107983 */ /* 0x000ea20000300800 */
[----:B---3--:R-:W-:Y:S01]  /*1e060*/  ISETP.LT.AND P3, PT, R20, UR4, !P0 ;  /* 0x0000000414007c0c */ /* 0x008fe2000c761270 */
[----:B------:R-:W5:Y:S01]  /*1e070*/  LDCU UR4, c[0x0][0x39c] ;  /* 0x00007380ff0477ac */ /* 0x000f620008000800 */
[----:B----4-:R-:W-:Y:S01]  /*1e080*/  ISETP.LT.AND P5, PT, R18, UR5, !P0 ;  /* 0x0000000512007c0c */ /* 0x010fe2000c7a1270 */
[----:B------:R-:W-:Y:S01]  /*1e090*/  IMAD R13, R39, 0x2, R15 ;  /* 0x00000002270d7824 */ /* 0x000fe200078e020f */
[----:B0-----:R-:W-:Y:S01]  /*1e0a0*/  IADD3 R10, P6, PT, R15, R0, RZ ;  /* 0x000000000f0a7210 */ /* 0x001fe20007fde0ff */
[----:B------:R-:W0:Y:S01]  /*1e0b0*/  LDCU UR5, c[0x0][0x39c] ;  /* 0x00007380ff0577ac */ /* 0x000e220008000800 */
[----:B------:R-:W-:Y:S01]  /*1e0c0*/  PRMT R19, R5, 0x7770, RZ ;  /* 0x0000777005137816 */ /* 0x000fe200000000ff */
[----:B------:R-:W3:Y:S01]  /*1e0d0*/  LDL.LU R18, [R1+0x580] ;  /* 0x0005800001127983 */ /* 0x000ee20000300800 */
[----:B------:R-:W-:Y:S01]  /*1e0e0*/  LEA.HI.X.SX32 R11, R15, R40, 0x1, P6 ;  /* 0x000000280f0b7211 */ /* 0x000fe200030f0eff */
[----:B------:R-:W4:Y:S01]  /*1e0f0*/  LDCU UR6, c[0x0][0x39c] ;  /* 0x00007380ff0677ac */ /* 0x000f220008000800 */
[----:B-1----:R-:W-:-:S02]  /*1e100*/  IADD3 R2, P6, PT, R13, R0, RZ ;  /* 0x000000000d027210 */ /* 0x002fc40007fde0ff */
[----:B------:R-:W-:Y:S02]  /*1e110*/  PRMT R17, R5, 0x7771, RZ ;  /* 0x0000777105117816 */ /* 0x000fe400000000ff */
[----:B------:R-:W-:Y:S01]  /*1e120*/  LEA.HI.X.SX32 R3, R13, R40, 0x1, P6 ;  /* 0x000000280d037211 */ /* 0x000fe200030f0eff */
[----:B------:R-:W-:Y:S01]  /*1e130*/  IMAD R15, R39, 0x2, R13 ;  /* 0x00000002270f7824 */ /* 0x000fe200078e020d */
[----:B------:R1:W-:Y:S04]  /*1e140*/  @P2 STG.E.U8 desc[UR22][R10.64], R19 ;  /* 0x000000130a002986 */ /* 0x0003e8000c101116 */
[----:B------:R-:W-:Y:S01]  /*1e150*/  @P3 STG.E.U8 desc[UR22][R2.64], R17 ;  /* 0x0000001102003986 */ /* 0x000fe2000c101116 */
[C---:B------:R-:W-:Y:S02]  /*1e160*/  IADD3 R8, P6, PT, R15.reuse, R0, RZ ;  /* 0x000000000f087210 */ /* 0x040fe40007fde0ff */
[----:B-----5:R-:W-:Y:S01]  /*1e170*/  ISETP.LT.AND P2, PT, R14, UR4, !P0 ;  /* 0x000000040e007c0c */ /* 0x020fe2000c741270 */
[----:B------:R-:W2:Y:S01]  /*1e180*/  LDCU UR4, c[0x0][0x39c] ;  /* 0x00007380ff0477ac */ /* 0x000ea20008000800 */
[----:B------:R-:W5:Y:S01]  /*1e190*/  LDL.LU R14, [R1+0x550] ;  /* 0x00055000010e7983 */ /* 0x000f620000300800 */
[----:B0-----:R-:W-:Y:S01]  /*1e1a0*/  ISETP.LT.AND P3, PT, R12, UR5, !P0 ;  /* 0x000000050c007c0c */ /* 0x001fe2000c761270 */
[----:B------:R-:W3:Y:S02]  /*1e1b0*/  LDCU UR5, c[0x0][0x39c] ;  /* 0x00007380ff0577ac */ /* 0x000ee40008000800 */
[----:B------:R-:W3:Y:S01]  /*1e1c0*/  LDL.LU R12, [R1+0x450] ;  /* 0x00045000010c7983 */ /* 0x000ee20000300800 */
[----:B------:R-:W-:Y:S01]  /*1e1d0*/  LEA.HI.X.SX32 R9, R15, R40, 0x1, P6 ;  /* 0x000000280f097211 */ /* 0x000fe200030f0eff */
[----:B------:R-:W-:Y:S01]  /*1e1e0*/  IMAD R15, R39, 0x2, R15 ;  /* 0x00000002270f7824 */ /* 0x000fe200078e020f */
[----:B------:R-:W-:-:S04]  /*1e1f0*/  PRMT R21, R5, 0x7772, RZ ;  /* 0x0000777205157816 */ /* 0x000fc800000000ff */
[----:B-1----:R-:W-:Y:S02]  /*1e200*/  IADD3 R10, P6, PT, R15, R0, RZ ;  /* 0x000000000f0a7210 */ /* 0x002fe40007fde0ff */
[----:B------:R-:W-:Y:S02]  /*1e210*/  PRMT R19, R5, 0x7773, RZ ;  /* 0x0000777305137816 */ /* 0x000fe400000000ff */
[----:B------:R-:W-:Y:S01]  /*1e220*/  LEA.HI.X.SX32 R11, R15, R40, 0x1, P6 ;  /* 0x000000280f0b7211 */ /* 0x000fe200030f0eff */
[----:B------:R-:W-:Y:S04]  /*1e230*/  @P5 STG.E.U8 desc[UR22][R8.64], R21 ;  /* 0x0000001508005986 */ /* 0x000fe8000c101116 */
[----:B------:R0:W-:Y:S04]  /*1e240*/  @P4 STG.E.U8 desc[UR22][R10.64], R19 ;  /* 0x000000130a004986 */ /* 0x0001e8000c101116 */
[----:B0-----:R-:W3:Y:S01]  /*1e250*/  LDL.LU R10, [R1+0x40c] ;  /* 0x00040c00010a7983 */ /* 0x001ee20000300800 */
[----:B--2---:R-:W-:Y:S01]  /*1e260*/  ISETP.LT.AND P4, PT, R16, UR4, !P0 ;  /* 0x0000000410007c0c */ /* 0x004fe2000c781270 */
[----:B------:R-:W-:-:S02]  /*1e270*/  IMAD R13, R39, 0x2, R15 ;  /* 0x00000002270d7824 */ /* 0x000fc400078e020f */
[----:B------:R-:W2:Y:S01]  /*1e280*/  LDL.LU R16, [R1+0x57c] ;  /* 0x00057c0001107983 */ /* 0x000ea20000300800 */
[----:B----4-:R-:W-:Y:S01]  /*1e290*/  ISETP.LT.AND P5, PT, R4, UR6, !P0 ;  /* 0x0000000604007c0c */ /* 0x010fe2000c7a1270 */
[----:B------:R-:W5:Y:S01]  /*1e2a0*/  LDCU UR6, c[0x0][0x39c] ;  /* 0x00007380ff0677ac */ /* 0x000f620008000800 */
[----:B------:R-:W-:Y:S01]  /*1e2b0*/  IMAD R15, R39, 0x2, R13 ;  /* 0x00000002270f7824 */ /* 0x000fe200078e020d */
[C---:B------:R-:W-:Y:S01]  /*1e2c0*/  IADD3 R2, P6, PT, R13.reuse, R0, RZ ;  /* 0x000000000d027210 */ /* 0x040fe20007fde0ff */
[----:B------:R-:W4:Y:S01]  /*1e2d0*/  LDL.LU R20, [R1+0x54c] ;  /* 0x00054c0001147983 */ /* 0x000f220000300800 */
[----:B------:R-:W3:Y:S02]  /*1e2e0*/  LDCU UR4, c[0x0][0x39c] ;  /* 0x00007380ff0477ac */ /* 0x000ee40008000800 */
[----:B------:R-:W-:Y:S02]  /*1e2f0*/  LEA.HI.X.SX32 R3, R13, R40, 0x1, P6 ;  /* 0x000000280d037211 */ /* 0x000fe400030f0eff */
[----:B------:R-:W-:-:S04]  /*1e300*/  IADD3 R4, P6, PT, R15, R0, RZ ;  /* 0x000000000f047210 */ /* 0x000fc80007fde0ff */
[----:B------:R-:W-:Y:S01]  /*1e310*/  LEA.HI.X.SX32 R5, R15, R40, 0x1, P6 ;  /* 0x000000280f057211 */ /* 0x000fe200030f0eff */
[----:B------:R-:W-:Y:S01]  /*1e320*/  IMAD R15, R39, 0x2, R15 ;  /* 0x00000002270f7824 */ /* 0x000fe200078e020f */
[----:B------:R-:W-:-:S04]  /*1e330*/  PRMT R17, R6, 0x7770, RZ ;  /* 0x0000777006117816 */ /* 0x000fc800000000ff */
[C---:B------:R-:W-:Y:S02]  /*1e340*/  IADD3 R8, P6, PT, R15.reuse, R0, RZ ;  /* 0x000000000f087210 */ /* 0x040fe40007fde0ff */
[C---:B------:R-:W-:Y:S02]  /*1e350*/  PRMT R21, R6.reuse, 0x7771, RZ ;  /* 0x0000777106157816 */ /* 0x040fe400000000ff */
[----:B------:R-:W-:Y:S02]  /*1e360*/  LEA.HI.X.SX32 R9, R15, R40, 0x1, P6 ;  /* 0x000000280f097211 */ /* 0x000fe400030f0eff */
[----:B------:R-:W-:Y:S01]  /*1e370*/  PRMT R19, R6, 0x7772, RZ ;  /* 0x0000777206137816 */ /* 0x000fe200000000ff */
[----:B------:R0:W-:Y:S01]  /*1e380*/  @P2 STG.E.U8 desc[UR22][R2.64], R17 ;  /* 0x0000001102002986 */ /* 0x0001e2000c101116 */
[----:B------:R-:W-:-:S03]  /*1e390*/  IMAD R11, R39, 0x2, R15 ;  /* 0x00000002270b7824 */ /* 0x000fc600078e020f */
[----:B------:R1:W-:Y:S01]  /*1e3a0*/  @P3 STG.E.U8 desc[UR22][R4.64], R21 ;  /* 0x0000001504003986 */ /* 0x0003e2000c101116 */
[----:B-----5:R-:W-:Y:S01]  /*1e3b0*/  ISETP.LT.AND P3, PT, R14, UR6, !P0 ;  /* 0x000000060e007c0c */ /* 0x020fe2000c761270 */
[----:B------:R-:W2:Y:S02]  /*1e3c0*/  LDCU UR6, c[0x0][0x39c] ;  /* 0x00007380ff0677ac */ /* 0x000ea40008000800 */
[----:B------:R5:W-:Y:S01]  /*1e3d0*/  @P5 STG.E.U8 desc[UR22][R8.64], R19 ;  /* 0x0000001308005986 */ /* 0x000be2000c101116 */
[----:B---3--:R-:W-:Y:S01]  /*1e3e0*/  ISETP.LT.AND P5, PT, R12, UR4, !P0 ;  /* 0x000000040c007c0c */ /* 0x008fe2000c7a1270 */
[----:B------:R-:W-:Y:S01]  /*1e3f0*/  IMAD R13, R39, 0x2, R11 ;  /* 0x00000002270d7824 */ /* 0x000fe200078e020b */
[----:B------:R-:W-:Y:S01]  /*1e400*/  ISETP.LT.AND P2, PT, R18, UR5, !P0 ;  /* 0x0000000512007c0c */ /* 0x000fe2000c741270 */
[----:B------:R-:W3:Y:S01]  /*1e410*/  LDL.LU R14, [R1+0x44c] ;  /* 0x00044c00010e7983 */ /* 0x000ee20000300800 */
[C---:B0-----:R-:W-:Y:S01]  /*1e420*/  IADD3 R2, P6, PT, R11.reuse, R0, RZ ;  /* 0x000000000b027210 */ /* 0x041fe20007fde0ff */
[----:B------:R-:W0:Y:S02]  /*1e430*/  LDCU UR5, c[0x0][0x39c] ;  /* 0x00007380ff0577ac */ /* 0x000e240008000800 */
[----:B------:R-:W4:Y:S01]  /*1e440*/  LDL.LU R12, [R1+0x408] ;  /* 0x00040800010c7983 */ /* 0x000f220000300800 */
[----:B------:R-:W-:Y:S01]  /*1e450*/  LEA.HI.X.SX32 R3, R11, R40, 0x1, P6 ;  /* 0x000000280b037211 */ /* 0x000fe200030f0eff */
[----:B------:R-:W0:Y:S01]  /*1e460*/  LDCU UR4, c[0x0][0x39c] ;  /* 0x00007380ff0477ac */ /* 0x000e220008000800 */
[----:B-1----:R-:W-:Y:S01]  /*1e470*/  IADD3 R4, P6, PT, R13, R0, RZ ;  /* 0x000000000d047210 */ /* 0x002fe20007fde0ff */
[----:B------:R-:W4:Y:S01]  /*1e480*/  LDL.LU R18, [R1+0x578] ;  /* 0x0005780001127983 */ /* 0x000f220000300800 */
[----:B------:R-:W-:-:S02]  /*1e490*/  PRMT R17, R6, 0x7773, RZ ;  /* 0x0000777306117816 */ /* 0x000fc400000000ff */
[----:B------:R-:W-:Y:S02]  /*1e4a0*/  LEA.HI.X.SX32 R5, R13, R40, 0x1, P6 ;  /* 0x000000280d057211 */ /* 0x000fe400030f0eff */
[----:B------:R-:W-:Y:S01]  /*1e4b0*/  PRMT R15, R7, 0x7770, RZ ;  /* 0x00007770070f7816 */ /* 0x000fe200000000ff */
[----:B------:R1:W-:Y:S04]  /*1e4c0*/  @P4 STG.E.U8 desc[UR22][R2.64], R17 ;  /* 0x0000001102004986 */ /* 0x0003e8000c101116 */
[----:B------:R0:W-:Y:S01]  /*1e4d0*/  @P2 STG.E.U8 desc[UR22][R4.64], R15 ;  /* 0x0000000f04002986 */ /* 0x0001e2000c101116 */
[----:B--2---:R-:W-:Y:S01]  /*1e4e0*/  ISETP.LT.AND P2, PT, R16, UR6, !P0 ;  /* 0x0000000610007c0c */ /* 0x004fe2000c741270 */
[C---:B------:R-:W-:Y:S02]  /*1e4f0*/  IMAD R13, R39.reuse, 0x2, R13 ;  /* 0x00000002270d7824 */ /* 0x040fe400078e020d */
[----:B------:R-:W2:Y:S01]  /*1e500*/  LDL.LU R16, [R1+0x548] ;  /* 0x0005480001107983 */ /* 0x000ea20000300800 */
[----:B0-----:R-:W-:Y:S01]  /*1e510*/  ISETP.LT.AND P4, PT, R10, UR5, !P0 ;  /* 0x000000050a007c0c */ /* 0x001fe2000c781270 */
[----:B------:R-:W3:Y:S01]  /*1e520*/  LDCU UR5, c[0x0][0x39c] ;  /* 0x00007380ff0577ac */ /* 0x000ee20008000800 */
[----:B-----5:R-:W-:Y:S01]  /*1e530*/  IMAD R9, R39, 0x2, R13 ;  /* 0x0000000227097824 */ /* 0x020fe200078e020d */
[C---:B------:R-:W-:Y:S01]  /*1e540*/  IADD3 R10, P6, PT, R13.reuse, R0, RZ ;  /* 0x000000000d0a7210 */ /* 0x040fe20007fde0ff */
[----:B------:R-:W5:Y:S01]  /*1e550*/  LDL.LU R8, [R1+0x448] ;  /* 0x0004480001087983 */ /* 0x000f620000300800 */
[----:B------:R-:W4:Y:S02]  /*1e560*/  LDCU UR6, c[0x0][0x39c] ;  /* 0x00007380ff0677ac */ /* 0x000f240008000800 */
[----:B------:R-:W-:Y:S01]  /*1e570*/  LEA.HI.X.SX32 R11, R13, R40, 0x1, P6 ;  /* 0x000000280d0b7211 */ /* 0x000fe200030f0eff */
[----:B------:R-:W-:Y:S01]  /*1e580*/  IMAD R13, R39, 0x2, R9 ;  /* 0x00000002270d7824 */ /* 0x000fe200078e0209 */
[----:B-1----:R-:W-:-:S04]  /*1e590*/  IADD3 R2, P6, PT, R9, R0, RZ ;  /* 0x0000000009027210 */ /* 0x002fc80007fde0ff */
[----:B------:R-:W-:Y:S02]  /*1e5a0*/  LEA.HI.X.SX32 R3, R9, R40, 0x1, P6 ;  /* 0x0000002809037211 */ /* 0x000fe400030f0eff */
[----:B------:R-:W-:Y:S02]  /*1e5b0*/  IADD3 R4, P6, PT, R13, R0, RZ ;  /* 0x000000000d047210 */ /* 0x000fe40007fde0ff */
[C---:B------:R-:W-:Y:S02]  /*1e5c0*/  PRMT R19, R7.reuse, 0x7771, RZ ;  /* 0x0000777107137816 */ /* 0x040fe400000000ff */
[C---:B------:R-:W-:Y:S02]  /*1e5d0*/  PRMT R17, R7.reuse, 0x7772, RZ ;  /* 0x0000777207117816 */ /* 0x040fe400000000ff */
[----:B------:R-:W-:Y:S02]  /*1e5e0*/  PRMT R15, R7, 0x7773, RZ ;  /* 0x00007773070f7816 */ /* 0x000fe400000000ff */
[----:B------:R-:W-:Y:S01]  /*1e5f0*/  LEA.HI.X.SX32 R5, R13, R40, 0x1, P6 ;  /* 0x000000280d057211 */ /* 0x000fe200030f0eff */
[----:B------:R0:W-:Y:S01]  /*1e600*/  @P3 STG.E.U8 desc[UR22][R10.64], R19 ;  /* 0x000000130a003986 */ /* 0x0001e2000c101116 */
[----:B------:R-:W-:-:S03]  /*1e610*/  IMAD R13, R39, 0x2, R13 ;  /* 0x00000002270d7824 */ /* 0x000fc600078e020d */
[----:B------:R1:W-:Y:S04]  /*1e620*/  @P5 STG.E.U8 desc[UR22][R2.64], R17 ;  /* 0x0000001102005986 */ /* 0x0003e8000c101116 */
[----:B------:R0:W-:Y:S01]  /*1e630*/  @P4 STG.E.U8 desc[UR22][R4.64], R15 ;  /* 0x0000000f04004986 */ /* 0x0001e2000c101116 */
[----:B---3--:R-:W-:Y:S01]  /*1e640*/  ISETP.LT.AND P5, PT, R14, UR5, !P0 ;  /* 0x000000050e007c0c */ /* 0x008fe2000c7a1270 */
[----:B------:R-:W2:Y:S02]  /*1e650*/  LDCU UR5, c[0x0][0x39c] ;  /* 0x00007380ff0577ac */ /* 0x000ea40008000800 */
[----:B------:R-:W3:Y:S01]  /*1e660*/  LDL.LU R14, [R1+0x404] ;  /* 0x00040400010e7983 */ /* 0x000ee20000300800 */
[----:B----4-:R-:W-:Y:S01]  /*1e670*/  ISETP.LT.AND P4, PT, R12, UR6, !P0 ;  /* 0x000000060c007c0c */ /* 0x010fe2000c781270 */
[----:B------:R-:W-:-:S02]  /*1e680*/  IMAD R9, R39, 0x2, R13 ;  /* 0x0000000227097824 */ /* 0x000fc400078e020d */
[----:B------:R-:W4:Y:S01]  /*1e690*/  LDL.LU R12, [R1+0x574] ;  /* 0x00057400010c7983 */ /* 0x000f220000300800 */
[C---:B------:R-:W-:Y:S01]  /*1e6a0*/  IADD3 R6, P6, PT, R13.reuse, R0, RZ ;  /* 0x000000000d067210 */ /* 0x040fe20007fde0ff */
[----:B------:R-:W5:Y:S02]  /*1e6b0*/  LDCU UR6, c[0x0][0x39c] ;  /* 0x00007380ff0677ac */ /* 0x000f640008000800 */
[----:B0-----:R-:W4:Y:S01]  /*1e6c0*/  LDL.LU R10, [R1+0x544] ;  /* 0x00054400010a7983 */ /* 0x001f220000300800 */
[----:B------:R-:W-:Y:S01]  /*1e6d0*/  ISETP.LT.AND P3, PT, R20, UR4, !P0 ;  /* 0x0000000414007c0c */ /* 0x000fe2000c761270 */
[----:B------:R-:W0:Y:S01]  /*1e6e0*/  LDCU UR4, c[0x0][0x39c] ;  /* 0x00007380ff0477ac */ /* 0x000e220008000800 */
[----:B------:R-:W-:Y:S02]  /*1e6f0*/  LEA.HI.X.SX32 R7, R13, R40, 0x1, P6 ;  /* 0x000000280d077211 */ /* 0x000fe400030f0eff */
[----:B-1----:R-:W-:Y:S02]  /*1e700*/  IADD3 R2, P6, PT, R9, R0, RZ ;  /* 0x0000000009027210 */ /* 0x002fe40007fde0ff */
[----:B------:R-:W-:-:S02]  /*1e710*/  PRMT R17, R32, 0x7770, RZ ;  /* 0x0000777020117816 */ /* 0x000fc400000000ff */
[----:B------:R-:W-:Y:S02]  /*1e720*/  PRMT R13, R32, 0x7771, RZ ;  /* 0x00007771200d7816 */ /* 0x000fe400000000ff */
[----:B------:R-:W-:Y:S01]  /*1e730*/  LEA.HI.X.SX32 R3, R9, R40, 0x1, P6 ;  /* 0x0000002809037211 */ /* 0x000fe200030f0eff */
[----:B------:R1:W-:Y:S04]  /*1e740*/  @P2 STG.E.U8 desc[UR22][R6.64], R17 ;  /* 0x0000001106002986 */ /* 0x0003e8000c101116 */
[----:B------:R0:W-:Y:S01]  /*1e750*/  @P3 STG.E.U8 desc[UR22][R2.64], R13 ;  /* 0x0000000d02003986 */ /* 0x0001e2000c101116 */
[----:B--2---:R-:W-:Y:S01]  /*1e760*/  ISETP.LT.AND P3, PT, R16, UR5, !P0 ;  /* 0x0000000510007c0c */ /* 0x004fe2000c761270 */
[----:B------:R-:W-:Y:S02]  /*1e770*/  IMAD R11, R39, 0x2, R9 ;  /* 0x00000002270b7824 */ /* 0x000fe400078e0209 */
[----:B------:R-:W2:Y:S01]  /*1e780*/  LDL.LU R16, [R1+0x444] ;  /* 0x0004440001107983 */ /* 0x000ea20000300800 */
[----:B------:R-:W-:Y:S01]  /*1e790*/  PRMT R15, R32, 0x7772, RZ ;  /* 0x00007772200f7816 */ /* 0x000fe200000000ff */
[----:B------:R-:W4:Y:S01]  /*1e7a0*/  LDCU UR5, c[0x0][0x39c] ;  /* 0x00007380ff0577ac */ /* 0x000f220008000800 */
[----:B------:R-:W-:-:S04]  /*1e7b0*/  IADD3 R4, P6, PT, R11, R0, RZ ;  /* 0x000000000b047210 */ /* 0x000fc80007fde0ff */
[----:B------:R-:W-:Y:S01]  /*1e7c0*/  LEA.HI.X.SX32 R5, R11, R40, 0x1, P6 ;  /* 0x000000280b057211 */ /* 0x000fe200030f0eff */
[----:B------:R-:W-:Y:S01]  /*1e7d0*/  IMAD R11, R39, 0x2, R11 ;  /* 0x00000002270b7824 */ /* 0x000fe200078e020b */
[----:B0-----:R-:W-:Y:S01]  /*1e7e0*/  ISETP.LT.AND P2, PT, R18, UR4, !P0 ;  /* 0x0000000412007c0c */ /* 0x001fe2000c741270 */
[----:B------:R-:W3:Y:S02]  /*1e7f0*/  LDCU UR4, c[0x0][0x39c] ;  /* 0x00007380ff0477ac */ /* 0x000ee40008000800 */
[----:B------:R0:W-:Y:S01]  /*1e800*/  @P5 STG.E.U8 desc[UR22][R4.64], R15 ;  /* 0x0000000f04005986 */ /* 0x0001e2000c101116 */
[----:B-1----:R-:W-:Y:S01]  /*1e810*/  IADD3 R6, P6, PT, R11, R0, RZ ;  /* 0x000000000b067210 */ /* 0x002fe20007fde0ff */
[----:B------:R-:W-:Y:S01]  /*1e820*/  IMAD R9, R39, 0x2, R11 ;  /* 0x0000000227097824 */ /* 0x000fe200078e020b */
[----:B-----5:R-:W-:Y:S01]  /*1e830*/  ISETP.LT.AND P5, PT, R8, UR6, !P0 ;  /* 0x0000000608007c0c */ /* 0x020fe2000c7a1270 */
[----:B------:R-:W1:Y:S01]  /*1e840*/  LDCU UR6, c[0x0][0x39c] ;  /* 0x00007380ff0677ac */ /* 0x000e620008000800 */
[----:B------:R-:W5:Y:S01]  /*1e850*/  LDL.LU R8, [R1+0x400] ;  /* 0x0004000001087983 */ /* 0x000f620000300800 */
[----:B------:R-:W-:Y:S01]  /*1e860*/  LEA.HI.X.SX32 R7, R11, R40, 0x1, P6 ;  /* 0x000000280b077211 */ /* 0x000fe200030f0eff */
[----:B------:R-:W-:Y:S01]  /*1e870*/  IMAD R11, R39, 0x2, R9 ;  /* 0x00000002270b7824 */ /* 0x000fe200078e0209 */
[----:B------:R-:W-:-:S04]  /*1e880*/  IADD3 R2, P6, PT, R9, R0, RZ ;  /* 0x0000000009027210 */ /* 0x000fc80007fde0ff */
[----:B------:R-:W-:Y:S02]  /*1e890*/  LEA.HI.X.SX32 R3, R9, R40, 0x1, P6 ;  /* 0x0000002809037211 */ /* 0x000fe400030f0eff */
[----:B0-----:R-:W-:Y:S02]  /*1e8a0*/  IADD3 R4, P6, PT, R11, R0, RZ ;  /* 0x000000000b047210 */ /* 0x001fe40007fde0ff */
[----:B------:R-:W-:Y:S02]  /*1e8b0*/  PRMT R17, R32, 0x7773, RZ ;  /* 0x0000777320117816 */ /* 0x000fe400000000ff */
[----:B------:R-:W-:Y:S02]  /*1e8c0*/  PRMT R13, R33, 0x7770, RZ ;  /* 0x00007770210d7816 */ /* 0x000fe400000000ff */
[----:B------:R-:W-:Y:S02]  /*1e8d0*/  LEA.HI.X.SX32 R5, R11, R40, 0x1, P6 ;  /* 0x000000280b057211 */ /* 0x000fe400030f0eff */
[----:B------:R-:W-:Y:S01]  /*1e8e0*/  PRMT R15, R33, 0x7771, RZ ;  /* 0x00007771210f7816 */ /* 0x000fe200000000ff */
[----:B------:R0:W-:Y:S01]  /*1e8f0*/  @P4 STG.E.U8 desc[UR22][R6.64], R17 ;  /* 0x0000001106004986 */ /* 0x0001e2000c101116 */
[----:B---3--:R-:W-:Y:S01]  /*1e900*/  ISETP.LT.AND P4, PT, R14, UR4, !P0 ;  /* 0x000000040e007c0c */ /* 0x008fe2000c781270 */
[----:B------:R-:W2:Y:S02]  /*1e910*/  LDCU UR4, c[0x0][0x39c] ;  /* 0x00007380ff0477ac */ /* 0x000ea40008000800 */
[----:B------:R3:W-:Y:S01]  /*1e920*/  @P2 STG.E.U8 desc[UR22][R2.64], R13 ;  /* 0x0000000d02002986 */ /* 0x0007e2000c101116 */
[----:B----4-:R-:W-:Y:S01]  /*1e930*/  ISETP.LT.AND P2, PT, R12, UR5, !P0 ;  /* 0x000000050c007c0c */ /* 0x010fe2000c741270 */
[----:B------:R-:W-:Y:S01]  /*1e940*/  IMAD R11, R39, 0x2, R11 ;  /* 0x00000002270b7824 */ /* 0x000fe200078e020b */
[----:B------:R-:W5:Y:S01]  /*1e950*/  LDCU UR5, c[0x0][0x39c] ;  /* 0x00007380ff0577ac */ /* 0x000f620008000800 */
[----:B------:R4:W-:Y:S01]  /*1e960*/  @P3 STG.E.U8 desc[UR22][R4.64], R15 ;  /* 0x0000000f04003986 */ /* 0x0009e2000c101116 */
[----:B-1----:R-:W-:-:S03]  /*1e970*/  ISETP.LT.AND P3, PT, R10, UR6, !P0 ;  /* 0x000000060a007c0c */ /* 0x002fc6000c761270 */
[----:B------:R-:W5:Y:S01]  /*1e980*/  LDL.LU R14, [R1+0x570] ;  /* 0x00057000010e7983 */ /* 0x000f620000300800 */
[----:B0-----:R-:W-:Y:S02]  /*1e990*/  IADD3 R6, P6, PT, R11, R0, RZ ;  /* 0x000000000b067210 */ /* 0x001fe40007fde0ff */
[----:B---3--:R-:W-:Y:S01]  /*1e9a0*/  PRMT R13, R33, 0x7772, RZ ;  /* 0x00007772210d7816 */ /* 0x008fe200000000ff */
[----:B------:R-:W3:Y:S01]  /*1e9b0*/  LDL.LU R10, [R1+0x540] ;  /* 0x00054000010a7983 */ /* 0x000ee20000300800 */
[----:B------:R-:W-:Y:S01]  /*1e9c0*/  IMAD R9, R39, 0x2, R11 ;  /* 0x0000000227097824 */ /* 0x000fe200078e020b */
[----:B------:R-:W0:Y:S02]  /*1e9d0*/  LDCU UR6, c[0x0][0x39c] ;  /* 0x00007380ff0677ac */ /* 0x000e240008000800 */
[----:B------:R-:W3:Y:S01]  /*1e9e0*/  LDL.LU R12, [R1+0x440] ;  /* 0x00044000010c7983 */ /* 0x000ee20000300800 */
[----:B------:R-:W-:-:S05]  /*1e9f0*/  LEA.HI.X.SX32 R7, R11, R40, 0x1, P6 ;  /* 0x000000280b077211 */ /* 0x000fca00030f0eff */
[----:B------:R1:W-:Y:S01]  /*1ea00*/  @P5 STG.E.U8 desc[UR22][R6.64], R13 ;  /* 0x0000000d06005986 */ /* 0x0003e2000c101116 */
[----:B--2---:R-:W-:Y:S01]  /*1ea10*/  ISETP.LT.AND P5, PT, R16, UR4, !P0 ;  /* 0x0000000410007c0c */ /* 0x004fe2000c7a1270 */
[----:B------:R-:W-:Y:S02]  /*1ea20*/  IMAD R11, R39, 0x2, R9 ;  /* 0x00000002270b7824 */ /* 0x000fe400078e0209 */
[----:B------:R-:W2:Y:S01]  /*1ea30*/  LDL.LU R16, [R1+0x3f8] ;  /* 0x0003f80001107983 */ /* 0x000ea20000300800 */
[----:B------:R-:W-:Y:S01]  /*1ea40*/  IADD3 R2, P6, PT, R9, R0, RZ ;  /* 0x0000000009027210 */ /* 0x000fe20007fde0ff */
[----:B------:R-:W3:Y:S01]  /*1ea50*/  LDCU UR4, c[0x0][0x39c] ;  /* 0x00007380ff0477ac */ /* 0x000ee20008000800 */
[----:B------:R-:W-:Y:S01]  /*1ea60*/  PRMT R33, R33, 0x7773, RZ ;  /* 0x0000777321217816 */ /* 0x000fe200000000ff */
[----:B------:R-:W2:Y:S01]  /*1ea70*/  LDL.LU R20, [R1+0x56c] ;  /* 0x00056c0001147983 */ /* 0x000ea20000300800 */
[----:B------:R-:W-:Y:S02]  /*1ea80*/  LEA.HI.X.SX32 R3, R9, R40, 0x1, P6 ;  /* 0x0000002809037211 */ /* 0x000fe400030f0eff */
[----:B----4-:R-:W-:-:S03]  /*1ea90*/  IADD3 R4, P6, PT, R11, R0, RZ ;  /* 0x000000000b047210 */ /* 0x010fc60007fde0ff */
[----:B------:R4:W-:Y:S01]  /*1eaa0*/  @P4 STG.E.U8 desc[UR22][R2.64], R33 ;  /* 0x0000002102004986 */ /* 0x0009e2000c101116 */
[----:B------:R-:W-:Y:S01]  /*1eab0*/  LEA.HI.X.SX32 R5, R11, R40, 0x1, P6 ;  /* 0x000000280b057211 */ /* 0x000fe200030f0eff */
[----:B------:R-:W-:Y:S01]  /*1eac0*/  IMAD R11, R39, 0x2, R11 ;  /* 0x00000002270b7824 */ /* 0x000fe200078e020b */
[----:B-----5:R-:W-:Y:S01]  /*1ead0*/  ISETP.LT.AND P4, PT, R8, UR5, !P0 ;  /* 0x0000000508007c0c */ /* 0x020fe2000c781270 */
[----:B------:R-:W5:Y:S03]  /*1eae0*/  LDCU UR5, c[0x0][0x39c] ;  /* 0x00007380ff0577ac */ /* 0x000f660008000800 */
[----:B------:R-:W-:Y:S01]  /*1eaf0*/  IADD3 R8, P6, PT, R11, R0, RZ ;  /* 0x000000000b087210 */ /* 0x000fe20007fde0ff */
[----:B-1----:R-:W-:-:S03]  /*1eb00*/  IMAD R7, R39, 0x2, R11 ;  /* 0x0000000227077824 */ /* 0x002fc600078e020b */
[----:B------:R-:W-:Y:S02]  /*1eb10*/  LEA.HI.X.SX32 R9, R11, R40, 0x1, P6 ;  /* 0x000000280b097211 */ /* 0x000fe400030f0eff */
[C---:B----4-:R-:W-:Y:S02]  /*1eb20*/  IADD3 R2, P6, PT, R7.reuse, R0, RZ ;  /* 0x0000000007027210 */ /* 0x050fe40007fde0ff */
[C---:B------:R-:W-:Y:S02]  /*1eb30*/  PRMT R17, R34.reuse, 0x7770, RZ ;  /* 0x0000777022117816 */ /* 0x040fe400000000ff */
[C---:B------:R-:W-:Y:S02]  /*1eb40*/  PRMT R15, R34.reuse, 0x7771, RZ ;  /* 0x00007771220f7816 */ /* 0x040fe400000000ff */
[----:B------:R-:W-:Y:S02]  /*1eb50*/  PRMT R19, R34, 0x7772, RZ ;  /* 0x0000777222137816 */ /* 0x000fe400000000ff */
[----:B------:R-:W-:Y:S01]  /*1eb60*/  LEA.HI.X.SX32 R3, R7, R40, 0x1, P6 ;  /* 0x0000002807037211 */ /* 0x000fe200030f0eff */
[----:B------:R1:W-:Y:S04]  /*1eb70*/  @P2 STG.E.U8 desc[UR22][R4.64], R17 ;  /* 0x0000001104002986 */ /* 0x0003e8000c101116 */
[----:B------:R4:W-:Y:S04]  /*1eb80*/  @P3 STG.E.U8 desc[UR22][R8.64], R15 ;  /* 0x0000000f08003986 */ /* 0x0009e8000c101116 */
[----:B------:R1:W-:Y:S01]  /*1eb90*/  @P5 STG.E.U8 desc[UR22][R2.64], R19 ;  /* 0x0000001302005986 */ /* 0x0003e2000c101116 */
[----:B0-----:R-:W-:Y:S01]  /*1eba0*/  ISETP.LT.AND P2, PT, R14, UR6, !P0 ;  /* 0x000000060e007c0c */ /* 0x001fe2000c741270 */
[----:B------:R-:W2:Y:S02]  /*1ebb0*/  LDCU UR6, c[0x0][0x39c] ;  /* 0x00007380ff0677ac */ /* 0x000ea40008000800 */
[----:B------:R-:W4:Y:S01]  /*1ebc0*/  LDL.LU R14, [R1+0x53c] ;  /* 0x00053c00010e7983 */ /* 0x000f220000300800 */
[----:B------:R-:W-:Y:S01]  /*1ebd0*/  IMAD R13, R39, 0x2, R7 ;  /* 0x00000002270d7824 */ /* 0x000fe200078e0207 */
[----:B---3--:R-:W-:-:S02]  /*1ebe0*/  ISETP.LT.AND P3, PT, R10, UR4, !P0 ;  /* 0x000000040a007c0c */ /* 0x008fc4000c761270 */
[----:B------:R-:W0:Y:S01]  /*1ebf0*/  LDS.128 R4, [R38+UR10+0x1000] ;  /* 0x0010000a26047984 */ /* 0x000e220008000c00 */
[----:B-1----:R-:W-:Y:S01]  /*1ec00*/  PRMT R17, R34, 0x7773, RZ ;  /* 0x0000777322117816 */ /* 0x002fe200000000ff */
[----:B------:R-:W1:Y:S01]  /*1ec10*/  LDCU UR4, c[0x0][0x39c] ;  /* 0x00007380ff0477ac */ /* 0x000e620008000800 */
[----:B-----5:R-:W-:Y:S02]  /*1ec20*/  ISETP.LT.AND P5, PT, R12, UR5, !P0 ;  /* 0x000000050c007c0c */ /* 0x020fe4000c7a1270 */
[----:B------:R-:W3:Y:S01]  /*1ec30*/  LDL.LU R12, [R1+0x43c] ;  /* 0x00043c00010c7983 */ /* 0x000ee20000300800 */
[C---:B------:R-:W-:Y:S01]  /*1ec40*/  IADD3 R10, P6, PT, R13.reuse, R0, RZ ;  /* 0x000000000d0a7210 */ /* 0x040fe20007fde0ff */
[----:B------:R-:W5:Y:S02]  /*1ec50*/  LDCU UR5, c[0x0][0x39c] ;  /* 0x00007380ff0577ac */ /* 0x000f640008000800 */
[----:B------:R-:W3:Y:S01]  /*1ec60*/  LDL.LU R18, [R1+0x3ec] ;  /* 0x0003ec0001127983 */ /* 0x000ee20000300800 */
[----:B------:R-:W-:-:S05]  /*1ec70*/  LEA.HI.X.SX32 R11, R13, R40, 0x1, P6 ;  /* 0x000000280d0b7211 */ /* 0x000fca00030f0eff */
[----:B------:R0:W-:Y:S01]  /*1ec80*/  @P4 STG.E.U8 desc[UR22][R10.64], R17 ;  /* 0x000000110a004986 */ /* 0x0001e2000c101116 */
[----:B--2---:R-:W-:Y:S01]  /*1ec90*/  ISETP.LT.AND P4, PT, R16, UR6, !P0 ;  /* 0x0000000610007c0c */ /* 0x004fe2000c781270 */
[C---:B------:R-:W-:Y:S02]  /*1eca0*/  IMAD R13, R39.reuse, 0x2, R13 ;  /* 0x00000002270d7824 */ /* 0x040fe400078e020d */
[----:B------:R-:W2:Y:S01]  /*1ecb0*/  LDL.LU R16, [R1+0x568] ;  /* 0x0005680001107983 */ /* 0x000ea20000300800 */
[----:B------:R-:W3:Y:S01]  /*1ecc0*/  LDCU UR6, c[0x0][0x39c] ;  /* 0x00007380ff0677ac */ /* 0x000ee20008000800 */
[----:B----4-:R-:W-:Y:S01]  /*1ecd0*/  IMAD R15, R39, 0x2, R13 ;  /* 0x00000002270f7824 */ /* 0x010fe200078e020d */
[----:B------:R-:W-:-:S04]  /*1ece0*/  IADD3 R8, P6, PT, R13, R0, RZ ;  /* 0x000000000d087210 */ /* 0x000fc80007fde0ff */
[----:B------:R-:W-:Y:S01]  /*1ecf0*/  LEA.HI.X.SX32 R9, R13, R40, 0x1, P6 ;  /* 0x000000280d097211 */ /* 0x000fe200030f0eff */
[----:B------:R-:W-:Y:S01]  /*1ed00*/  IMAD R13, R39, 0x2, R15 ;  /* 0x00000002270d7824 */ /* 0x000fe200078e020f */
[----:B------:R-:W-:-:S04]  /*1ed10*/  IADD3 R2, P6, PT, R15, R0, RZ ;  /* 0x000000000f027210 */ /* 0x000fc80007fde0ff */
[----:B------:R-:W-:Y:S02]  /*1ed20*/  LEA.HI.X.SX32 R3, R15, R40, 0x1, P6 ;  /* 0x000000280f037211 */ /* 0x000fe400030f0eff */
[----:B0-----:R-:W-:Y:S02]  /*1ed30*/  IADD3 R10, P6, PT, R13, R0, RZ ;  /* 0x000000000d0a7210 */ /* 0x001fe40007fde0ff */
[C---:B------:R-:W-:Y:S02]  /*1ed40*/  PRMT R21, R35.reuse, 0x7770, RZ ;  /* 0x0000777023157816 */ /* 0x040fe400000000ff */
[----:B------:R-:W-:Y:S02]  /*1ed50*/  PRMT R19, R35, 0x7771, RZ ;  /* 0x0000777123137816 */ /* 0x000fe400000000ff */
[----:B------:R-:W-:Y:S02]  /*1ed60*/  LEA.HI.X.SX32 R11, R13, R40, 0x1, P6 ;  /* 0x000000280d0b7211 */ /* 0x000fe400030f0eff */
[----:B------:R-:W-:Y:S01]  /*1ed70*/  PRMT R17, R35, 0x7772, RZ ;  /* 0x0000777223117816 */ /* 0x000fe200000000ff */
[----:B------:R0:W-:Y:S01]  /*1ed80*/  @P2 STG.E.U8 desc[UR22][R8.64], R21 ;  /* 0x0000001508002986 */ /* 0x0001e2000c101116 */
[----:B-1----:R-:W-:Y:S01]  /*1ed90*/  ISETP.LT.AND P2, PT, R20, UR4, !P0 ;  /* 0x0000000414007c0c */ /* 0x002fe2000c741270 */
[C---:B------:R-:W-:Y:S01]  /*1eda0*/  IMAD R13, R39.reuse, 0x2, R13 ;  /* 0x00000002270d7824 */ /* 0x040fe200078e020d */
[----:B------:R-:W1:Y:S01]  /*1edb0*/  LDCU UR4, c[0x0][0x39c] ;  /* 0x00007380ff0477ac */ /* 0x000e620008000800 */
[----:B------:R4:W-:Y:S04]  /*1edc0*/  @P3 STG.E.U8 desc[UR22][R2.64], R19 ;  /* 0x0000001302003986 */ /* 0x0009e8000c101116 */
[----:B------:R1:W-:Y:S01]  /*1edd0*/  @P5 STG.E.U8 desc[UR22][R10.64], R17 ;  /* 0x000000110a005986 */ /* 0x0003e2000c101116 */
[----:B------:R-:W-:Y:S01]  /*1ede0*/  IMAD R15, R39, 0x2, R13 ;  /* 0x00000002270f7824 */ /* 0x000fe200078e020d */
[----:B0-----:R-:W-:-:S02]  /*1edf0*/  IADD3 R8, P6, PT, R13, R0, RZ ;  /* 0x000000000d087210 */ /* 0x001fc40007fde0ff */
[----:B-----5:R-:W-:Y:S01]  /*1ee00*/  ISETP.LT.AND P3, PT, R14, UR5, !P0 ;  /* 0x000000050e007c0c */ /* 0x020fe2000c761270 */
[----:B------:R-:W2:Y:S01]  /*1ee10*/  LDCU UR5, c[0x0][0x39c] ;  /* 0x00007380ff0577ac */ /* 0x000ea20008000800 */
[----:B------:R-:W5:Y:S01]  /*1ee20*/  LDL.LU R14, [R1+0x538] ;  /* 0x00053800010e7983 */ /* 0x000f620000300800 */
[----:B---3--:R-:W-:Y:S01]  /*1ee30*/  ISETP.LT.AND P5, PT, R12, UR6, !P0 ;  /* 0x000000060c007c0c */ /* 0x008fe2000c7a1270 */
[----:B------:R-:W5:Y:S02]  /*1ee40*/  LDCU UR6, c[0x0][0x39c] ;  /* 0x00007380ff0677ac */ /* 0x000f640008000800 */
[----:B------:R-:W3:Y:S01]  /*1ee50*/  LDL.LU R12, [R1+0x438] ;  /* 0x00043800010c7983 */ /* 0x000ee20000300800 */
[----:B------:R-:W-:Y:S02]  /*1ee60*/  LEA.HI.X.SX32 R9, R13, R40, 0x1, P6 ;  /* 0x000000280d097211 */ /* 0x000fe400030f0eff */
[----:B----4-:R-:W-:Y:S01]  /*1ee70*/  IADD3 R2, P6, PT, R15, R0, RZ ;  /* 0x000000000f027210 */ /* 0x010fe20007fde0ff */
[----:B------:R-:W4:Y:S01]  /*1ee80*/  LDL.LU R20, [R1+0x3e4] ;  /* 0x0003e40001147983 */ /* 0x000f220000300800 */
[----:B------:R-:W-:-:S02]  /*1ee90*/  PRMT R35, R35, 0x7773, RZ ;  /* 0x0000777323237816 */ /* 0x000fc400000000ff */
[----:B------:R-:W-:Y:S02]  /*1eea0*/  PRMT R21, R4, 0x7770, RZ ;  /* 0x0000777004157816 */ /* 0x000fe400000000ff */
[----:B------:R-:W-:Y:S01]  /*1eeb0*/  LEA.HI.X.SX32 R3, R15, R40, 0x1, P6 ;  /* 0x000000280f037211 */ /* 0x000fe200030f0eff */
[----:B------:R0:W-:Y:S01]  /*1eec0*/  @P4 STG.E.U8 desc[UR22][R8.64], R35 ;  /* 0x0000002308004986 */ /* 0x0001e2000c101116 */
[----:B-1----:R-:W-:Y:S01]  /*1eed0*/  ISETP.LT.AND P4, PT, R18, UR4, !P0 ;  /* 0x0000000412007c0c */ /* 0x002fe2000c781270 */
[----:B------:R-:W-:Y:S01]  /*1eee0*/  IMAD R13, R39, 0x2, R15 ;  /* 0x00000002270d7824 */ /* 0x000fe200078e020f */
[----:B------:R-:W3:Y:S01]  /*1eef0*/  LDCU UR4, c[0x0][0x39c] ;  /* 0x00007380ff0477ac */ /* 0x000ee20008000800 */
[----:B------:R1:W-:Y:S04]  /*1ef00*/  @P2 STG.E.U8 desc[UR22][R2.64], R21 ;  /* 0x0000001502002986 */ /* 0x0003e8000c101116 */
[----:B------:R-:W4:Y:S01]  /*1ef10*/  LDL.LU R18, [R1+0x564] ;  /* 0x0005640001127983 */ /* 0x000f220000300800 */
[----:B--2---:R-:W-:Y:S01]  /*1ef20*/  ISETP.LT.AND P2, PT, R16, UR5, !P0 ;  /* 0x0000000510007c0c */ /* 0x004fe2000c741270 */
[----:B------:R-:W4:Y:S02]  /*1ef30*/  LDCU UR5, c[0x0][0x39c] ;  /* 0x00007380ff0577ac */ /* 0x000f240008000800 */
[----:B------:R-:W2:Y:S01]  /*1ef40*/  LDL.LU R16, [R1+0x534] ;  /* 0x0005340001107983 */ /* 0x000ea20000300800 */
[----:B------:R-:W-:-:S04]  /*1ef50*/  IADD3 R10, P6, PT, R13, R0, RZ ;  /* 0x000000000d0a7210 */ /* 0x000fc80007fde0ff */
[----:B------:R-:W-:Y:S01]  /*1ef60*/  LEA.HI.X.SX32 R11, R13, R40, 0x1, P6 ;  /* 0x000000280d0b7211 */ /* 0x000fe200030f0eff */
[----:B------:R-:W-:-:S04]  /*1ef70*/  IMAD R13, R39, 0x2, R13 ;  /* 0x00000002270d7824 */ /* 0x000fc800078e020d */
[----:B------:R-:W-:Y:S01]  /*1ef80*/  IMAD R15, R39, 0x2, R13 ;  /* 0x00000002270f7824 */ /* 0x000fe200078e020d */
[C---:B0-----:R-:W-:Y:S02]  /*1ef90*/  IADD3 R8, P6, PT, R13.reuse, R0, RZ ;  /* 0x000000000d087210 */ /* 0x041fe40007fde0ff */
[C---:B------:R-:W-:Y:S02]  /*1efa0*/  PRMT R19, R4.reuse, 0x7771, RZ ;  /* 0x0000777104137816 */ /* 0x040fe400000000ff */
[----:B------:R-:W-:Y:S01]  /*1efb0*/  LEA.HI.X.SX32 R9, R13, R40, 0x1, P6 ;  /* 0x000000280d097211 */ /* 0x000fe200030f0eff */
[----:B------:R-:W-:Y:S01]  /*1efc0*/  IMAD R13, R39, 0x2, R15 ;  /* 0x00000002270d7824 */ /* 0x000fe200078e020f */
[C---:B-1----:R-:W-:Y:S02]  /*1efd0*/  IADD3 R2, P6, PT, R15.reuse, R0, RZ ;  /* 0x000000000f027210 */ /* 0x042fe40007fde0ff */
[----:B------:R-:W-:Y:S01]  /*1efe0*/  PRMT R21, R4, 0x7772, RZ ;  /* 0x0000777204157816 */ /* 0x000fe200000000ff */
[----:B------:R0:W-:Y:S01]  /*1eff0*/  @P3 STG.E.U8 desc[UR22][R10.64], R19 ;  /* 0x000000130a003986 */ /* 0x0001e2000c101116 */
[----:B------:R-:W-:-:S03]  /*1f000*/  LEA.HI.X.SX32 R3, R15, R40, 0x1, P6 ;  /* 0x000000280f037211 */ /* 0x000fc600030f0eff */
[----:B------:R1:W-:Y:S01]  /*1f010*/  @P5 STG.E.U8 desc[UR22][R8.64], R21 ;  /* 0x0000001508005986 */ /* 0x0003e2000c101116 */
[----:B0-----:R-:W-:-:S04]  /*1f020*/  IADD3 R10, P6, PT, R13, R0, RZ ;  /* 0x000000000d0a7210 */ /* 0x001fc80007fde0ff */
[----:B------:R-:W-:Y:S01]  /*1f030*/  LEA.HI.X.SX32 R11, R13, R40, 0x1, P6 ;  /* 0x000000280d0b7211 */ /* 0x000fe200030f0eff */
[----:B------:R-:W-:Y:S01]  /*1f040*/  IMAD R13, R39, 0x2, R13 ;  /* 0x00000002270d7824 */ /* 0x000fe200078e020d */
[----:B-----5:R-:W-:Y:S01]  /*1f050*/  ISETP.LT.AND P3, PT, R14, UR6, !P0 ;  /* 0x000000060e007c0c */ /* 0x020fe2000c761270 */
[----:B------:R-:W0:Y:S01]  /*1f060*/  LDCU UR6, c[0x0][0x39c] ;  /* 0x00007380ff0677ac */ /* 0x000e220008000800 */
[----:B------:R-:W5:Y:S01]  /*1f070*/  LDL.LU R14, [R1+0x434] ;  /* 0x00043400010e7983 */ /* 0x000f620000300800 */
[----:B---3--:R-:W-:Y:S01]  /*1f080*/  ISETP.LT.AND P5, PT, R12, UR4, !P0 ;  /* 0x000000040c007c0c */ /* 0x008fe2000c7a1270 */
[----:B------:R-:W2:Y:S02]  /*1f090*/  LDCU UR4, c[0x0][0x39c] ;  /* 0x00007380ff0477ac */ /* 0x000ea40008000800 */
[----:B------:R-:W3:Y:S01]  /*1f0a0*/  LDL.LU R12, [R1+0x3d8] ;  /* 0x0003d800010c7983 */ /* 0x000ee20000300800 */
[----:B-1----:R-:W-:Y:S02]  /*1f0b0*/  IADD3 R8, P6, PT, R13, R0, RZ ;  /* 0x000000000d087210 */ /* 0x002fe40007fde0ff */
[----:B------:R-:W-:-:S02]  /*1f0c0*/  PRMT R17, R4, 0x7773, RZ ;  /* 0x0000777304117816 */ /* 0x000fc400000000ff */
[----:B------:R-:W-:Y:S02]  /*1f0d0*/  PRMT R19, R5, 0x7770, RZ ;  /* 0x0000777005137816 */ /* 0x000fe400000000ff */
[----:B------:R-:W-:Y:S02]  /*1f0e0*/  LEA.HI.X.SX32 R9, R13, R40, 0x1, P6 ;  /* 0x000000280d097211 */ /* 0x000fe400030f0eff */
[----:B------:R-:W-:Y:S01]  /*1f0f0*/  PRMT R21, R5, 0x7771, RZ ;  /* 0x0000777105157816 */ /* 0x000fe200000000ff */
[----:B------:R1:W-:Y:S01]  /*1f100*/  @P4 STG.E.U8 desc[UR22][R2.64], R17 ;  /* 0x0000001102004986 */ /* 0x0003e2000c101116 */
[----:B----4-:R-:W-:Y:S01]  /*1f110*/  ISETP.LT.AND P4, PT, R20, UR5, !P0 ;  /* 0x0000000514007c0c */ /* 0x010fe2000c781270 */
[----:B------:R-:W-:Y:S01]  /*1f120*/  IMAD R15, R39, 0x2, R13 ;  /* 0x00000002270f7824 */ /* 0x000fe200078e020d */
[----:B------:R-:W5:Y:S01]  /*1f130*/  LDCU UR5, c[0x0][0x39c] ;  /* 0x00007380ff0577ac */ /* 0x000f620008000800 */
[----:B------:R4:W-:Y:S01]  /*1f140*/  @P2 STG.E.U8 desc[UR22][R10.64], R19 ;  /* 0x000000130a002986 */ /* 0x0009e2000c101116 */
[----:B0-----:R-:W-:-:S03]  /*1f150*/  ISETP.LT.AND P2, PT, R18, UR6, !P0 ;  /* 0x0000000612007c0c */ /* 0x001fc6000c741270 */
[----:B------:R-:W3:Y:S01]  /*1f160*/  LDL.LU R20, [R1+0x560] ;  /* 0x0005600001147983 */ /* 0x000ee20000300800 */
[----:B------:R-:W-:Y:S01]  /*1f170*/  IMAD R13, R39, 0x2, R15 ;  /* 0x00000002270d7824 */ /* 0x000fe200078e020f */
[----:B------:R-:W3:Y:S02]  /*1f180*/  LDCU UR6, c[0x0][0x39c] ;  /* 0x00007380ff0677ac */ /* 0x000ee40008000800 */
[----:B------:R0:W-:Y:S04]  /*1f190*/  @P3 STG.E.U8 desc[UR22][R8.64], R21 ;  /* 0x0000001508003986 */ /* 0x0001e8000c101116 */
[----:B------:R-:W3:Y:S01]  /*1f1a0*/  LDL.LU R18, [R1+0x530] ;  /* 0x0005300001127983 */ /* 0x000ee20000300800 */
[----:B--2---:R-:W-:Y:S01]  /*1f1b0*/  ISETP.LT.AND P3, PT, R16, UR4, !P0 ;  /* 0x0000000410007c0c */ /* 0x004fe2000c761270 */
[----:B------:R-:W2:Y:S02]  /*1f1c0*/  LDCU UR4, c[0x0][0x39c] ;  /* 0x00007380ff0477ac */ /* 0x000ea40008000800 */
[----:B------:R-:W3:Y:S01]  /*1f1d0*/  LDL.LU R16, [R1+0x430] ;  /* 0x0004300001107983 */ /* 0x000ee20000300800 */
[----:B-1----:R-:W-:-:S04]  /*1f1e0*/  IADD3 R2, P6, PT, R15, R0, RZ ;  /* 0x000000000f027210 */ /* 0x002fc80007fde0ff */
[----:B------:R-:W-:Y:S01]  /*1f1f0*/  LEA.HI.X.SX32 R3, R15, R40, 0x1, P6 ;  /* 0x000000280f037211 */ /* 0x000fe200030f0eff */
[----:B------:R-:W-:Y:S01]  /*1f200*/  IMAD R15, R39, 0x2, R13 ;  /* 0x00000002270f7824 */ /* 0x000fe200078e020d */
[----:B----4-:R-:W-:-:S04]  /*1f210*/  IADD3 R10, P6, PT, R13, R0, RZ ;  /* 0x000000000d0a7210 */ /* 0x010fc80007fde0ff */
[----:B------:R-:W-:Y:S01]  /*1f220*/  LEA.HI.X.SX32 R11, R13, R40, 0x1, P6 ;  /* 0x000000280d0b7211 */ /* 0x000fe200030f0eff */
[----:B------:R-:W-:Y:S01]  /*1f230*/  IMAD R13, R39, 0x2, R15 ;  /* 0x00000002270d7824 */ /* 0x000fe200078e020f */
[----:B------:R-:W-:Y:S02]  /*1f240*/  IADD3 R4, P6, PT, R15, R0, RZ ;  /* 0x000000000f047210 */ /* 0x000fe40007fde0ff */
[----:B------:R-:W-:Y:S01]  /*1f250*/  PRMT R17, R5, 0x7772, RZ ;  /* 0x0000777205117816 */ /* 0x000fe200000000ff */
[----:B0-----:R-:W-:Y:S01]  /*1f260*/  IMAD R9, R39, 0x2, R13 ;  /* 0x0000000227097824 */ /* 0x001fe200078e020d */
[----:B------:R-:W-:Y:S02]  /*1f270*/  PRMT R19, R5, 0x7773, RZ ;  /* 0x0000777305137816 */ /* 0x000fe400000000ff */
[----:B------:R-:W-:Y:S01]  /*1f280*/  LEA.HI.X.SX32 R5, R15, R40, 0x1, P6 ;  /* 0x000000280f057211 */ /* 0x000fe200030f0eff */
[----:B------:R-:W-:Y:S01]  /*1f290*/  IMAD R15, R39, 0x2, R9 ;  /* 0x00000002270f7824 */ /* 0x000fe200078e0209 */
[----:B------:R0:W-:Y:S01]  /*1f2a0*/  @P5 STG.E.U8 desc[UR22][R2.64], R17 ;  /* 0x0000001102005986 */ /* 0x0001e2000c101116 */
[----:B------:R-:W-:-:S03]  /*1f2b0*/  PRMT R23, R6, 0x7770, RZ ;  /* 0x0000777006177816 */ /* 0x000fc600000000ff */
[----:B------:R1:W-:Y:S01]  /*1f2c0*/  @P4 STG.E.U8 desc[UR22][R10.64], R19 ;  /* 0x000000130a004986 */ /* 0x0003e2000c101116 */
[----:B0-----:R-:W-:Y:S01]  /*1f2d0*/  IADD3 R2, P6, PT, R13, R0, RZ ;  /* 0x000000000d027210 */ /* 0x001fe20007fde0ff */
[----:B------:R-:W-:-:S03]  /*1f2e0*/  IMAD R17, R39, 0x2, R15 ;  /* 0x0000000227117824 */ /* 0x000fc600078e020f */
[----:B------:R-:W-:Y:S01]  /*1f2f0*/  LEA.HI.X.SX32 R3, R13, R40, 0x1, P6 ;  /* 0x000000280d037211 */ /* 0x000fe200030f0eff */
[----:B------:R-:W-:Y:S01]  /*1f300*/  IMAD R13, R39, 0x2, R17 ;  /* 0x00000002270d7824 */ /* 0x000fe200078e0211 */
[----:B------:R0:W-:Y:S01]  /*1f310*/  @P2 STG.E.U8 desc[UR22][R4.64], R23 ;  /* 0x0000001704002986 */ /* 0x0001e2000c101116 */
[----:B------:R-:W-:Y:S02]  /*1f320*/  IADD3 R8, P2, PT, R9, R0, RZ ;  /* 0x0000000009087210 */ /* 0x000fe40007f5e0ff */
[----:B-----5:R-:W-:Y:S01]  /*1f330*/  ISETP.LT.AND P5, PT, R14, UR5, !P0 ;  /* 0x000000050e007c0c */ /* 0x020fe2000c7a1270 */
[----:B------:R-:W4:Y:S01]  /*1f340*/  LDCU UR5, c[0x0][0x39c] ;  /* 0x00007380ff0577ac */ /* 0x000f220008000800 */
[----:B-1----:R-:W-:Y:S01]  /*1f350*/  IMAD R19, R39, 0x2, R13 ;  /* 0x0000000227137824 */ /* 0x002fe200078e020d */
[----:B------:R-:W-:Y:S02]  /*1f360*/  PRMT R21, R6, 0x7771, RZ ;  /* 0x0000777106157816 */ /* 0x000fe400000000ff */
[----:B---3--:R-:W-:Y:S01]  /*1f370*/  ISETP.LT.AND P4, PT, R12, UR6, !P0 ;  /* 0x000000060c007c0c */ /* 0x008fe2000c781270 */
[----:B------:R-:W1:Y:S01]  /*1f380*/  LDCU UR6, c[0x0][0x39c] ;  /* 0x00007380ff0677ac */ /* 0x000e620008000800 */
[----:B------:R-:W-:Y:S01]  /*1f390*/  LEA.HI.X.SX32 R9, R9, R40, 0x1, P2 ;  /* 0x0000002809097211 */ /* 0x000fe200010f0eff */
[----:B------:R-:W-:Y:S01]  /*1f3a0*/  IMAD R39, R39, 0x2, R19 ;  /* 0x0000000227277824 */ /* 0x000fe200078e0213 */
[-C--:B0-----:R-:W-:Y:S01]  /*1f3b0*/  IADD3 R4, P2, PT, R17, R0.reuse, RZ ;  /* 0x0000000011047210 */ /* 0x081fe20007f5e0ff */
[----:B------:R0:W-:Y:S01]  /*1f3c0*/  @P3 STG.E.U8 desc[UR22][R2.64], R21 ;  /* 0x0000001502003986 */ /* 0x0001e2000c101116 */
[----:B------:R-:W-:-:S02]  /*1f3d0*/  IADD3 R10, P3, PT, R15, R0, RZ ;  /* 0x000000000f0a7210 */ /* 0x000fc40007f7e0ff */
[----:B------:R-:W-:Y:S02]  /*1f3e0*/  LEA.HI.X.SX32 R5, R17, R40, 0x1, P2 ;  /* 0x0000002811057211 */ /* 0x000fe400010f0eff */
[-C--:B------:R-:W-:Y:S02]  /*1f3f0*/  IADD3 R14, P2, PT, R39, R0.reuse, RZ ;  /* 0x00000000270e7210 */ /* 0x080fe40007f5e0ff */
[----:B------:R-:W-:Y:S02]  /*1f400*/  IADD3 R12, P6, PT, R13, R0, RZ ;  /* 0x000000000d0c7210 */ /* 0x000fe40007fde0ff */
[-C--:B------:R-:W-:Y:S02]  /*1f410*/  LEA.HI.X.SX32 R11, R15, R40.reuse, 0x1, P3 ;  /* 0x000000280f0b7211 */ /* 0x080fe400018f0eff */
[----:B------:R-:W-:Y:S02]  /*1f420*/  LEA.HI.X.SX32 R15, R39, R40, 0x1, P2 ;  /* 0x00000028270f7211 */ /* 0x000fe400010f0eff */
[----:B--2---:R-:W-:-:S02]  /*1f430*/  ISETP.LT.AND P3, PT, R20, UR4, !P0 ;  /* 0x0000000414007c0c */ /* 0x004fc4000c761270 */
[----:B------:R-:W-:Y:S02]  /*1f440*/  LEA.HI.X.SX32 R13, R13, R40, 0x1, P6 ;  /* 0x000000280d0d7211 */ /* 0x000fe400030f0eff */
[C---:B0-----:R-:W-:Y:S02]  /*1f450*/  IADD3 R2, P6, PT, R19.reuse, R0, RZ ;  /* 0x0000000013027210 */ /* 0x041fe40007fde0ff */
[----:B----4-:R-:W-:Y:S02]  /*1f460*/  ISETP.LT.AND P2, PT, R18, UR5, !P0 ;  /* 0x0000000512007c0c */ /* 0x010fe4000c741270 */
[----:B------:R-:W-:Y:S02]  /*1f470*/  LEA.HI.X.SX32 R3, R19, R40, 0x1, P6 ;  /* 0x0000002813037211 */ /* 0x000fe400030f0eff */
[C---:B------:R-:W-:Y:S02]  /*1f480*/  PRMT R25, R6.reuse, 0x7772, RZ ;  /* 0x0000777206197816 */ /* 0x040fe400000000ff */
[----:B------:R-:W-:-:S02]  /*1f490*/  PRMT R23, R6, 0x7773, RZ ;  /* 0x0000777306177816 */ /* 0x000fc400000000ff */
[C---:B------:R-:W-:Y:S02]  /*1f4a0*/  PRMT R17, R7.reuse, 0x7773, RZ ;  /* 0x0000777307117816 */ /* 0x040fe400000000ff */
[C---:B------:R-:W-:Y:S02]  /*1f4b0*/  PRMT R19, R7.reuse, 0x7772, RZ ;  /* 0x0000777207137816 */ /* 0x040fe400000000ff */
[C---:B------:R-:W-:Y:S02]  /*1f4c0*/  PRMT R21, R7.reuse, 0x7771, RZ ;  /* 0x0000777107157816 */ /* 0x040fe400000000ff */
[----:B------:R-:W-:Y:S01]  /*1f4d0*/  PRMT R7, R7, 0x7770, RZ ;  /* 0x0000777007077816 */ /* 0x000fe200000000ff */
[----:B------:R0:W-:Y:S04]  /*1f4e0*/  @P5 STG.E.U8 desc[UR22][R8.64], R25 ;  /* 0x0000001908005986 */ /* 0x0001e8000c101116 */
[----:B------:R0:W-:Y:S04]  /*1f4f0*/  @P4 STG.E.U8 desc[UR22][R10.64], R23 ;  /* 0x000000170a004986 */ /* 0x0001e8000c101116 */
[----:B------:R0:W-:Y:S04]  /*1f500*/  @P3 STG.E.U8 desc[UR22][R4.64], R7 ;  /* 0x0000000704003986 */ /* 0x0001e8000c101116 */
[----:B------:R0:W-:Y:S01]  /*1f510*/  @P2 STG.E.U8 desc[UR22][R12.64], R21 ;  /* 0x000000150c002986 */ /* 0x0001e2000c101116 */
[----:B-1----:R-:W-:-:S13]  /*1f520*/  ISETP.LT.AND P0, PT, R16, UR6, !P0 ;  /* 0x0000000610007c0c */ /* 0x002fda000c701270 */
[----:B------:R0:W-:Y:S04]  /*1f530*/  @P0 STG.E.U8 desc[UR22][R2.64], R19 ;  /* 0x0000001302000986 */ /* 0x0001e8000c101116 */
[----:B------:R0:W-:Y:S01]  /*1f540*/  @P1 STG.E.U8 desc[UR22][R14.64], R17 ;  /* 0x000000110e001986 */ /* 0x0001e2000c101116 */
[----:B------:R-:W-:Y:S06]  /*1f550*/  BAR.SYNC.DEFER_BLOCKING 0x0 ;  /* 0x0000000000007b1d */ /* 0x000fec0000010000 */
[----:B------:R-:W-:Y:S05]  /*1f560*/  BRA.U UP0, `(.L_x_13) ;  /* 0x0000000100a07547 */ /* 0x000fea000b800000 */
[----:B------:R-:W1:Y:S01]  /*1f570*/  S2UR UR5, SR_CgaCtaId ;  /* 0x00000000000579c3 */ /* 0x000e620000008800 */
[----:B------:R-:W-:Y:S01]  /*1f580*/  NOP ;  /* 0x0000000000007918 */ /* 0x000fe20000000000 */
[----:B------:R-:W-:Y:S01]  /*1f590*/  UMOV UR4, 0x50 ;  /* 0x0000005000047882 */ /* 0x000fe20000000000 */
[----:B------:R-:W-:Y:S02]  /*1f5a0*/  IMAD.U32 R0, RZ, RZ, UR7 ;  /* 0x00000007ff007e24 */ /* 0x000fe4000f8e00ff */
[----:B0-----:R-:W-:Y:S02]  /*1f5b0*/  IMAD.MOV.U32 R3, RZ, RZ, 0xff ;  /* 0x000000ffff037424 */ /* 0x001fe400078e00ff */
[----:B------:R-:W-:Y:S01]  /*1f5c0*/  IMAD.MOV.U32 R7, RZ, RZ, 0x1 ;  /* 0x00000001ff077424 */ /* 0x000fe200078e00ff */
[----:B------:R-:W-:-:S04]  /*1f5d0*/  LOP3.LUT R0, R0, 0xffff, RZ, 0xc0, !PT ;  /* 0x0000ffff00007812 */ /* 0x000fc800078ec0ff */
[----:B------:R-:W-:-:S05]  /*1f5e0*/  SHF.R.U32.HI R0, RZ, 0x5, R0 ;  /* 0x00000005ff007819 */ /* 0x000fca0000011600 */
[----:B------:R-:W-:Y:S01]  /*1f5f0*/  VIADD R2, R0, 0x10 ;  /* 0x0000001000027836 */ /* 0x000fe20000000000 */
[----:B------:R-:W-:Y:S01]  /*1f600*/  SHF.L.U32 R0, R3, R0, RZ ;  /* 0x0000000003007219 */ /* 0x000fe200000006ff */
[----:B-1----:R-:W-:-:S03]  /*1f610*/  ULEA UR6, UR5, UR4, 0x18 ;  /* 0x0000000405067291 */ /* 0x002fc6000f8ec0ff */
[----:B------:R-:W-:-:S04]  /*1f620*/  SHF.L.U32 R3, R7, R2, RZ ;  /* 0x0000000207037219 */ /* 0x000fc800000006ff */
[----:B------:R-:W-:Y:S02]  /*1f630*/  LOP3.LUT R0, R3, R0, RZ, 0xfc, !PT ;  /* 0x0000000003007212 */ /* 0x000fe400078efcff */
[----:B------:R-:W0:Y:S02]  /*1f640*/  LDS R5, [UR6] ;  /* 0x00000006ff057984 */ /* 0x000e240008000800 */
[C---:B------:R-:W-:Y:S02]  /*1f650*/  LOP3.LUT R2, R0.reuse, 0xffff, RZ, 0xc0, !PT ;  /* 0x0000ffff00027812 */ /* 0x040fe400078ec0ff */
[----:B0-----:R-:W-:-:S04]  /*1f660*/  LOP3.LUT R3, R0, 0xffff, R5, 0x80, !PT ;  /* 0x0000ffff00037812 */ /* 0x001fc800078e8005 */
[----:B------:R-:W-:-:S13]  /*1f670*/  ISETP.NE.AND P0, PT, R3, R2, PT ;  /* 0x000000020300720c */ /* 0x000fda0003f05270 */
[----:B------:R-:W-:Y:S05]  /*1f680*/  @P0 BRA `(.L_x_14) ;  /* 0x0000000000500947 */ /* 0x000fea0003800000 */
[----:B------:R-:W-:Y:S02]  /*1f690*/  SHF.R.U32.HI R5, RZ, 0x10, R5 ;  /* 0x00000010ff057819 */ /* 0x000fe40000011605 */
[----:B------:R-:W-:-:S04]  /*1f6a0*/  SHF.R.U32.HI R2, RZ, 0x10, R0 ;  /* 0x00000010ff027819 */ /* 0x000fc80000011600 */
[----:B------:R-:W-:-:S04]  /*1f6b0*/  LOP3.LUT R5, R5, R2, RZ, 0xc0, !PT ;  /* 0x0000000205057212 */ /* 0x000fc800078ec0ff */
[----:B------:R-:W-:-:S13]  /*1f6c0*/  ISETP.NE.AND P0, PT, R5, R2, PT ;  /* 0x000000020500720c */ /* 0x000fda0003f05270 */
[----:B------:R-:W-:Y:S05]  /*1f6d0*/  @P0 BRA `(.L_x_15) ;  /* 0x0000000000300947 */ /* 0x000fea0003800000 */
[----:B------:R-:W-:Y:S01]  /*1f6e0*/  R2UR UR4, R0 ;  /* 0x00000000000472ca */ /* 0x000fe200000e0000 */
[----:B------:R-:W-:Y:S01]  /*1f6f0*/  VOTEU.ANY UR5, UPT, PT ;  /* 0x0000000000057886 */ /* 0x000fe200038e0100 */
[----:B------:R-:W0:Y:S01]  /*1f700*/  S2R R0, SR_LANEID ;  /* 0x0000000000007919 */ /* 0x000e220000000000 */
[----:B------:R-:W-:-:S10]  /*1f710*/  UFLO.U32 UR5, UR5 ;  /* 0x00000005000572bd */ /* 0x000fd400080e0000 */
[----:B------:R-:W-:-:S06]  /*1f720*/  ULOP3.LUT UR4, URZ, UR4, URZ, 0x33, !UPT ;  /* 0x00000004ff047292 */ /* 0x000fcc000f8e33ff */
[----:B------:R-:W-:-:S04]  /*1f730*/  IMAD.U32 R2, RZ, RZ, UR4 ;  /* 0x00000004ff027e24 */ /* 0x000fc8000f8e00ff */
[----:B------:R-:W1:Y:S02]  /*1f740*/  REDUX UR7, R2 ;  /* 0x00000000020773c4 */ /* 0x000e640000000000 */
[----:B------:R2:W-:Y:S01]  /*1f750*/  UTCATOMSWS.AND URZ, UR4 ;  /* 0x0000000400ff79e3 */ /* 0x0005e20008000000 */
[----:B0-----:R-:W-:Y:S01]  /*1f760*/  ISETP.EQ.U32.AND P0, PT, R0, UR5, PT ;  /* 0x0000000500007c0c */ /* 0x001fe2000bf02070 */
[----:B-1----:R-:W-:-:S12]  /*1f770*/  IMAD.U32 R0, RZ, RZ, UR7 ;  /* 0x00000007ff007e24 */ /* 0x002fd8000f8e00ff */
[----:B------:R2:W-:Y:S01]  /*1f780*/  @P0 ATOMS.AND RZ, [UR6], R0 ;  /* 0x00000000ffff098c */ /* 0x0005e2000a800006 */
[----:B------:R-:W-:Y:S05]  /*1f790*/  BRA `(.L_x_13) ;  /* 0x0000000000147947 */ /* 0x000fea0003800000 */
.L_x_15:
[----:B------:R-:W-:-:S07]  /*1f7a0*/  MOV R2, 0x1f7c0 ;  /* 0x0001f7c000027802 */ /* 0x000fce0000000f00 */
[----:B------:R-:W-:Y:S05]  /*1f7b0*/  CALL.REL.NOINC `($__internal_0_$__cuda_sm10x_tcgen05_guardrail_trap_col_being_dealloced_not_returned_by_alloc) ;  /* 0x00000000002c7944 */ /* 0x000fea0003c00000 */
[----:B------:R-:W-:Y:S05]  /*1f7c0*/  BRA `(.L_x_13) ;  /* 0x0000000000087947 */ /* 0x000fea0003800000 */
.L_x_14:
[----:B------:R-:W-:-:S07]  /*1f7d0*/  MOV R2, 0x1f7f0 ;  /* 0x0001f7f000027802 */ /* 0x000fce0000000f00 */
[----:B------:R-:W-:Y:S05]  /*1f7e0*/  CALL.REL.NOINC `($__internal_2_$__cuda_sm10x_tcgen05_guardrail_trap_unallocated_columns_being_dealloced) ;  /* 0x0000000000387944 */ /* 0x000fea0003c00000 */
.L_x_13:
[----:B------:R-:W-:Y:S01]  /*1f7f0*/  NOP ;  /* 0x0000000000007918 */ /* 0x000fe20000000000 */
[----:B--2---:R-:W-:Y:S05]  /*1f800*/  EXIT ;  /* 0x000000000000794d */ /* 0x004fea0003800000 */
.L_x_8:
[----:B------:R-:W0:Y:S02]  /*1f810*/  SYNCS.PHASECHK.TRANS64.TRYWAIT P4, [UR12], R96 ;  /* 0x00000060ff0075a7 */ /* 0x000e24000808110c */
[----:B0-----:R-:W-:Y:S05]  /*1f820*/  @!P4 BRA `(.L_x_8) ;  /* 0xfffffffc00f8c947 */ /* 0x001fea000383ffff */
[----:B------:R-:W-:Y:S05]  /*1f830*/  BRA `(.L_x_16) ;  /* 0xffffff44001c7947 */ /* 0x000fea000383ffff */
.L_x_12:
[----:B------:R-:W0:Y:S02]  /*1f840*/  SYNCS.PHASECHK.TRANS64.TRYWAIT P0, [UR12], R3 ;  /* 0x00000003ff0075a7 */ /* 0x000e24000800110c */
[----:B0-----:R-:W-:Y:S05]  /*1f850*/  @!P0 BRA `(.L_x_12) ;  /* 0xfffffffc00f88947 */ /* 0x001fea000383ffff */
[----:B------:R-:W-:Y:S05]  /*1f860*/  BRA `(.L_x_11) ;  /* 0xffffffa400647947 */ /* 0x000fea000383ffff */
        .weak           $__internal_0_$__cuda_sm10x_tcgen05_guardrail_trap_col_being_dealloced_not_returned_by_alloc
        .type           $__internal_0_$__cuda_sm10x_tcgen05_guardrail_trap_col_being_dealloced_not_returned_by_alloc,@function
        .size           $__internal_0_$__cuda_sm10x_tcgen05_guardrail_trap_col_being_dealloced_not_returned_by_alloc,($__internal_1_$__cuda_sm10x_tcgen05_guardrail_trap_phase_invalid_during_alloc - $__internal_0_$__cuda_sm10x_tcgen05_guardrail_trap_col_being_dealloced_not_returned_by_alloc)
$__internal_0_$__cuda_sm10x_tcgen05_guardrail_trap_col_being_dealloced_not_returned_by_alloc:
[----:B------:R-:W-:Y:S05]  /*1f870*/  BPT.TRAP 0x1 ;  /* 0x000000040000795c */ /* 0x000fea0000300000 */
[----:B------:R-:W-:-:S04]  /*1f880*/  IMAD.MOV.U32 R3, RZ, RZ, 0x0 ;  /* 0x00000000ff037424 */ /* 0x000fc800078e00ff */
[----:B------:R-:W-:Y:S05]  /*1f890*/  RET.REL.NODEC R2 `(matmul_kernel) ;  /* 0xfffffe0402d87950 */ /* 0x000fea0003c3ffff */
        .weak           $__internal_1_$__cuda_sm10x_tcgen05_guardrail_trap_phase_invalid_during_alloc
        .type           $__internal_1_$__cuda_sm10x_tcgen05_guardrail_trap_phase_invalid_during_alloc,@function
        .size           $__internal_1_$__cuda_sm10x_tcgen05_guardrail_trap_phase_invalid_during_alloc,($__internal_2_$__cuda_sm10x_tcgen05_guardrail_trap_unallocated_columns_being_dealloced - $__internal_1_$__cuda_sm10x_tcgen05_guardrail_trap_phase_invalid_during_alloc)
$__internal_1_$__cuda_sm10x_tcgen05_guardrail_trap_phase_invalid_during_alloc:
[----:B------:R-:W-:Y:S05]  /*1f8a0*/  BPT.TRAP 0x1 ;  /* 0x000000040000795c */ /* 0x000fea0000300000 */
[----:B------:R-:W-:-:S04]  /*1f8b0*/  IMAD.MOV.U32 R3, RZ, RZ, 0x0 ;  /* 0x00000000ff037424 */ /* 0x000fc800078e00ff */
[----:B------:R-:W-:Y:S05]  /*1f8c0*/  RET.REL.NODEC R2 `(matmul_kernel) ;  /* 0xfffffe0402cc7950 */ /* 0x000fea0003c3ffff */
        .weak           $__internal_2_$__cuda_sm10x_tcgen05_guardrail_trap_unallocated_columns_being_dealloced
        .type           $__internal_2_$__cuda_sm10x_tcgen05_guardrail_trap_unallocated_columns_being_dealloced,@function
        .size           $__internal_2_$__cuda_sm10x_tcgen05_guardrail_trap_unallocated_columns_being_dealloced,(.L_x_20 - $__internal_2_$__cuda_sm10x_tcgen05_guardrail_trap_unallocated_columns_being_dealloced)
$__internal_2_$__cuda_sm10x_tcgen05_guardrail_trap_unallocated_columns_being_dealloced:
[----:B------:R-:W-:Y:S05]  /*1f8d0*/  BPT.TRAP 0x1 ;  /* 0x000000040000795c */ /* 0x000fea0000300000 */
[----:B------:R-:W-:-:S04]  /*1f8e0*/  IMAD.MOV.U32 R3, RZ, RZ, 0x0 ;  /* 0x00000000ff037424 */ /* 0x000fc800078e00ff */
[----:B------:R-:W-:Y:S05]  /*1f8f0*/  RET.REL.NODEC R2 `(matmul_kernel) ;  /* 0xfffffe0402c07950 */ /* 0x000fea0003c3ffff */
.L_x_17:
[----:B------:R-:W-:-:S00]  /*1f900*/  BRA `(.L_x_17) ;  /* 0xfffffffc00fc7947 */ /* 0x000fc0000383ffff */
[----:B------:R-:W-:-:S00]  /*1f910*/  NOP ;  /* 0x0000000000007918 */ /* 0x000fc00000000000 */
        /* <DEDUP_REMOVED lines=14> */
.L_x_20:


//--------------------- .nv.shared.matmul_kernel  --------------------------
	.section	.nv.shared.matmul_kernel,"aw",@nobits
	.sectionflags	@""
	.align	16
	.zero		1024


//--------------------- .nv.shared.reserved.0     --------------------------
	.section	.nv.shared.reserved.0,"aw",@nobits
	.align	8
	.weak		__nv_reservedSMEM_offset_0_alias
	.size		__nv_reservedSMEM_offset_0_alias, 0, 64
	.other		__nv_reservedSMEM_offset_0_alias,@"STO_CUDA_RESERVED_SHARED STV_DEFAULT"
__nv_reservedSMEM_offset_0_alias:
	.zero		0
.nv.shared.reserved.0:
	.zero		64
	.weak		__nv_reservedSMEM_allocation_phase
	.type		__nv_reservedSMEM_allocation_phase,@object
	.size		__nv_reservedSMEM_allocation_phase,(.L_0 - __nv_reservedSMEM_allocation_phase)
__nv_reservedSMEM_allocation_phase:
	.zero		1
.L_0:
	.zero		7
	.weak		__nv_reservedSMEM_devtool_atexit_pc
	.type		__nv_reservedSMEM_devtool_atexit_pc,@object
	.size		__nv_reservedSMEM_devtool_atexit_pc,(__nv_reservedSMEM_allocation_mask - __nv_reservedSMEM_devtool_atexit_pc)
__nv_reservedSMEM_devtool_atexit_pc:
	.zero		8
	.weak		__nv_reservedSMEM_allocation_mask
	.type		__nv_reservedSMEM_allocation_mask,@object
	.size		__nv_reservedSMEM_allocation_mask,(.L_2 - __nv_reservedSMEM_allocation_mask)
__nv_reservedSMEM_allocation_mask:
	.zero		4
.L_2:


//--------------------- .nv.constant0.matmul_kernel --------------------------
	.section	.nv.constant0.matmul_kernel,"a",@progbits
	.sectionflags	@""
	.align	4
.nv.constant0.matmul_kernel:
	.zero		976


//--------------------- SYMBOLS --------------------------

	.type		.nv.reservedSmem.offset0,@object
	.size		.nv.reservedSmem.offset0,0x4
	.type		.nv.reservedSmem.cap,@object
	.size		.nv.reservedSmem.cap,0x4
